// auto-generated by cutlass_sweep.epilogue — config: {"arch": "sm_90", "cluster_m": 1, "cluster_n": 1, "dtype": "fp16", "fusion": "lincomb", "tile_k": 64, "tile_m": 256, "tile_n": 256}
#include "cutlass/cutlass.h"
#include "cutlass/gemm/collective/collective_builder.hpp"
#include "cutlass/gemm/device/gemm_universal_adapter.h"
#include "cutlass/gemm/kernel/gemm_universal.hpp"
#include "cutlass/epilogue/collective/collective_builder.hpp"
#include "cutlass/epilogue/fusion/operations.hpp"
#include "cutlass/epilogue/thread/activation.h"

using Elem = cutlass::half_t;
using Acc  = float;
using TileShape    = cute::Shape<cute::_256, cute::_256, cute::_64>;
using ClusterShape = cute::Shape<cute::_1, cute::_1, cute::_1>;
using FusionOp     = cutlass::epilogue::fusion::LinearCombination<Elem, Acc>;

using CollectiveEpilogue = typename cutlass::epilogue::collective::CollectiveBuilder<
    cutlass::arch::Sm90, cutlass::arch::OpClassTensorOp,
    TileShape, ClusterShape,
    cutlass::epilogue::collective::EpilogueTileAuto,
    Acc, Acc,
    Elem, cutlass::layout::RowMajor, 128 / cutlass::sizeof_bits<Elem>::value,
    Elem, cutlass::layout::RowMajor, 128 / cutlass::sizeof_bits<Elem>::value,
    cutlass::epilogue::TmaWarpSpecializedCooperative,
    FusionOp
  >::CollectiveOp;

using CollectiveMainloop = typename cutlass::gemm::collective::CollectiveBuilder<
    cutlass::arch::Sm90, cutlass::arch::OpClassTensorOp,
    Elem, cutlass::layout::RowMajor, 128 / cutlass::sizeof_bits<Elem>::value,
    Elem, cutlass::layout::ColumnMajor, 128 / cutlass::sizeof_bits<Elem>::value,
    Acc,
    TileShape, ClusterShape,
    cutlass::gemm::collective::StageCountAutoCarveout<
        static_cast<int>(sizeof(typename CollectiveEpilogue::SharedStorage))>,
    cutlass::gemm::KernelTmaWarpSpecializedCooperative
  >::CollectiveOp;

using GemmKernel = cutlass::gemm::kernel::GemmUniversal<
    cute::Shape<int,int,int,int>, CollectiveMainloop, CollectiveEpilogue>;
using Gemm = cutlass::gemm::device::GemmUniversalAdapter<GemmKernel>;

auto* _anchor = &cutlass::device_kernel<GemmKernel>;


// ===== COMPILED SASS (sm_90a) =====

	.target	sm_90a

	.elftype	@"ET_EXEC"


//--------------------- .note.nv.tkinfo           --------------------------
	.section	.note.nv.tkinfo,"",@"SHT_NOTE"
	.sectionflags	@"SHF_NOTE_NV_TKINFO"
	.tkinfo
        /*0018*/ 	.word	0x00000002
        /*0030*/ 	.string	""
        /*0030*/ 	.string	"ptxas"
        /*0030*/ 	.string	"Cuda compilation tools, release 13.0, V13.0.88"
        /*0030*/ 	.string	"Build cuda_13.0.r13.0/compiler.36424714_0"
        /*0030*/ 	.string	"-arch sm_90a -m 64 "



//--------------------- .note.nv.cuinfo           --------------------------
	.section	.note.nv.cuinfo,"",@"SHT_NOTE"
	.sectionflags	@"SHF_NOTE_NV_CUINFO"
        /*0018*/ 	.short	0x0002
        /*001a*/ 	.short	0x005a
        /*001c*/ 	.short	0x0082
	.zero		2


//--------------------- .nv.info                  --------------------------
	.section	.nv.info,"",@"SHT_CUDA_INFO"
	.align	4


	//----- nvinfo : EIATTR_REGCOUNT
	.align		4
        /*0000*/ 	.byte	0x04, 0x2f
        /*0002*/ 	.short	(.L_18 - .L_17)
	.align		4
.L_17:
        /*0004*/ 	.word	index@(_ZN7cutlass13device_kernelINS_4gemm6kernel13GemmUniversalIN4cute5tupleIJiiiiEEENS1_10collective13CollectiveMmaINS1_34MainloopSm90TmaGmmaWarpSpecializedILi3ENS5_IJNS4_1CILi1EEESB_SB_EEENS1_35KernelTmaWarpSpecializedCooperativeEEENS5_IJNSA_ILi256EEESF_NSA_ILi64EEEEEENS_6half_tENS5_IJlSB_lEEESI_SJ_NS4_8TiledMMAINS4_8MMA_AtomIJNS4_4SM904GMMA26MMA_64x256x16_F32F16F16_SSILNSN_5MajorE0ELSP_0ELNSN_7ScaleInE1ELSQ_1EEEEEENS4_6LayoutINS5_IJNSA_ILi2EEESB_SB_EEENS5_IJSB_NSA_ILi0EEESW_EEEEENS5_IJNS4_10UnderscoreESZ_SZ_EEEEENS4_13SM90_TMA_LOADENS4_14ComposedLayoutINS4_7SwizzleILi3ELi4ELi3EEENS4_18smem_ptr_flag_bitsILi16EEENST_INS5_IJNSA_ILi8EEESG_EEENS5_IJSG_SB_EEEEEEEvNS4_8identityES12_S1C_vS1D_EENS_8epilogue10collective18CollectiveEpilogueINS1F_22Sm90TmaWarpSpecializedILi4ELi2ELi16ELb1ELb0EEEJSH_NS5_IJNSA_ILi128EEENSA_ILi32EEEEEESI_SJ_SI_SJ_NS1F_6fusion15FusionCallbacksIS1J_NS1N_17LinearCombinationISI_fSI_fLNS_15FloatRoundStyleE2EEESH_S1M_JEEES12_NS13_INS14_ILi2ELi4ELi3EEES17_NST_INS5_IJS18_S1L_EEENS5_IJS1L_SB_EEEEEEENS4_17SM75_U32x4_LDSM_NENS4_14SM90_TMA_STOREES1X_NS4_17SM90_U32x4_STSM_NENS4_9Copy_AtomIJS20_SI_EEEvEEEvvEEEEvNT_6ParamsE)
        /*0008*/ 	.word	0x000000a8


	//----- nvinfo : EIATTR_FRAME_SIZE
	.align		4
.L_18:
        /*000c*/ 	.byte	0x04, 0x11
        /*000e*/ 	.short	(.L_20 - .L_19)
	.align		4
.L_19:
        /*0010*/ 	.word	index@(_ZN7cutlass13device_kernelINS_4gemm6kernel13GemmUniversalIN4cute5tupleIJiiiiEEENS1_10collective13CollectiveMmaINS1_34MainloopSm90TmaGmmaWarpSpecializedILi3ENS5_IJNS4_1CILi1EEESB_SB_EEENS1_35KernelTmaWarpSpecializedCooperativeEEENS5_IJNSA_ILi256EEESF_NSA_ILi64EEEEEENS_6half_tENS5_IJlSB_lEEESI_SJ_NS4_8TiledMMAINS4_8MMA_AtomIJNS4_4SM904GMMA26MMA_64x256x16_F32F16F16_SSILNSN_5MajorE0ELSP_0ELNSN_7ScaleInE1ELSQ_1EEEEEENS4_6LayoutINS5_IJNSA_ILi2EEESB_SB_EEENS5_IJSB_NSA_ILi0EEESW_EEEEENS5_IJNS4_10UnderscoreESZ_SZ_EEEEENS4_13SM90_TMA_LOADENS4_14ComposedLayoutINS4_7SwizzleILi3ELi4ELi3EEENS4_18smem_ptr_flag_bitsILi16EEENST_INS5_IJNSA_ILi8EEESG_EEENS5_IJSG_SB_EEEEEEEvNS4_8identityES12_S1C_vS1D_EENS_8epilogue10collective18CollectiveEpilogueINS1F_22Sm90TmaWarpSpecializedILi4ELi2ELi16ELb1ELb0EEEJSH_NS5_IJNSA_ILi128EEENSA_ILi32EEEEEESI_SJ_SI_SJ_NS1F_6fusion15FusionCallbacksIS1J_NS1N_17LinearCombinationISI_fSI_fLNS_15FloatRoundStyleE2EEESH_S1M_JEEES12_NS13_INS14_ILi2ELi4ELi3EEES17_NST_INS5_IJS18_S1L_EEENS5_IJS1L_SB_EEEEEEENS4_17SM75_U32x4_LDSM_NENS4_14SM90_TMA_STOREES1X_NS4_17SM90_U32x4_STSM_NENS4_9Copy_AtomIJS20_SI_EEEvEEEvvEEEEvNT_6ParamsE)
        /*0014*/ 	.word	0x000007a8


	//----- nvinfo : EIATTR_MIN_STACK_SIZE
	.align		4
.L_20:
        /*0018*/ 	.byte	0x04, 0x12
        /*001a*/ 	.short	(.L_22 - .L_21)
	.align		4
.L_21:
        /*001c*/ 	.word	index@(_ZN7cutlass13device_kernelINS_4gemm6kernel13GemmUniversalIN4cute5tupleIJiiiiEEENS1_10collective13CollectiveMmaINS1_34MainloopSm90TmaGmmaWarpSpecializedILi3ENS5_IJNS4_1CILi1EEESB_SB_EEENS1_35KernelTmaWarpSpecializedCooperativeEEENS5_IJNSA_ILi256EEESF_NSA_ILi64EEEEEENS_6half_tENS5_IJlSB_lEEESI_SJ_NS4_8TiledMMAINS4_8MMA_AtomIJNS4_4SM904GMMA26MMA_64x256x16_F32F16F16_SSILNSN_5MajorE0ELSP_0ELNSN_7ScaleInE1ELSQ_1EEEEEENS4_6LayoutINS5_IJNSA_ILi2EEESB_SB_EEENS5_IJSB_NSA_ILi0EEESW_EEEEENS5_IJNS4_10UnderscoreESZ_SZ_EEEEENS4_13SM90_TMA_LOADENS4_14ComposedLayoutINS4_7SwizzleILi3ELi4ELi3EEENS4_18smem_ptr_flag_bitsILi16EEENST_INS5_IJNSA_ILi8EEESG_EEENS5_IJSG_SB_EEEEEEEvNS4_8identityES12_S1C_vS1D_EENS_8epilogue10collective18CollectiveEpilogueINS1F_22Sm90TmaWarpSpecializedILi4ELi2ELi16ELb1ELb0EEEJSH_NS5_IJNSA_ILi128EEENSA_ILi32EEEEEESI_SJ_SI_SJ_NS1F_6fusion15FusionCallbacksIS1J_NS1N_17LinearCombinationISI_fSI_fLNS_15FloatRoundStyleE2EEESH_S1M_JEEES12_NS13_INS14_ILi2ELi4ELi3EEES17_NST_INS5_IJS18_S1L_EEENS5_IJS1L_SB_EEEEEEENS4_17SM75_U32x4_LDSM_NENS4_14SM90_TMA_STOREES1X_NS4_17SM90_U32x4_STSM_NENS4_9Copy_AtomIJS20_SI_EEEvEEEvvEEEEvNT_6ParamsE)
        /*0020*/ 	.word	0x000007a8
.L_22:


//--------------------- .nv.compat                --------------------------
	.section	.nv.compat,"",@"SHT_CUDA_COMPAT_INFO"
	.align	4
        /*0000*/ 	.byte	0x02, 0x09, 0x01, 0x00, 0x02, 0x02, 0x04, 0x00, 0x02, 0x05, 0x05, 0x00, 0x03, 0x07, 0x01, 0x01
        /*0010*/ 	.byte	0x02, 0x03, 0x01, 0x00, 0x02, 0x06, 0x01, 0x00, 0x04, 0x0b, 0x08, 0x00, 0x00, 0x00, 0x00, 0x00
        /*0020*/ 	.byte	0x00, 0x00, 0x00, 0x00


//--------------------- .nv.info._ZN7cutlass13device_kernelINS_4gemm6kernel13GemmUniversalIN4cute5tupleIJiiiiEEENS1_10collective13CollectiveMmaINS1_34MainloopSm90TmaGmmaWarpSpecializedILi3ENS5_IJNS4_1CILi1EEESB_SB_EEENS1_35KernelTmaWarpSpecializedCooperativeEEENS5_IJNSA_ILi256EEESF_NSA_ILi64EEEEEENS_6half_tENS5_IJlSB_lEEESI_SJ_NS4_8TiledMMAINS4_8MMA_AtomIJNS4_4SM904GMMA26MMA_64x256x16_F32F16F16_SSILNSN_5MajorE0ELSP_0ELNSN_7ScaleInE1ELSQ_1EEEEEENS4_6LayoutINS5_IJNSA_ILi2EEESB_SB_EEENS5_IJSB_NSA_ILi0EEESW_EEEEENS5_IJNS4_10UnderscoreESZ_SZ_EEEEENS4_13SM90_TMA_LOADENS4_14ComposedLayoutINS4_7SwizzleILi3ELi4ELi3EEENS4_18smem_ptr_flag_bitsILi16EEENST_INS5_IJNSA_ILi8EEESG_EEENS5_IJSG_SB_EEEEEEEvNS4_8identityES12_S1C_vS1D_EENS_8epilogue10collective18CollectiveEpilogueINS1F_22Sm90TmaWarpSpecializedILi4ELi2ELi16ELb1ELb0EEEJSH_NS5_IJNSA_ILi128EEENSA_ILi32EEEEEESI_SJ_SI_SJ_NS1F_6fusion15FusionCallbacksIS1J_NS1N_17LinearCombinationISI_fSI_fLNS_15FloatRoundStyleE2EEESH_S1M_JEEES12_NS13_INS14_ILi2ELi4ELi3EEES17_NST_INS5_IJS18_S1L_EEENS5_IJS1L_SB_EEEEEEENS4_17SM75_U32x4_LDSM_NENS4_14SM90_TMA_STOREES1X_NS4_17SM90_U32x4_STSM_NENS4_9Copy_AtomIJS20_SI_EEEvEEEvvEEEEvNT_6ParamsE --------------------------
	.section	.nv.info._ZN7cutlass13device_kernelINS_4gemm6kernel13GemmUniversalIN4cute5tupleIJiiiiEEENS1_10collective13CollectiveMmaINS1_34MainloopSm90TmaGmmaWarpSpecializedILi3ENS5_IJNS4_1CILi1EEESB_SB_EEENS1_35KernelTmaWarpSpecializedCooperativeEEENS5_IJNSA_ILi256EEESF_NSA_ILi64EEEEEENS_6half_tENS5_IJlSB_lEEESI_SJ_NS4_8TiledMMAINS4_8MMA_AtomIJNS4_4SM904GMMA26MMA_64x256x16_F32F16F16_SSILNSN_5MajorE0ELSP_0ELNSN_7ScaleInE1ELSQ_1EEEEEENS4_6LayoutINS5_IJNSA_ILi2EEESB_SB_EEENS5_IJSB_NSA_ILi0EEESW_EEEEENS5_IJNS4_10UnderscoreESZ_SZ_EEEEENS4_13SM90_TMA_LOADENS4_14ComposedLayoutINS4_7SwizzleILi3ELi4ELi3EEENS4_18smem_ptr_flag_bitsILi16EEENST_INS5_IJNSA_ILi8EEESG_EEENS5_IJSG_SB_EEEEEEEvNS4_8identityES12_S1C_vS1D_EENS_8epilogue10collective18CollectiveEpilogueINS1F_22Sm90TmaWarpSpecializedILi4ELi2ELi16ELb1ELb0EEEJSH_NS5_IJNSA_ILi128EEENSA_ILi32EEEEEESI_SJ_SI_SJ_NS1F_6fusion15FusionCallbacksIS1J_NS1N_17LinearCombinationISI_fSI_fLNS_15FloatRoundStyleE2EEESH_S1M_JEEES12_NS13_INS14_ILi2ELi4ELi3EEES17_NST_INS5_IJS18_S1L_EEENS5_IJS1L_SB_EEEEEEENS4_17SM75_U32x4_LDSM_NENS4_14SM90_TMA_STOREES1X_NS4_17SM90_U32x4_STSM_NENS4_9Copy_AtomIJS20_SI_EEEvEEEvvEEEEvNT_6ParamsE,"",@"SHT_CUDA_INFO"
	.sectionflags	@""
	.align	4


	//----- nvinfo : EIATTR_CUDA_API_VERSION
	.align		4
        /*0000*/ 	.byte	0x04, 0x37
        /*0002*/ 	.short	(.L_24 - .L_23)
.L_23:
        /*0004*/ 	.word	0x00000082


	//----- nvinfo : EIATTR_KPARAM_INFO
	.align		4
.L_24:
        /*0008*/ 	.byte	0x04, 0x17
        /*000a*/ 	.short	(.L_26 - .L_25)
.L_25:
        /*000c*/ 	.word	0x00000000
        /*0010*/ 	.short	0x0000
        /*0012*/ 	.short	0x0070
        /*0014*/ 	.byte	0x00, 0xf0, 0x01, 0x1c


	//----- nvinfo : EIATTR_SPARSE_MMA_MASK
	.align		4
.L_26:
        /*0018*/ 	.byte	0x03, 0x50
        /*001a*/ 	.short	0x0000


	//----- nvinfo : EIATTR_MAXREG_COUNT
	.align		4
        /*001c*/ 	.byte	0x03, 0x1b
        /*001e*/ 	.short	0x00a8


	//----- nvinfo : EIATTR_NUM_BARRIERS
	.align		4
        /*0020*/ 	.byte	0x02, 0x4c
        /*0022*/ 	.byte	0x02
	.zero		1


	//----- nvinfo : EIATTR_EXTERNS
	.align		4
        /*0024*/ 	.byte	0x04, 0x0f
        /*0026*/ 	.short	(.L_28 - .L_27)


	//   ....[0]....
	.align		4
.L_27:
        /*0028*/ 	.word	index@(__assertfail)


	//----- nvinfo : EIATTR_ANNOTATIONS
	.align		4
.L_28:
        /*002c*/ 	.byte	0x04, 0x55
        /*002e*/ 	.short	(.L_30 - .L_29)


	//   ....[0]....
.L_29:
        /*0030*/ 	.word	0x00000001
        /*0034*/ 	.byte	0x50, 0x0a, 0x00, 0x00, 0x01, 0x00, 0x00, 0x00, 0x60, 0x0a, 0x00, 0x00, 0x01, 0x00, 0x00, 0x00
        /* <DEDUP_REMOVED lines=673> */
        /*2a54*/ 	.byte	0x90, 0x56, 0x01, 0x00


	//----- nvinfo : EIATTR_MERCURY_ISA_VERSION
	.align		4
.L_30:
        /*2a58*/ 	.byte	0x03, 0x5f
        /*2a5a*/ 	.short	0x0101


	//----- nvinfo : EIATTR_INT_WARP_WIDE_INSTR_OFFSETS
	.align		4
        /*2a5c*/ 	.byte	0x04, 0x31
        /*2a5e*/ 	.short	(.L_32 - .L_31)


	//   ....[0]....
.L_31:
        /*2a60*/ 	.word	0x000008c0


	//   ....[1]....
        /*2a64*/ 	.word	0x000008d0


	//   ....[2]....
        /*2a68*/ 	.word	0x00000980


	//----- nvinfo : EIATTR_COOP_GROUP_MASK_REGIDS
	.align		4
.L_32:
        /*2a6c*/ 	.byte	0x04, 0x29
        /*2a6e*/ 	.short	(.L_34 - .L_33)


	//   ....[0]....
.L_33:
        /*2a70*/ 	.word	0xffffffff


	//   ....[1]....
        /*2a74*/ 	.word	0xffffffff


	//   ....[2]....
        /*2a78*/ 	.word	0xffffffff


	//   ....[3]....
        /*2a7c*/ 	.word	0xffffffff


	//   ....[4]....
        /*2a80*/ 	.word	0xffffffff


	//   ....[5]....
        /*2a84*/ 	.word	0xffffffff


	//----- nvinfo : EIATTR_COOP_GROUP_INSTR_OFFSETS
	.align		4
.L_34:
        /*2a88*/ 	.byte	0x04, 0x28
        /*2a8a*/ 	.short	(.L_36 - .L_35)


	//   ....[0]....
.L_35:
        /*2a8c*/ 	.word	0x00000080


	//   ....[1]....
        /*2a90*/ 	.word	0x00000090


	//   ....[2]....
        /*2a94*/ 	.word	0x00000450


	//   ....[3]....
        /*2a98*/ 	.word	0x000005c0


	//   ....[4]....
        /*2a9c*/ 	.word	0x000007b0


	//   ....[5]....
        /*2aa0*/ 	.word	0x00001540


	//----- nvinfo : EIATTR_REG_RECONFIG
	.align		4
.L_36:
        /*2aa4*/ 	.byte	0x01, 0x54
	.zero		2


	//----- nvinfo : EIATTR_SYSCALL_OFFSETS
	.align		4
        /*2aa8*/ 	.byte	0x04, 0x46
        /*2aaa*/ 	.short	(.L_38 - .L_37)


	//   ....[0]....
.L_37:
        /*2aac*/ 	.word	0x000016f0


	//   ....[1]....
        /*2ab0*/ 	.word	0x000093f0


	//   ....[2]....
        /*2ab4*/ 	.word	0x000094e0


	//----- nvinfo : EIATTR_MBARRIER_INSTR_OFFSETS
	.align		4
.L_38:
        /*2ab8*/ 	.byte	0x04, 0x39
        /*2aba*/ 	.short	(.L_40 - .L_39)


	//   ....[0]....
.L_39:
        /*2abc*/ 	.word	0x00000550
        /*2ac0*/ 	.word	0x000000ff
        /*2ac4*/ 	.word	0x00000000
        /*2ac8*/ 	.short	0x0100
        /*2aca*/ 	.byte	0x08
	.zero		1


	//   ....[1]....
        /*2acc*/ 	.word	0x00000560
        /*2ad0*/ 	.word	0x000000ff
        /*2ad4*/ 	.word	0x00000018
        /*2ad8*/ 	.short	0x0100
        /*2ada*/ 	.byte	0x08
	.zero		1


	//   ....[2]....
        /*2adc*/ 	.word	0x00000570
        /*2ae0*/ 	.word	0x000000ff
        /*2ae4*/ 	.word	0x00000008
        /*2ae8*/ 	.short	0x0100
        /*2aea*/ 	.byte	0x08
	.zero		1


	//   ....[3]....
        /*2aec*/ 	.word	0x00000580
        /*2af0*/ 	.word	0x000000ff
        /*2af4*/ 	.word	0x00000020
        /*2af8*/ 	.short	0x0100
        /*2afa*/ 	.byte	0x08
	.zero		1


	//   ....[4]....
        /*2afc*/ 	.word	0x00000590
        /*2b00*/ 	.word	0x000000ff
        /*2b04*/ 	.word	0x00000010
        /*2b08*/ 	.short	0x0100
        /*2b0a*/ 	.byte	0x08
	.zero		1


	//   ....[5]....
        /*2b0c*/ 	.word	0x000005a0
        /*2b10*/ 	.word	0x000000ff
        /*2b14*/ 	.word	0x00000028
        /*2b18*/ 	.short	0x0100
        /*2b1a*/ 	.byte	0x08
	.zero		1


	//   ....[6]....
        /*2b1c*/ 	.word	0x000006e0
        /*2b20*/ 	.word	0x000000ff
        /*2b24*/ 	.word	0x00000030
        /*2b28*/ 	.short	0x0100
        /*2b2a*/ 	.byte	0x08
	.zero		1


	//   ....[7]....
        /*2b2c*/ 	.word	0x000006f0
        /*2b30*/ 	.word	0x000000ff
        /*2b34*/ 	.word	0x00000050
        /*2b38*/ 	.short	0x0100
        /*2b3a*/ 	.byte	0x08
	.zero		1


	//   ....[8]....
        /*2b3c*/ 	.word	0x00000700
        /*2b40*/ 	.word	0x000000ff
        /*2b44*/ 	.word	0x00000038
        /*2b48*/ 	.short	0x0100
        /*2b4a*/ 	.byte	0x08
	.zero		1


	//   ....[9]....
        /*2b4c*/ 	.word	0x00000710
        /*2b50*/ 	.word	0x000000ff
        /*2b54*/ 	.word	0x00000058
        /*2b58*/ 	.short	0x0100
        /*2b5a*/ 	.byte	0x08
	.zero		1


	//   ....[10]....
        /*2b5c*/ 	.word	0x00000720
        /*2b60*/ 	.word	0x000000ff
        /*2b64*/ 	.word	0x00000040
        /*2b68*/ 	.short	0x0100
        /*2b6a*/ 	.byte	0x08
	.zero		1


	//   ....[11]....
        /*2b6c*/ 	.word	0x00000730
        /*2b70*/ 	.word	0x000000ff
        /*2b74*/ 	.word	0x00000060
        /*2b78*/ 	.short	0x0100
        /*2b7a*/ 	.byte	0x08
	.zero		1


	//   ....[12]....
        /*2b7c*/ 	.word	0x00000740
        /*2b80*/ 	.word	0x000000ff
        /*2b84*/ 	.word	0x00000048
        /*2b88*/ 	.short	0x0100
        /*2b8a*/ 	.byte	0x08
	.zero		1


	//   ....[13]....
        /*2b8c*/ 	.word	0x00000750
        /*2b90*/ 	.word	0x000000ff
        /*2b94*/ 	.word	0x00000068
        /*2b98*/ 	.short	0x0100
        /*2b9a*/ 	.byte	0x08
	.zero		1


	//   ....[14]....
        /*2b9c*/ 	.word	0x00000a30
        /*2ba0*/ 	.word	0x000000ff
        /*2ba4*/ 	.word	0x00000070
        /*2ba8*/ 	.short	0x0100
        /*2baa*/ 	.byte	0x08
	.zero		1


	//   ....[15]....
        /*2bac*/ 	.word	0x00000a90
        /*2bb0*/ 	.word	0x000000ff
        /*2bb4*/ 	.word	0x00000078
        /*2bb8*/ 	.short	0x0100
        /*2bba*/ 	.byte	0x08
	.zero		1


	//   ....[16]....
        /*2bbc*/ 	.word	0x00001790
        /*2bc0*/ 	.word	0x00000003
        /*2bc4*/ 	.word	0x00000000
        /*2bc8*/ 	.short	0x010a
        /*2bca*/ 	.byte	0x3f
	.zero		1


	//   ....[17]....
        /*2bcc*/ 	.word	0x000017d0
        /*2bd0*/ 	.word	0x00000003
        /*2bd4*/ 	.word	0x00000000
        /*2bd8*/ 	.short	0x010a
        /*2bda*/ 	.byte	0x3f
	.zero		1


	//   ....[18]....
        /*2bdc*/ 	.word	0x00004e30
        /*2be0*/ 	.word	0x000000ff
        /*2be4*/ 	.word	0x00000000
        /*2be8*/ 	.short	0x010a
        /*2bea*/ 	.byte	0x04
	.zero		1


	//   ....[19]....
        /*2bec*/ 	.word	0x00004e70
        /*2bf0*/ 	.word	0x000000ff
        /*2bf4*/ 	.word	0x00000000
        /*2bf8*/ 	.short	0x010a
        /*2bfa*/ 	.byte	0x04
	.zero		1


	//   ....[20]....
        /*2bfc*/ 	.word	0x00008fd0
        /*2c00*/ 	.word	0x000000ff
        /*2c04*/ 	.word	0x00000000
        /*2c08*/ 	.short	0x0101
        /*2c0a*/ 	.byte	0x04
	.zero		1


	//   ....[21]....
        /*2c0c*/ 	.word	0x000091b0
        /*2c10*/ 	.word	0x000000ff
        /*2c14*/ 	.word	0x00000000
        /*2c18*/ 	.short	0x0101
        /*2c1a*/ 	.byte	0x06
	.zero		1


	//   ....[22]....
        /*2c1c*/ 	.word	0x000099b0
        /*2c20*/ 	.word	0x000000ff
        /*2c24*/ 	.word	0x00000030
        /*2c28*/ 	.short	0x010a
        /*2c2a*/ 	.byte	0x32
	.zero		1


	//   ....[23]....
        /*2c2c*/ 	.word	0x0000a2c0
        /*2c30*/ 	.word	0x000000ff
        /*2c34*/ 	.word	0x00000000
        /*2c38*/ 	.short	0x0101
        /*2c3a*/ 	.byte	0x04
	.zero		1


	//   ....[24]....
        /*2c3c*/ 	.word	0x0000a390
        /*2c40*/ 	.word	0x00000002
        /*2c44*/ 	.word	0x00000030
        /*2c48*/ 	.short	0x010a
        /*2c4a*/ 	.byte	0x3f
	.zero		1


	//   ....[25]....
        /*2c4c*/ 	.word	0x0000a9c0
        /*2c50*/ 	.word	0x000000ff
        /*2c54*/ 	.word	0x00000000
        /*2c58*/ 	.short	0x0101
        /*2c5a*/ 	.byte	0x04
	.zero		1


	//   ....[26]....
        /*2c5c*/ 	.word	0x0000aaa0
        /*2c60*/ 	.word	0x00000002
        /*2c64*/ 	.word	0x00000030
        /*2c68*/ 	.short	0x010a
        /*2c6a*/ 	.byte	0x3f
	.zero		1


	//   ....[27]....
        /*2c6c*/ 	.word	0x0000b200
        /*2c70*/ 	.word	0x000000ff
        /*2c74*/ 	.word	0x00000000
        /*2c78*/ 	.short	0x0101
        /*2c7a*/ 	.byte	0x04
	.zero		1


	//   ....[28]....
        /*2c7c*/ 	.word	0x0000b2d0
        /*2c80*/ 	.word	0x0000000c
        /*2c84*/ 	.word	0x00000030
        /*2c88*/ 	.short	0x010a
        /*2c8a*/ 	.byte	0x3f
	.zero		1


	//   ....[29]....
        /*2c8c*/ 	.word	0x0000b940
        /*2c90*/ 	.word	0x000000ff
        /*2c94*/ 	.word	0x00000000
        /*2c98*/ 	.short	0x0101
        /*2c9a*/ 	.byte	0x04
	.zero		1


	//   ....[30]....
        /*2c9c*/ 	.word	0x0000ba10
        /*2ca0*/ 	.word	0x0000000c
        /*2ca4*/ 	.word	0x00000030
        /*2ca8*/ 	.short	0x010a
        /*2caa*/ 	.byte	0x3f
	.zero		1


	//   ....[31]....
        /*2cac*/ 	.word	0x0000c160
        /*2cb0*/ 	.word	0x000000ff
        /*2cb4*/ 	.word	0x00000000
        /*2cb8*/ 	.short	0x0101
        /*2cba*/ 	.byte	0x04
	.zero		1


	//   ....[32]....
        /*2cbc*/ 	.word	0x0000c240
        /*2cc0*/ 	.word	0x0000000c
        /*2cc4*/ 	.word	0x00000030
        /*2cc8*/ 	.short	0x010a
        /*2cca*/ 	.byte	0x3f
	.zero		1


	//   ....[33]....
        /*2ccc*/ 	.word	0x0000c880
        /*2cd0*/ 	.word	0x000000ff
        /*2cd4*/ 	.word	0x00000000
        /*2cd8*/ 	.short	0x0101
        /*2cda*/ 	.byte	0x04
	.zero		1


	//   ....[34]....
        /*2cdc*/ 	.word	0x0000c960
        /*2ce0*/ 	.word	0x0000000c
        /*2ce4*/ 	.word	0x00000030
        /*2ce8*/ 	.short	0x010a
        /*2cea*/ 	.byte	0x3f
	.zero		1


	//   ....[35]....
        /*2cec*/ 	.word	0x0000d0a0
        /*2cf0*/ 	.word	0x000000ff
        /*2cf4*/ 	.word	0x00000000
        /*2cf8*/ 	.short	0x0101
        /*2cfa*/ 	.byte	0x04
	.zero		1


	//   ....[36]....
        /*2cfc*/ 	.word	0x0000d180
        /*2d00*/ 	.word	0x0000000c
        /*2d04*/ 	.word	0x00000030
        /*2d08*/ 	.short	0x010a
        /*2d0a*/ 	.byte	0x3f
	.zero		1


	//   ....[37]....
        /*2d0c*/ 	.word	0x0000d7c0
        /*2d10*/ 	.word	0x000000ff
        /*2d14*/ 	.word	0x00000000
        /*2d18*/ 	.short	0x0101
        /*2d1a*/ 	.byte	0x04
	.zero		1


	//   ....[38]....
        /*2d1c*/ 	.word	0x0000d8a0
        /*2d20*/ 	.word	0x0000000c
        /*2d24*/ 	.word	0x00000030
        /*2d28*/ 	.short	0x010a
        /*2d2a*/ 	.byte	0x3f
	.zero		1


	//   ....[39]....
        /*2d2c*/ 	.word	0x0000dfe0
        /*2d30*/ 	.word	0x000000ff
        /*2d34*/ 	.word	0x00000000
        /*2d38*/ 	.short	0x0101
        /*2d3a*/ 	.byte	0x04
	.zero		1


	//   ....[40]....
        /*2d3c*/ 	.word	0x0000e0c0
        /*2d40*/ 	.word	0x0000000c
        /*2d44*/ 	.word	0x00000030
        /*2d48*/ 	.short	0x010a
        /*2d4a*/ 	.byte	0x3f
	.zero		1


	//   ....[41]....
        /*2d4c*/ 	.word	0x0000e700
        /*2d50*/ 	.word	0x000000ff
        /*2d54*/ 	.word	0x00000000
        /*2d58*/ 	.short	0x0101
        /*2d5a*/ 	.byte	0x04
	.zero		1


	//   ....[42]....
        /*2d5c*/ 	.word	0x0000e7e0
        /*2d60*/ 	.word	0x0000000c
        /*2d64*/ 	.word	0x00000030
        /*2d68*/ 	.short	0x010a
        /*2d6a*/ 	.byte	0x3f
	.zero		1


	//   ....[43]....
        /*2d6c*/ 	.word	0x0000ef20
        /*2d70*/ 	.word	0x000000ff
        /*2d74*/ 	.word	0x00000000
        /*2d78*/ 	.short	0x0101
        /*2d7a*/ 	.byte	0x04
	.zero		1


	//   ....[44]....
        /*2d7c*/ 	.word	0x0000f000
        /*2d80*/ 	.word	0x0000000c
        /*2d84*/ 	.word	0x00000030
        /*2d88*/ 	.short	0x010a
        /*2d8a*/ 	.byte	0x3f
	.zero		1


	//   ....[45]....
        /*2d8c*/ 	.word	0x0000f640
        /*2d90*/ 	.word	0x000000ff
        /*2d94*/ 	.word	0x00000000
        /*2d98*/ 	.short	0x0101
        /*2d9a*/ 	.byte	0x04
	.zero		1


	//   ....[46]....
        /*2d9c*/ 	.word	0x0000f720
        /*2da0*/ 	.word	0x0000000c
        /*2da4*/ 	.word	0x00000030
        /*2da8*/ 	.short	0x010a
        /*2daa*/ 	.byte	0x3f
	.zero		1


	//   ....[47]....
        /*2dac*/ 	.word	0x0000fe60
        /*2db0*/ 	.word	0x000000ff
        /*2db4*/ 	.word	0x00000000
        /*2db8*/ 	.short	0x0101
        /*2dba*/ 	.byte	0x04
	.zero		1


	//   ....[48]....
        /*2dbc*/ 	.word	0x0000ff40
        /*2dc0*/ 	.word	0x0000000c
        /*2dc4*/ 	.word	0x00000030
        /*2dc8*/ 	.short	0x010a
        /*2dca*/ 	.byte	0x3f
	.zero		1


	//   ....[49]....
        /*2dcc*/ 	.word	0x00010580
        /*2dd0*/ 	.word	0x000000ff
        /*2dd4*/ 	.word	0x00000000
        /*2dd8*/ 	.short	0x0101
        /*2dda*/ 	.byte	0x04
	.zero		1


	//   ....[50]....
        /*2ddc*/ 	.word	0x00010660
        /*2de0*/ 	.word	0x0000000c
        /*2de4*/ 	.word	0x00000030
        /*2de8*/ 	.short	0x010a
        /*2dea*/ 	.byte	0x3f
	.zero		1


	//   ....[51]....
        /*2dec*/ 	.word	0x00010da0
        /*2df0*/ 	.word	0x000000ff
        /*2df4*/ 	.word	0x00000000
        /*2df8*/ 	.short	0x0101
        /*2dfa*/ 	.byte	0x04
	.zero		1


	//   ....[52]....
        /*2dfc*/ 	.word	0x00010e80
        /*2e00*/ 	.word	0x0000000d
        /*2e04*/ 	.word	0x00000030
        /*2e08*/ 	.short	0x010a
        /*2e0a*/ 	.byte	0x3f
	.zero		1


	//   ....[53]....
        /*2e0c*/ 	.word	0x00011470
        /*2e10*/ 	.word	0x000000ff
        /*2e14*/ 	.word	0x00000000
        /*2e18*/ 	.short	0x0101
        /*2e1a*/ 	.byte	0x04
	.zero		1


	//   ....[54]....
        /*2e1c*/ 	.word	0x00011e30
        /*2e20*/ 	.word	0x000000ff
        /*2e24*/ 	.word	0x00000000
        /*2e28*/ 	.short	0x0101
        /*2e2a*/ 	.byte	0x04
	.zero		1


	//   ....[55]....
        /*2e2c*/ 	.word	0x00012570
        /*2e30*/ 	.word	0x000000ff
        /*2e34*/ 	.word	0x00000078
        /*2e38*/ 	.short	0x010a
        /*2e3a*/ 	.byte	0x04
	.zero		1


	//   ....[56]....
        /*2e3c*/ 	.word	0x00012970
        /*2e40*/ 	.word	0x000000ff
        /*2e44*/ 	.word	0x00000050
        /*2e48*/ 	.short	0x010a
        /*2e4a*/ 	.byte	0x0d
	.zero		1


	//   ....[57]....
        /*2e4c*/ 	.word	0x00012a60
        /*2e50*/ 	.word	0x000000ff
        /*2e54*/ 	.word	0x00000030
        /*2e58*/ 	.short	0x010b
        /*2e5a*/ 	.byte	0x0d
	.zero		1


	//   ....[58]....
        /*2e5c*/ 	.word	0x00012ac0
        /*2e60*/ 	.word	0x000000ff
        /*2e64*/ 	.word	0x00000000
        /*2e68*/ 	.short	0x0101
        /*2e6a*/ 	.byte	0x1e
	.zero		1


	//   ....[59]....
        /*2e6c*/ 	.word	0x00012af0
        /*2e70*/ 	.word	0x000000ff
        /*2e74*/ 	.word	0x00000058
        /*2e78*/ 	.short	0x010a
        /*2e7a*/ 	.byte	0x0d
	.zero		1


	//   ....[60]....
        /*2e7c*/ 	.word	0x00012c00
        /*2e80*/ 	.word	0x000000ff
        /*2e84*/ 	.word	0x00000038
        /*2e88*/ 	.short	0x010b
        /*2e8a*/ 	.byte	0x0d
	.zero		1


	//   ....[61]....
        /*2e8c*/ 	.word	0x00012c70
        /*2e90*/ 	.word	0x000000ff
        /*2e94*/ 	.word	0x00000000
        /*2e98*/ 	.short	0x0101
        /*2e9a*/ 	.byte	0x1d
	.zero		1


	//   ....[62]....
        /*2e9c*/ 	.word	0x00012ca0
        /*2ea0*/ 	.word	0x000000ff
        /*2ea4*/ 	.word	0x00000060
        /*2ea8*/ 	.short	0x010a
        /*2eaa*/ 	.byte	0x0d
	.zero		1


	//   ....[63]....
        /*2eac*/ 	.word	0x00012da0
        /*2eb0*/ 	.word	0x000000ff
        /*2eb4*/ 	.word	0x00000040
        /*2eb8*/ 	.short	0x010b
        /*2eba*/ 	.byte	0x0d
	.zero		1


	//   ....[64]....
        /*2ebc*/ 	.word	0x00012e00
        /*2ec0*/ 	.word	0x000000ff
        /*2ec4*/ 	.word	0x00000000
        /*2ec8*/ 	.short	0x0101
        /*2eca*/ 	.byte	0x16
	.zero		1


	//   ....[65]....
        /*2ecc*/ 	.word	0x00012e30
        /*2ed0*/ 	.word	0x000000ff
        /*2ed4*/ 	.word	0x00000068
        /*2ed8*/ 	.short	0x010a
        /*2eda*/ 	.byte	0x0d
	.zero		1


	//   ....[66]....
        /*2edc*/ 	.word	0x00012f30
        /*2ee0*/ 	.word	0x000000ff
        /*2ee4*/ 	.word	0x00000048
        /*2ee8*/ 	.short	0x010b
        /*2eea*/ 	.byte	0x0d
	.zero		1


	//   ....[67]....
        /*2eec*/ 	.word	0x00012fa0
        /*2ef0*/ 	.word	0x000000ff
        /*2ef4*/ 	.word	0x00000000
        /*2ef8*/ 	.short	0x0101
        /*2efa*/ 	.byte	0x17
	.zero		1


	//   ....[68]....
        /*2efc*/ 	.word	0x00012fe0
        /*2f00*/ 	.word	0x000000ff
        /*2f04*/ 	.word	0x00000050
        /*2f08*/ 	.short	0x010a
        /*2f0a*/ 	.byte	0x0d
	.zero		1


	//   ....[69]....
        /*2f0c*/ 	.word	0x000130d0
        /*2f10*/ 	.word	0x000000ff
        /*2f14*/ 	.word	0x00000030
        /*2f18*/ 	.short	0x010b
        /*2f1a*/ 	.byte	0x0d
	.zero		1


	//   ....[70]....
        /*2f1c*/ 	.word	0x00013110
        /*2f20*/ 	.word	0x000000ff
        /*2f24*/ 	.word	0x00000000
        /*2f28*/ 	.short	0x0101
        /*2f2a*/ 	.byte	0x1e
	.zero		1


	//   ....[71]....
        /*2f2c*/ 	.word	0x00013140
        /*2f30*/ 	.word	0x000000ff
        /*2f34*/ 	.word	0x00000058
        /*2f38*/ 	.short	0x010a
        /*2f3a*/ 	.byte	0x0d
	.zero		1


	//   ....[72]....
        /*2f3c*/ 	.word	0x00013240
        /*2f40*/ 	.word	0x000000ff
        /*2f44*/ 	.word	0x00000038
        /*2f48*/ 	.short	0x010b
        /*2f4a*/ 	.byte	0x0d
	.zero		1


	//   ....[73]....
        /*2f4c*/ 	.word	0x00013280
        /*2f50*/ 	.word	0x000000ff
        /*2f54*/ 	.word	0x00000000
        /*2f58*/ 	.short	0x0101
        /*2f5a*/ 	.byte	0x1d
	.zero		1


	//   ....[74]....
        /*2f5c*/ 	.word	0x000132c0
        /*2f60*/ 	.word	0x000000ff
        /*2f64*/ 	.word	0x00000060
        /*2f68*/ 	.short	0x010a
        /*2f6a*/ 	.byte	0x0d
	.zero		1


	//   ....[75]....
        /*2f6c*/ 	.word	0x000133b0
        /*2f70*/ 	.word	0x000000ff
        /*2f74*/ 	.word	0x00000040
        /*2f78*/ 	.short	0x010b
        /*2f7a*/ 	.byte	0x0d
	.zero		1


	//   ....[76]....
        /*2f7c*/ 	.word	0x000133f0
        /*2f80*/ 	.word	0x000000ff
        /*2f84*/ 	.word	0x00000000
        /*2f88*/ 	.short	0x0101
        /*2f8a*/ 	.byte	0x16
	.zero		1


	//   ....[77]....
        /*2f8c*/ 	.word	0x00013420
        /*2f90*/ 	.word	0x000000ff
        /*2f94*/ 	.word	0x00000068
        /*2f98*/ 	.short	0x010a
        /*2f9a*/ 	.byte	0x0d
	.zero		1


	//   ....[78]....
        /*2f9c*/ 	.word	0x00013520
        /*2fa0*/ 	.word	0x000000ff
        /*2fa4*/ 	.word	0x00000048
        /*2fa8*/ 	.short	0x010b
        /*2faa*/ 	.byte	0x0d
	.zero		1


	//   ....[79]....
        /*2fac*/ 	.word	0x00013560
        /*2fb0*/ 	.word	0x000000ff
        /*2fb4*/ 	.word	0x00000000
        /*2fb8*/ 	.short	0x0101
        /*2fba*/ 	.byte	0x17
	.zero		1


	//   ....[80]....
        /*2fbc*/ 	.word	0x000135a0
        /*2fc0*/ 	.word	0x000000ff
        /*2fc4*/ 	.word	0x00000050
        /*2fc8*/ 	.short	0x010a
        /*2fca*/ 	.byte	0x0d
	.zero		1


	//   ....[81]....
        /*2fcc*/ 	.word	0x000136a0
        /*2fd0*/ 	.word	0x000000ff
        /*2fd4*/ 	.word	0x00000030
        /*2fd8*/ 	.short	0x010b
        /*2fda*/ 	.byte	0x0d
	.zero		1


	//   ....[82]....
        /*2fdc*/ 	.word	0x000136e0
        /*2fe0*/ 	.word	0x000000ff
        /*2fe4*/ 	.word	0x00000000
        /*2fe8*/ 	.short	0x0101
        /*2fea*/ 	.byte	0x1e
	.zero		1


	//   ....[83]....
        /*2fec*/ 	.word	0x00013710
        /*2ff0*/ 	.word	0x000000ff
        /*2ff4*/ 	.word	0x00000058
        /*2ff8*/ 	.short	0x010a
        /*2ffa*/ 	.byte	0x0d
	.zero		1


	//   ....[84]....
        /*2ffc*/ 	.word	0x00013810
        /*3000*/ 	.word	0x000000ff
        /*3004*/ 	.word	0x00000038
        /*3008*/ 	.short	0x010b
        /*300a*/ 	.byte	0x0d
	.zero		1


	//   ....[85]....
        /*300c*/ 	.word	0x00013850
        /*3010*/ 	.word	0x000000ff
        /*3014*/ 	.word	0x00000000
        /*3018*/ 	.short	0x0101
        /*301a*/ 	.byte	0x1d
	.zero		1


	//   ....[86]....
        /*301c*/ 	.word	0x00013890
        /*3020*/ 	.word	0x000000ff
        /*3024*/ 	.word	0x00000060
        /*3028*/ 	.short	0x010a
        /*302a*/ 	.byte	0x0d
	.zero		1


	//   ....[87]....
        /*302c*/ 	.word	0x00013990
        /*3030*/ 	.word	0x000000ff
        /*3034*/ 	.word	0x00000040
        /*3038*/ 	.short	0x010b
        /*303a*/ 	.byte	0x0d
	.zero		1


	//   ....[88]....
        /*303c*/ 	.word	0x000139d0
        /*3040*/ 	.word	0x000000ff
        /*3044*/ 	.word	0x00000000
        /*3048*/ 	.short	0x0101
        /*304a*/ 	.byte	0x16
	.zero		1


	//   ....[89]....
        /*304c*/ 	.word	0x00013a00
        /*3050*/ 	.word	0x000000ff
        /*3054*/ 	.word	0x00000068
        /*3058*/ 	.short	0x010a
        /*305a*/ 	.byte	0x0d
	.zero		1


	//   ....[90]....
        /*305c*/ 	.word	0x00013b00
        /*3060*/ 	.word	0x000000ff
        /*3064*/ 	.word	0x00000048
        /*3068*/ 	.short	0x010b
        /*306a*/ 	.byte	0x0d
	.zero		1


	//   ....[91]....
        /*306c*/ 	.word	0x00013b40
        /*3070*/ 	.word	0x000000ff
        /*3074*/ 	.word	0x00000000
        /*3078*/ 	.short	0x0101
        /*307a*/ 	.byte	0x17
	.zero		1


	//   ....[92]....
        /*307c*/ 	.word	0x00013b80
        /*3080*/ 	.word	0x000000ff
        /*3084*/ 	.word	0x00000050
        /*3088*/ 	.short	0x010a
        /*308a*/ 	.byte	0x0d
	.zero		1


	//   ....[93]....
        /*308c*/ 	.word	0x00013c80
        /*3090*/ 	.word	0x000000ff
        /*3094*/ 	.word	0x00000030
        /*3098*/ 	.short	0x010b
        /*309a*/ 	.byte	0x0d
	.zero		1


	//   ....[94]....
        /*309c*/ 	.word	0x00013cc0
        /*30a0*/ 	.word	0x000000ff
        /*30a4*/ 	.word	0x00000000
        /*30a8*/ 	.short	0x0101
        /*30aa*/ 	.byte	0x1e
	.zero		1


	//   ....[95]....
        /*30ac*/ 	.word	0x00013cf0
        /*30b0*/ 	.word	0x000000ff
        /*30b4*/ 	.word	0x00000058
        /*30b8*/ 	.short	0x010a
        /*30ba*/ 	.byte	0x0d
	.zero		1


	//   ....[96]....
        /*30bc*/ 	.word	0x00013df0
        /*30c0*/ 	.word	0x000000ff
        /*30c4*/ 	.word	0x00000038
        /*30c8*/ 	.short	0x010b
        /*30ca*/ 	.byte	0x0d
	.zero		1


	//   ....[97]....
        /*30cc*/ 	.word	0x00013e30
        /*30d0*/ 	.word	0x000000ff
        /*30d4*/ 	.word	0x00000000
        /*30d8*/ 	.short	0x0101
        /*30da*/ 	.byte	0x1d
	.zero		1


	//   ....[98]....
        /*30dc*/ 	.word	0x00013e70
        /*30e0*/ 	.word	0x000000ff
        /*30e4*/ 	.word	0x00000060
        /*30e8*/ 	.short	0x010a
        /*30ea*/ 	.byte	0x0d
	.zero		1


	//   ....[99]....
        /*30ec*/ 	.word	0x00013f70
        /*30f0*/ 	.word	0x000000ff
        /*30f4*/ 	.word	0x00000040
        /*30f8*/ 	.short	0x010b
        /*30fa*/ 	.byte	0x0d
	.zero		1


	//   ....[100]....
        /*30fc*/ 	.word	0x00013fb0
        /*3100*/ 	.word	0x000000ff
        /*3104*/ 	.word	0x00000000
        /*3108*/ 	.short	0x0101
        /*310a*/ 	.byte	0x16
	.zero		1


	//   ....[101]....
        /*310c*/ 	.word	0x00013fe0
        /*3110*/ 	.word	0x000000ff
        /*3114*/ 	.word	0x00000068
        /*3118*/ 	.short	0x010a
        /*311a*/ 	.byte	0x0d
	.zero		1


	//   ....[102]....
        /*311c*/ 	.word	0x000140e0
        /*3120*/ 	.word	0x000000ff
        /*3124*/ 	.word	0x00000048
        /*3128*/ 	.short	0x010b
        /*312a*/ 	.byte	0x0d
	.zero		1


	//   ....[103]....
        /*312c*/ 	.word	0x00014130
        /*3130*/ 	.word	0x000000ff
        /*3134*/ 	.word	0x00000000
        /*3138*/ 	.short	0x0101
        /*313a*/ 	.byte	0x17
	.zero		1


	//   ....[104]....
        /*313c*/ 	.word	0x00014830
        /*3140*/ 	.word	0x00000000
        /*3144*/ 	.word	0x00000050
        /*3148*/ 	.short	0x010a
        /*314a*/ 	.byte	0x3f
	.zero		1


	//   ....[105]....
        /*314c*/ 	.word	0x00014870
        /*3150*/ 	.word	0x00000000
        /*3154*/ 	.word	0x00000058
        /*3158*/ 	.short	0x010a
        /*315a*/ 	.byte	0x3f
	.zero		1


	//   ....[106]....
        /*315c*/ 	.word	0x000148b0
        /*3160*/ 	.word	0x00000000
        /*3164*/ 	.word	0x00000060
        /*3168*/ 	.short	0x010a
        /*316a*/ 	.byte	0x3f
	.zero		1


	//   ....[107]....
        /*316c*/ 	.word	0x00014910
        /*3170*/ 	.word	0x00000000
        /*3174*/ 	.word	0x00000068
        /*3178*/ 	.short	0x010a
        /*317a*/ 	.byte	0x3f
	.zero		1


	//   ....[108]....
        /*317c*/ 	.word	0x00014c40
        /*3180*/ 	.word	0x0000000d
        /*3184*/ 	.word	0x00000018
        /*3188*/ 	.short	0x010a
        /*318a*/ 	.byte	0x3f
	.zero		1


	//   ....[109]....
        /*318c*/ 	.word	0x00014f90
        /*3190*/ 	.word	0x00000002
        /*3194*/ 	.word	0x00000078
        /*3198*/ 	.short	0x0101
        /*319a*/ 	.byte	0x3f
	.zero		1


	//   ....[110]....
        /*319c*/ 	.word	0x00015740
        /*31a0*/ 	.word	0x00000005
        /*31a4*/ 	.word	0x00000000
        /*31a8*/ 	.short	0x010a
        /*31aa*/ 	.byte	0x3f
	.zero		1


	//   ....[111]....
        /*31ac*/ 	.word	0x000157d0
        /*31b0*/ 	.word	0x00000007
        /*31b4*/ 	.word	0x00000000
        /*31b8*/ 	.short	0x010a
        /*31ba*/ 	.byte	0x3f
	.zero		1


	//   ....[112]....
        /*31bc*/ 	.word	0x00015860
        /*31c0*/ 	.word	0x00000003
        /*31c4*/ 	.word	0x00000000
        /*31c8*/ 	.short	0x010a
        /*31ca*/ 	.byte	0x3f
	.zero		1


	//   ....[113]....
        /*31cc*/ 	.word	0x000158c0
        /*31d0*/ 	.word	0x00000003
        /*31d4*/ 	.word	0x00000000
        /*31d8*/ 	.short	0x010a
        /*31da*/ 	.byte	0x3f
	.zero		1


	//   ....[114]....
        /*31dc*/ 	.word	0x00015920
        /*31e0*/ 	.word	0x00000004
        /*31e4*/ 	.word	0x00000000
        /*31e8*/ 	.short	0x010a
        /*31ea*/ 	.byte	0x3f
	.zero		1


	//   ....[115]....
        /*31ec*/ 	.word	0x00015980
        /*31f0*/ 	.word	0x00000003
        /*31f4*/ 	.word	0x00000030
        /*31f8*/ 	.short	0x010a
        /*31fa*/ 	.byte	0x3f
	.zero		1


	//   ....[116]....
        /*31fc*/ 	.word	0x000159d0
        /*3200*/ 	.word	0x00000002
        /*3204*/ 	.word	0x00000030
        /*3208*/ 	.short	0x010a
        /*320a*/ 	.byte	0x3f
	.zero		1


	//   ....[117]....
        /*320c*/ 	.word	0x00015a20
        /*3210*/ 	.word	0x00000002
        /*3214*/ 	.word	0x00000030
        /*3218*/ 	.short	0x010a
        /*321a*/ 	.byte	0x3f
	.zero		1


	//   ....[118]....
        /*321c*/ 	.word	0x00015a70
        /*3220*/ 	.word	0x0000000c
        /*3224*/ 	.word	0x00000030
        /*3228*/ 	.short	0x010a
        /*322a*/ 	.byte	0x3f
	.zero		1


	//   ....[119]....
        /*322c*/ 	.word	0x00015ac0
        /*3230*/ 	.word	0x0000000c
        /*3234*/ 	.word	0x00000030
        /*3238*/ 	.short	0x010a
        /*323a*/ 	.byte	0x3f
	.zero		1


	//   ....[120]....
        /*323c*/ 	.word	0x00015b10
        /*3240*/ 	.word	0x0000000c
        /*3244*/ 	.word	0x00000030
        /*3248*/ 	.short	0x010a
        /*324a*/ 	.byte	0x3f
	.zero		1


	//   ....[121]....
        /*324c*/ 	.word	0x00015b60
        /*3250*/ 	.word	0x0000000c
        /*3254*/ 	.word	0x00000030
        /*3258*/ 	.short	0x010a
        /*325a*/ 	.byte	0x3f
	.zero		1


	//   ....[122]....
        /*325c*/ 	.word	0x00015bb0
        /*3260*/ 	.word	0x0000000c
        /*3264*/ 	.word	0x00000030
        /*3268*/ 	.short	0x010a
        /*326a*/ 	.byte	0x3f
	.zero		1


	//   ....[123]....
        /*326c*/ 	.word	0x00015c00
        /*3270*/ 	.word	0x0000000c
        /*3274*/ 	.word	0x00000030
        /*3278*/ 	.short	0x010a
        /*327a*/ 	.byte	0x3f
	.zero		1


	//   ....[124]....
        /*327c*/ 	.word	0x00015c50
        /*3280*/ 	.word	0x0000000c
        /*3284*/ 	.word	0x00000030
        /*3288*/ 	.short	0x010a
        /*328a*/ 	.byte	0x3f
	.zero		1


	//   ....[125]....
        /*328c*/ 	.word	0x00015ca0
        /*3290*/ 	.word	0x0000000c
        /*3294*/ 	.word	0x00000030
        /*3298*/ 	.short	0x010a
        /*329a*/ 	.byte	0x3f
	.zero		1


	//   ....[126]....
        /*329c*/ 	.word	0x00015cf0
        /*32a0*/ 	.word	0x0000000c
        /*32a4*/ 	.word	0x00000030
        /*32a8*/ 	.short	0x010a
        /*32aa*/ 	.byte	0x3f
	.zero		1


	//   ....[127]....
        /*32ac*/ 	.word	0x00015d40
        /*32b0*/ 	.word	0x0000000c
        /*32b4*/ 	.word	0x00000030
        /*32b8*/ 	.short	0x010a
        /*32ba*/ 	.byte	0x3f
	.zero		1


	//   ....[128]....
        /*32bc*/ 	.word	0x00015d90
        /*32c0*/ 	.word	0x0000000c
        /*32c4*/ 	.word	0x00000030
        /*32c8*/ 	.short	0x010a
        /*32ca*/ 	.byte	0x3f
	.zero		1


	//   ....[129]....
        /*32cc*/ 	.word	0x00015de0
        /*32d0*/ 	.word	0x0000000c
        /*32d4*/ 	.word	0x00000030
        /*32d8*/ 	.short	0x010a
        /*32da*/ 	.byte	0x3f
	.zero		1


	//   ....[130]....
        /*32dc*/ 	.word	0x00015e30
        /*32e0*/ 	.word	0x0000000d
        /*32e4*/ 	.word	0x00000030
        /*32e8*/ 	.short	0x010a
        /*32ea*/ 	.byte	0x3f
	.zero		1


	//   ....[131]....
        /*32ec*/ 	.word	0x00015e90
        /*32f0*/ 	.word	0x00000005
        /*32f4*/ 	.word	0x00000078
        /*32f8*/ 	.short	0x010a
        /*32fa*/ 	.byte	0x3f
	.zero		1


	//   ....[132]....
        /*32fc*/ 	.word	0x00015ef0
        /*3300*/ 	.word	0x00000003
        /*3304*/ 	.word	0x00000050
        /*3308*/ 	.short	0x010a
        /*330a*/ 	.byte	0x3f
	.zero		1


	//   ....[133]....
        /*330c*/ 	.word	0x00015f50
        /*3310*/ 	.word	0x00000003
        /*3314*/ 	.word	0x00000058
        /*3318*/ 	.short	0x010a
        /*331a*/ 	.byte	0x3f
	.zero		1


	//   ....[134]....
        /*331c*/ 	.word	0x00015fb0
        /*3320*/ 	.word	0x00000003
        /*3324*/ 	.word	0x00000060
        /*3328*/ 	.short	0x010a
        /*332a*/ 	.byte	0x3f
	.zero		1


	//   ....[135]....
        /*332c*/ 	.word	0x00016010
        /*3330*/ 	.word	0x00000003
        /*3334*/ 	.word	0x00000068
        /*3338*/ 	.short	0x010a
        /*333a*/ 	.byte	0x3f
	.zero		1


	//   ....[136]....
        /*333c*/ 	.word	0x00016070
        /*3340*/ 	.word	0x00000004
        /*3344*/ 	.word	0x00000050
        /*3348*/ 	.short	0x010a
        /*334a*/ 	.byte	0x3f
	.zero		1


	//   ....[137]....
        /*334c*/ 	.word	0x000160d0
        /*3350*/ 	.word	0x00000004
        /*3354*/ 	.word	0x00000058
        /*3358*/ 	.short	0x010a
        /*335a*/ 	.byte	0x3f
	.zero		1


	//   ....[138]....
        /*335c*/ 	.word	0x00016130
        /*3360*/ 	.word	0x00000004
        /*3364*/ 	.word	0x00000060
        /*3368*/ 	.short	0x010a
        /*336a*/ 	.byte	0x3f
	.zero		1


	//   ....[139]....
        /*336c*/ 	.word	0x00016190
        /*3370*/ 	.word	0x00000004
        /*3374*/ 	.word	0x00000068
        /*3378*/ 	.short	0x010a
        /*337a*/ 	.byte	0x3f
	.zero		1


	//   ....[140]....
        /*337c*/ 	.word	0x000161f0
        /*3380*/ 	.word	0x00000005
        /*3384*/ 	.word	0x00000050
        /*3388*/ 	.short	0x010a
        /*338a*/ 	.byte	0x3f
	.zero		1


	//   ....[141]....
        /*338c*/ 	.word	0x00016250
        /*3390*/ 	.word	0x00000005
        /*3394*/ 	.word	0x00000058
        /*3398*/ 	.short	0x010a
        /*339a*/ 	.byte	0x3f
	.zero		1


	//   ....[142]....
        /*339c*/ 	.word	0x000162b0
        /*33a0*/ 	.word	0x00000005
        /*33a4*/ 	.word	0x00000060
        /*33a8*/ 	.short	0x010a
        /*33aa*/ 	.byte	0x3f
	.zero		1


	//   ....[143]....
        /*33ac*/ 	.word	0x00016310
        /*33b0*/ 	.word	0x00000005
        /*33b4*/ 	.word	0x00000068
        /*33b8*/ 	.short	0x010a
        /*33ba*/ 	.byte	0x3f
	.zero		1


	//   ....[144]....
        /*33bc*/ 	.word	0x00016370
        /*33c0*/ 	.word	0x00000002
        /*33c4*/ 	.word	0x00000050
        /*33c8*/ 	.short	0x010a
        /*33ca*/ 	.byte	0x3f
	.zero		1


	//   ....[145]....
        /*33cc*/ 	.word	0x000163d0
        /*33d0*/ 	.word	0x00000002
        /*33d4*/ 	.word	0x00000058
        /*33d8*/ 	.short	0x010a
        /*33da*/ 	.byte	0x3f
	.zero		1


	//   ....[146]....
        /*33dc*/ 	.word	0x00016430
        /*33e0*/ 	.word	0x00000002
        /*33e4*/ 	.word	0x00000060
        /*33e8*/ 	.short	0x010a
        /*33ea*/ 	.byte	0x3f
	.zero		1


	//   ....[147]....
        /*33ec*/ 	.word	0x00016490
        /*33f0*/ 	.word	0x00000002
        /*33f4*/ 	.word	0x00000068
        /*33f8*/ 	.short	0x010a
        /*33fa*/ 	.byte	0x3f
	.zero		1


	//   ....[148]....
        /*33fc*/ 	.word	0x000164e0
        /*3400*/ 	.word	0x00000000
        /*3404*/ 	.word	0x00000050
        /*3408*/ 	.short	0x010a
        /*340a*/ 	.byte	0x3f
	.zero		1


	//   ....[149]....
        /*340c*/ 	.word	0x00016530
        /*3410*/ 	.word	0x00000000
        /*3414*/ 	.word	0x00000058
        /*3418*/ 	.short	0x010a
        /*341a*/ 	.byte	0x3f
	.zero		1


	//   ....[150]....
        /*341c*/ 	.word	0x00016580
        /*3420*/ 	.word	0x00000000
        /*3424*/ 	.word	0x00000060
        /*3428*/ 	.short	0x010a
        /*342a*/ 	.byte	0x3f
	.zero		1


	//   ....[151]....
        /*342c*/ 	.word	0x00016650
        /*3430*/ 	.word	0x0000000d
        /*3434*/ 	.word	0x00000018
        /*3438*/ 	.short	0x010a
        /*343a*/ 	.byte	0x3f
	.zero		1


	//   ....[152]....
        /*343c*/ 	.word	0x00016720
        /*3440*/ 	.word	0x00000005
        /*3444*/ 	.word	0x00000000
        /*3448*/ 	.short	0x010a
        /*344a*/ 	.byte	0x3f
	.zero		1


	//   ....[153]....
        /*344c*/ 	.word	0x00016770
        /*3450*/ 	.word	0x00000007
        /*3454*/ 	.word	0x00000000
        /*3458*/ 	.short	0x010a
        /*345a*/ 	.byte	0x3f
	.zero		1


	//----- nvinfo : EIATTR_NUM_MBARRIERS
	.align		4
.L_40:
        /*345c*/ 	.byte	0x03, 0x38
        /*345e*/ 	.short	0x0010


	//----- nvinfo : EIATTR_EXIT_INSTR_OFFSETS
	.align		4
        /*3460*/ 	.byte	0x04, 0x1c
        /*3462*/ 	.short	(.L_42 - .L_41)


	//   ....[0]....
.L_41:
        /*3464*/ 	.word	0x000158b0


	//----- nvinfo : EIATTR_MAX_THREADS
	.align		4
.L_42:
        /*3468*/ 	.byte	0x04, 0x05
        /*346a*/ 	.short	(.L_44 - .L_43)
.L_43:
        /*346c*/ 	.word	0x00000180
        /*3470*/ 	.word	0x00000001
        /*3474*/ 	.word	0x00000001


	//----- nvinfo : EIATTR_CRS_STACK_SIZE
	.align		4
.L_44:
        /*3478*/ 	.byte	0x04, 0x1e
        /*347a*/ 	.short	(.L_46 - .L_45)
.L_45:
        /*347c*/ 	.word	0x00000000


	//----- nvinfo : EIATTR_CBANK_PARAM_SIZE
	.align		4
.L_46:
        /*3480*/ 	.byte	0x03, 0x19
        /*3482*/ 	.short	0x0770


	//----- nvinfo : EIATTR_PARAM_CBANK
	.align		4
        /*3484*/ 	.byte	0x04, 0x0a
        /*3486*/ 	.short	(.L_48 - .L_47)
	.align		4
.L_47:
        /*3488*/ 	.word	index@(.nv.constant0._ZN7cutlass13device_kernelINS_4gemm6kernel13GemmUniversalIN4cute5tupleIJiiiiEEENS1_10collective13CollectiveMmaINS1_34MainloopSm90TmaGmmaWarpSpecializedILi3ENS5_IJNS4_1CILi1EEESB_SB_EEENS1_35KernelTmaWarpSpecializedCooperativeEEENS5_IJNSA_ILi256EEESF_NSA_ILi64EEEEEENS_6half_tENS5_IJlSB_lEEESI_SJ_NS4_8TiledMMAINS4_8MMA_AtomIJNS4_4SM904GMMA26MMA_64x256x16_F32F16F16_SSILNSN_5MajorE0ELSP_0ELNSN_7ScaleInE1ELSQ_1EEEEEENS4_6LayoutINS5_IJNSA_ILi2EEESB_SB_EEENS5_IJSB_NSA_ILi0EEESW_EEEEENS5_IJNS4_10UnderscoreESZ_SZ_EEEEENS4_13SM90_TMA_LOADENS4_14ComposedLayoutINS4_7SwizzleILi3ELi4ELi3EEENS4_18smem_ptr_flag_bitsILi16EEENST_INS5_IJNSA_ILi8EEESG_EEENS5_IJSG_SB_EEEEEEEvNS4_8identityES12_S1C_vS1D_EENS_8epilogue10collective18CollectiveEpilogueINS1F_22Sm90TmaWarpSpecializedILi4ELi2ELi16ELb1ELb0EEEJSH_NS5_IJNSA_ILi128EEENSA_ILi32EEEEEESI_SJ_SI_SJ_NS1F_6fusion15FusionCallbacksIS1J_NS1N_17LinearCombinationISI_fSI_fLNS_15FloatRoundStyleE2EEESH_S1M_JEEES12_NS13_INS14_ILi2ELi4ELi3EEES17_NST_INS5_IJS18_S1L_EEENS5_IJS1L_SB_EEEEEEENS4_17SM75_U32x4_LDSM_NENS4_14SM90_TMA_STOREES1X_NS4_17SM90_U32x4_STSM_NENS4_9Copy_AtomIJS20_SI_EEEvEEEvvEEEEvNT_6ParamsE)
        /*348c*/ 	.short	0x0210
        /*348e*/ 	.short	0x0770


	//----- nvinfo : EIATTR_SW_WAR
	.align		4
.L_48:
        /*3490*/ 	.byte	0x04, 0x36
        /*3492*/ 	.short	(.L_50 - .L_49)
.L_49:
        /*3494*/ 	.word	0x00000008
.L_50:


//--------------------- .nv.callgraph             --------------------------
	.section	.nv.callgraph,"",@"SHT_CUDA_CALLGRAPH"
	.align	4
	.sectionentsize	8
	.align		4
        /*0000*/ 	.word	0x00000000
	.align		4
        /*0004*/ 	.word	0xffffffff
	.align		4
        /*0008*/ 	.word	index@(_ZN7cutlass13device_kernelINS_4gemm6kernel13GemmUniversalIN4cute5tupleIJiiiiEEENS1_10collective13CollectiveMmaINS1_34MainloopSm90TmaGmmaWarpSpecializedILi3ENS5_IJNS4_1CILi1EEESB_SB_EEENS1_35KernelTmaWarpSpecializedCooperativeEEENS5_IJNSA_ILi256EEESF_NSA_ILi64EEEEEENS_6half_tENS5_IJlSB_lEEESI_SJ_NS4_8TiledMMAINS4_8MMA_AtomIJNS4_4SM904GMMA26MMA_64x256x16_F32F16F16_SSILNSN_5MajorE0ELSP_0ELNSN_7ScaleInE1ELSQ_1EEEEEENS4_6LayoutINS5_IJNSA_ILi2EEESB_SB_EEENS5_IJSB_NSA_ILi0EEESW_EEEEENS5_IJNS4_10UnderscoreESZ_SZ_EEEEENS4_13SM90_TMA_LOADENS4_14ComposedLayoutINS4_7SwizzleILi3ELi4ELi3EEENS4_18smem_ptr_flag_bitsILi16EEENST_INS5_IJNSA_ILi8EEESG_EEENS5_IJSG_SB_EEEEEEEvNS4_8identityES12_S1C_vS1D_EENS_8epilogue10collective18CollectiveEpilogueINS1F_22Sm90TmaWarpSpecializedILi4ELi2ELi16ELb1ELb0EEEJSH_NS5_IJNSA_ILi128EEENSA_ILi32EEEEEESI_SJ_SI_SJ_NS1F_6fusion15FusionCallbacksIS1J_NS1N_17LinearCombinationISI_fSI_fLNS_15FloatRoundStyleE2EEESH_S1M_JEEES12_NS13_INS14_ILi2ELi4ELi3EEES17_NST_INS5_IJS18_S1L_EEENS5_IJS1L_SB_EEEEEEENS4_17SM75_U32x4_LDSM_NENS4_14SM90_TMA_STOREES1X_NS4_17SM90_U32x4_STSM_NENS4_9Copy_AtomIJS20_SI_EEEvEEEvvEEEEvNT_6ParamsE)
	.align		4
        /*000c*/ 	.word	index@(__assertfail)
	.align		4
        /*0010*/ 	.word	0x00000000
	.align		4
        /*0014*/ 	.word	0xfffffffe
	.align		4
        /*0018*/ 	.word	0x00000000
	.align		4
        /*001c*/ 	.word	0xfffffffd
	.align		4
        /*0020*/ 	.word	0x00000000
	.align		4
        /*0024*/ 	.word	0xfffffffc


//--------------------- .nv.constant4             --------------------------
	.section	.nv.constant4,"a",@progbits
	.align	8
	.align		8
.nv.constant4:
        /*0000*/ 	.dword	__assertfail
	.align		8
        /*0008*/ 	.dword	__unnamed_1
	.align		8
        /*0010*/ 	.dword	__unnamed_2
	.align		8
        /*0018*/ 	.dword	_ZN39_INTERNAL_039549be_4_k_cu_9ae28900_31214cuda3std3__45__cpo5beginE
	.align		8
        /*0020*/ 	.dword	_ZN39_INTERNAL_039549be_4_k_cu_9ae28900_31214cuda3std3__45__cpo3endE
	.align		8
        /*0028*/ 	.dword	_ZN39_INTERNAL_039549be_4_k_cu_9ae28900_31214cuda3std3__45__cpo6cbeginE
	.align		8
        /*0030*/ 	.dword	_ZN39_INTERNAL_039549be_4_k_cu_9ae28900_31214cuda3std3__45__cpo4cendE
	.align		8
        /*0038*/ 	.dword	_ZN39_INTERNAL_039549be_4_k_cu_9ae28900_31214cuda3std3__441_GLOBAL__N__039549be_4_k_cu_9ae28900_31216ignoreE
	.align		8
        /*0040*/ 	.dword	_ZN39_INTERNAL_039549be_4_k_cu_9ae28900_31214cuda3std3__419piecewise_constructE
	.align		8
        /*0048*/ 	.dword	_ZN39_INTERNAL_039549be_4_k_cu_9ae28900_31214cuda3std3__48in_placeE
	.align		8
        /*0050*/ 	.dword	_ZN39_INTERNAL_039549be_4_k_cu_9ae28900_31214cuda3std6ranges3__45__cpo4swapE
	.align		8
        /*0058*/ 	.dword	_ZN39_INTERNAL_039549be_4_k_cu_9ae28900_31214cuda3std6ranges3__45__cpo9iter_moveE
	.align		8
        /*0060*/ 	.dword	_ZN39_INTERNAL_039549be_4_k_cu_9ae28900_31214cute7productE
	.align		8
        /*0068*/ 	.dword	_ZN39_INTERNAL_039549be_4_k_cu_9ae28900_31214cute1_E
	.align		8
        /*0070*/ 	.dword	$str$22
	.align		8
        /*0078*/ 	.dword	$str$23
	.align		8
        /*0080*/ 	.dword	$str$26
	.align		8
        /*0088*/ 	.dword	$str$27


//--------------------- .text._ZN7cutlass13device_kernelINS_4gemm6kernel13GemmUniversalIN4cute5tupleIJiiiiEEENS1_10collective13CollectiveMmaINS1_34MainloopSm90TmaGmmaWarpSpecializedILi3ENS5_IJNS4_1CILi1EEESB_SB_EEENS1_35KernelTmaWarpSpecializedCooperativeEEENS5_IJNSA_ILi256EEESF_NSA_ILi64EEEEEENS_6half_tENS5_IJlSB_lEEESI_SJ_NS4_8TiledMMAINS4_8MMA_AtomIJNS4_4SM904GMMA26MMA_64x256x16_F32F16F16_SSILNSN_5MajorE0ELSP_0ELNSN_7ScaleInE1ELSQ_1EEEEEENS4_6LayoutINS5_IJNSA_ILi2EEESB_SB_EEENS5_IJSB_NSA_ILi0EEESW_EEEEENS5_IJNS4_10UnderscoreESZ_SZ_EEEEENS4_13SM90_TMA_LOADENS4_14ComposedLayoutINS4_7SwizzleILi3ELi4ELi3EEENS4_18smem_ptr_flag_bitsILi16EEENST_INS5_IJNSA_ILi8EEESG_EEENS5_IJSG_SB_EEEEEEEvNS4_8identityES12_S1C_vS1D_EENS_8epilogue10collective18CollectiveEpilogueINS1F_22Sm90TmaWarpSpecializedILi4ELi2ELi16ELb1ELb0EEEJSH_NS5_IJNSA_ILi128EEENSA_ILi32EEEEEESI_SJ_SI_SJ_NS1F_6fusion15FusionCallbacksIS1J_NS1N_17LinearCombinationISI_fSI_fLNS_15FloatRoundStyleE2EEESH_S1M_JEEES12_NS13_INS14_ILi2ELi4ELi3EEES17_NST_INS5_IJS18_S1L_EEENS5_IJS1L_SB_EEEEEEENS4_17SM75_U32x4_LDSM_NENS4_14SM90_TMA_STOREES1X_NS4_17SM90_U32x4_STSM_NENS4_9Copy_AtomIJS20_SI_EEEvEEEvvEEEEvNT_6ParamsE --------------------------
	.section	.text._ZN7cutlass13device_kernelINS_4gemm6kernel13GemmUniversalIN4cute5tupleIJiiiiEEENS1_10collective13CollectiveMmaINS1_34MainloopSm90TmaGmmaWarpSpecializedILi3ENS5_IJNS4_1CILi1EEESB_SB_EEENS1_35KernelTmaWarpSpecializedCooperativeEEENS5_IJNSA_ILi256EEESF_NSA_ILi64EEEEEENS_6half_tENS5_IJlSB_lEEESI_SJ_NS4_8TiledMMAINS4_8MMA_AtomIJNS4_4SM904GMMA26MMA_64x256x16_F32F16F16_SSILNSN_5MajorE0ELSP_0ELNSN_7ScaleInE1ELSQ_1EEEEEENS4_6LayoutINS5_IJNSA_ILi2EEESB_SB_EEENS5_IJSB_NSA_ILi0EEESW_EEEEENS5_IJNS4_10UnderscoreESZ_SZ_EEEEENS4_13SM90_TMA_LOADENS4_14ComposedLayoutINS4_7SwizzleILi3ELi4ELi3EEENS4_18smem_ptr_flag_bitsILi16EEENST_INS5_IJNSA_ILi8EEESG_EEENS5_IJSG_SB_EEEEEEEvNS4_8identityES12_S1C_vS1D_EENS_8epilogue10collective18CollectiveEpilogueINS1F_22Sm90TmaWarpSpecializedILi4ELi2ELi16ELb1ELb0EEEJSH_NS5_IJNSA_ILi128EEENSA_ILi32EEEEEESI_SJ_SI_SJ_NS1F_6fusion15FusionCallbacksIS1J_NS1N_17LinearCombinationISI_fSI_fLNS_15FloatRoundStyleE2EEESH_S1M_JEEES12_NS13_INS14_ILi2ELi4ELi3EEES17_NST_INS5_IJS18_S1L_EEENS5_IJS1L_SB_EEEEEEENS4_17SM75_U32x4_LDSM_NENS4_14SM90_TMA_STOREES1X_NS4_17SM90_U32x4_STSM_NENS4_9Copy_AtomIJS20_SI_EEEvEEEvvEEEEvNT_6ParamsE,"ax",@progbits
	.align	128
.text._ZN7cutlass13device_kernelINS_4gemm6kernel13GemmUniversalIN4cute5tupleIJiiiiEEENS1_10collective13CollectiveMmaINS1_34MainloopSm90TmaGmmaWarpSpecializedILi3ENS5_IJNS4_1CILi1EEESB_SB_EEENS1_35KernelTmaWarpSpecializedCooperativeEEENS5_IJNSA_ILi256EEESF_NSA_ILi64EEEEEENS_6half_tENS5_IJlSB_lEEESI_SJ_NS4_8TiledMMAINS4_8MMA_AtomIJNS4_4SM904GMMA26MMA_64x256x16_F32F16F16_SSILNSN_5MajorE0ELSP_0ELNSN_7ScaleInE1ELSQ_1EEEEEENS4_6LayoutINS5_IJNSA_ILi2EEESB_SB_EEENS5_IJSB_NSA_ILi0EEESW_EEEEENS5_IJNS4_10UnderscoreESZ_SZ_EEEEENS4_13SM90_TMA_LOADENS4_14ComposedLayoutINS4_7SwizzleILi3ELi4ELi3EEENS4_18smem_ptr_flag_bitsILi16EEENST_INS5_IJNSA_ILi8EEESG_EEENS5_IJSG_SB_EEEEEEEvNS4_8identityES12_S1C_vS1D_EENS_8epilogue10collective18CollectiveEpilogueINS1F_22Sm90TmaWarpSpecializedILi4ELi2ELi16ELb1ELb0EEEJSH_NS5_IJNSA_ILi128EEENSA_ILi32EEEEEESI_SJ_SI_SJ_NS1F_6fusion15FusionCallbacksIS1J_NS1N_17LinearCombinationISI_fSI_fLNS_15FloatRoundStyleE2EEESH_S1M_JEEES12_NS13_INS14_ILi2ELi4ELi3EEES17_NST_INS5_IJS18_S1L_EEENS5_IJS1L_SB_EEEEEEENS4_17SM75_U32x4_LDSM_NENS4_14SM90_TMA_STOREES1X_NS4_17SM90_U32x4_STSM_NENS4_9Copy_AtomIJS20_SI_EEEvEEEvvEEEEvNT_6ParamsE:
        .type           _ZN7cutlass13device_kernelINS_4gemm6kernel13GemmUniversalIN4cute5tupleIJiiiiEEENS1_10collective13CollectiveMmaINS1_34MainloopSm90TmaGmmaWarpSpecializedILi3ENS5_IJNS4_1CILi1EEESB_SB_EEENS1_35KernelTmaWarpSpecializedCooperativeEEENS5_IJNSA_ILi256EEESF_NSA_ILi64EEEEEENS_6half_tENS5_IJlSB_lEEESI_SJ_NS4_8TiledMMAINS4_8MMA_AtomIJNS4_4SM904GMMA26MMA_64x256x16_F32F16F16_SSILNSN_5MajorE0ELSP_0ELNSN_7ScaleInE1ELSQ_1EEEEEENS4_6LayoutINS5_IJNSA_ILi2EEESB_SB_EEENS5_IJSB_NSA_ILi0EEESW_EEEEENS5_IJNS4_10UnderscoreESZ_SZ_EEEEENS4_13SM90_TMA_LOADENS4_14ComposedLayoutINS4_7SwizzleILi3ELi4ELi3EEENS4_18smem_ptr_flag_bitsILi16EEENST_INS5_IJNSA_ILi8EEESG_EEENS5_IJSG_SB_EEEEEEEvNS4_8identityES12_S1C_vS1D_EENS_8epilogue10collective18CollectiveEpilogueINS1F_22Sm90TmaWarpSpecializedILi4ELi2ELi16ELb1ELb0EEEJSH_NS5_IJNSA_ILi128EEENSA_ILi32EEEEEESI_SJ_SI_SJ_NS1F_6fusion15FusionCallbacksIS1J_NS1N_17LinearCombinationISI_fSI_fLNS_15FloatRoundStyleE2EEESH_S1M_JEEES12_NS13_INS14_ILi2ELi4ELi3EEES17_NST_INS5_IJS18_S1L_EEENS5_IJS1L_SB_EEEEEEENS4_17SM75_U32x4_LDSM_NENS4_14SM90_TMA_STOREES1X_NS4_17SM90_U32x4_STSM_NENS4_9Copy_AtomIJS20_SI_EEEvEEEvvEEEEvNT_6ParamsE,@function
        .size           _ZN7cutlass13device_kernelINS_4gemm6kernel13GemmUniversalIN4cute5tupleIJiiiiEEENS1_10collective13CollectiveMmaINS1_34MainloopSm90TmaGmmaWarpSpecializedILi3ENS5_IJNS4_1CILi1EEESB_SB_EEENS1_35KernelTmaWarpSpecializedCooperativeEEENS5_IJNSA_ILi256EEESF_NSA_ILi64EEEEEENS_6half_tENS5_IJlSB_lEEESI_SJ_NS4_8TiledMMAINS4_8MMA_AtomIJNS4_4SM904GMMA26MMA_64x256x16_F32F16F16_SSILNSN_5MajorE0ELSP_0ELNSN_7ScaleInE1ELSQ_1EEEEEENS4_6LayoutINS5_IJNSA_ILi2EEESB_SB_EEENS5_IJSB_NSA_ILi0EEESW_EEEEENS5_IJNS4_10UnderscoreESZ_SZ_EEEEENS4_13SM90_TMA_LOADENS4_14ComposedLayoutINS4_7SwizzleILi3ELi4ELi3EEENS4_18smem_ptr_flag_bitsILi16EEENST_INS5_IJNSA_ILi8EEESG_EEENS5_IJSG_SB_EEEEEEEvNS4_8identityES12_S1C_vS1D_EENS_8epilogue10collective18CollectiveEpilogueINS1F_22Sm90TmaWarpSpecializedILi4ELi2ELi16ELb1ELb0EEEJSH_NS5_IJNSA_ILi128EEENSA_ILi32EEEEEESI_SJ_SI_SJ_NS1F_6fusion15FusionCallbacksIS1J_NS1N_17LinearCombinationISI_fSI_fLNS_15FloatRoundStyleE2EEESH_S1M_JEEES12_NS13_INS14_ILi2ELi4ELi3EEES17_NST_INS5_IJS18_S1L_EEENS5_IJS1L_SB_EEEEEEENS4_17SM75_U32x4_LDSM_NENS4_14SM90_TMA_STOREES1X_NS4_17SM90_U32x4_STSM_NENS4_9Copy_AtomIJS20_SI_EEEvEEEvvEEEEvNT_6ParamsE,(.L_x_399 - _ZN7cutlass13device_kernelINS_4gemm6kernel13GemmUniversalIN4cute5tupleIJiiiiEEENS1_10collective13CollectiveMmaINS1_34MainloopSm90TmaGmmaWarpSpecializedILi3ENS5_IJNS4_1CILi1EEESB_SB_EEENS1_35KernelTmaWarpSpecializedCooperativeEEENS5_IJNSA_ILi256EEESF_NSA_ILi64EEEEEENS_6half_tENS5_IJlSB_lEEESI_SJ_NS4_8TiledMMAINS4_8MMA_AtomIJNS4_4SM904GMMA26MMA_64x256x16_F32F16F16_SSILNSN_5MajorE0ELSP_0ELNSN_7ScaleInE1ELSQ_1EEEEEENS4_6LayoutINS5_IJNSA_ILi2EEESB_SB_EEENS5_IJSB_NSA_ILi0EEESW_EEEEENS5_IJNS4_10UnderscoreESZ_SZ_EEEEENS4_13SM90_TMA_LOADENS4_14ComposedLayoutINS4_7SwizzleILi3ELi4ELi3EEENS4_18smem_ptr_flag_bitsILi16EEENST_INS5_IJNSA_ILi8EEESG_EEENS5_IJSG_SB_EEEEEEEvNS4_8identityES12_S1C_vS1D_EENS_8epilogue10collective18CollectiveEpilogueINS1F_22Sm90TmaWarpSpecializedILi4ELi2ELi16ELb1ELb0EEEJSH_NS5_IJNSA_ILi128EEENSA_ILi32EEEEEESI_SJ_SI_SJ_NS1F_6fusion15FusionCallbacksIS1J_NS1N_17LinearCombinationISI_fSI_fLNS_15FloatRoundStyleE2EEESH_S1M_JEEES12_NS13_INS14_ILi2ELi4ELi3EEES17_NST_INS5_IJS18_S1L_EEENS5_IJS1L_SB_EEEEEEENS4_17SM75_U32x4_LDSM_NENS4_14SM90_TMA_STOREES1X_NS4_17SM90_U32x4_STSM_NENS4_9Copy_AtomIJS20_SI_EEEvEEEvvEEEEvNT_6ParamsE)
        .other          _ZN7cutlass13device_kernelINS_4gemm6kernel13GemmUniversalIN4cute5tupleIJiiiiEEENS1_10collective13CollectiveMmaINS1_34MainloopSm90TmaGmmaWarpSpecializedILi3ENS5_IJNS4_1CILi1EEESB_SB_EEENS1_35KernelTmaWarpSpecializedCooperativeEEENS5_IJNSA_ILi256EEESF_NSA_ILi64EEEEEENS_6half_tENS5_IJlSB_lEEESI_SJ_NS4_8TiledMMAINS4_8MMA_AtomIJNS4_4SM904GMMA26MMA_64x256x16_F32F16F16_SSILNSN_5MajorE0ELSP_0ELNSN_7ScaleInE1ELSQ_1EEEEEENS4_6LayoutINS5_IJNSA_ILi2EEESB_SB_EEENS5_IJSB_NSA_ILi0EEESW_EEEEENS5_IJNS4_10UnderscoreESZ_SZ_EEEEENS4_13SM90_TMA_LOADENS4_14ComposedLayoutINS4_7SwizzleILi3ELi4ELi3EEENS4_18smem_ptr_flag_bitsILi16EEENST_INS5_IJNSA_ILi8EEESG_EEENS5_IJSG_SB_EEEEEEEvNS4_8identityES12_S1C_vS1D_EENS_8epilogue10collective18CollectiveEpilogueINS1F_22Sm90TmaWarpSpecializedILi4ELi2ELi16ELb1ELb0EEEJSH_NS5_IJNSA_ILi128EEENSA_ILi32EEEEEESI_SJ_SI_SJ_NS1F_6fusion15FusionCallbacksIS1J_NS1N_17LinearCombinationISI_fSI_fLNS_15FloatRoundStyleE2EEESH_S1M_JEEES12_NS13_INS14_ILi2ELi4ELi3EEES17_NST_INS5_IJS18_S1L_EEENS5_IJS1L_SB_EEEEEEENS4_17SM75_U32x4_LDSM_NENS4_14SM90_TMA_STOREES1X_NS4_17SM90_U32x4_STSM_NENS4_9Copy_AtomIJS20_SI_EEEvEEEvvEEEEvNT_6ParamsE,@"STO_CUDA_ENTRY STV_DEFAULT"
_ZN7cutlass13device_kernelINS_4gemm6kernel13GemmUniversalIN4cute5tupleIJiiiiEEENS1_10collective13CollectiveMmaINS1_34MainloopSm90TmaGmmaWarpSpecializedILi3ENS5_IJNS4_1CILi1EEESB_SB_EEENS1_35KernelTmaWarpSpecializedCooperativeEEENS5_IJNSA_ILi256EEESF_NSA_ILi64EEEEEENS_6half_tENS5_IJlSB_lEEESI_SJ_NS4_8TiledMMAINS4_8MMA_AtomIJNS4_4SM904GMMA26MMA_64x256x16_F32F16F16_SSILNSN_5MajorE0ELSP_0ELNSN_7ScaleInE1ELSQ_1EEEEEENS4_6LayoutINS5_IJNSA_ILi2EEESB_SB_EEENS5_IJSB_NSA_ILi0EEESW_EEEEENS5_IJNS4_10UnderscoreESZ_SZ_EEEEENS4_13SM90_TMA_LOADENS4_14ComposedLayoutINS4_7SwizzleILi3ELi4ELi3EEENS4_18smem_ptr_flag_bitsILi16EEENST_INS5_IJNSA_ILi8EEESG_EEENS5_IJSG_SB_EEEEEEEvNS4_8identityES12_S1C_vS1D_EENS_8epilogue10collective18CollectiveEpilogueINS1F_22Sm90TmaWarpSpecializedILi4ELi2ELi16ELb1ELb0EEEJSH_NS5_IJNSA_ILi128EEENSA_ILi32EEEEEESI_SJ_SI_SJ_NS1F_6fusion15FusionCallbacksIS1J_NS1N_17LinearCombinationISI_fSI_fLNS_15FloatRoundStyleE2EEESH_S1M_JEEES12_NS13_INS14_ILi2ELi4ELi3EEES17_NST_INS5_IJS18_S1L_EEENS5_IJS1L_SB_EEEEEEENS4_17SM75_U32x4_LDSM_NENS4_14SM90_TMA_STOREES1X_NS4_17SM90_U32x4_STSM_NENS4_9Copy_AtomIJS20_SI_EEEvEEEvvEEEEvNT_6ParamsE:
[----:B------:R-:W1:Y:S02]  /*0000*/  LDC R1, c[0x0][0x28] ;  /* 0x00000a00ff017b82 */ /* 0x000e640000000800 */
[----:B-1----:R-:W-:Y:S01]  /*0010*/  IADD3 R1, R1, -0x7a8, RZ ;  /* 0xfffff85801017810 */ /* 0x002fe20007ffe0ff */
[----:B------:R-:W1:Y:S05]  /*0020*/  S2R R2, SR_TID.X ;  /* 0x0000000000027919 */ /* 0x000e6a0000002100 */
[----:B------:R-:W2:Y:S01]  /*0030*/  LDC.64 R6, c[0x0][0x588] ;  /* 0x00016200ff067b82 */ /* 0x000ea20000000a00 */
[----:B------:R-:W-:Y:S01]  /*0040*/  ELECT P0, URZ, PT ;  /* 0x00000000003f782f */ /* 0x000fe20003800000 */
[----:B------:R-:W-:Y:S01]  /*0050*/  BSSY B0, `(.L_x_0) ;  /* 0x0000016000007945 */ /* 0x000fe20003800000 */
[----:B-1----:R-:W-:-:S02]  /*0060*/  SHF.R.U32.HI R10, RZ, 0x5, R2 ;  /* 0x00000005ff0a7819 */ /* 0x002fc40000011602 */
[----:B------:R-:W-:-:S03]  /*0070*/  SHF.R.U32.HI R2, RZ, 0x7, R2 ;  /* 0x00000007ff027819 */ /* 0x000fc60000011602 */
[----:B------:R-:W1:Y:S04]  /*0080*/  SHFL.IDX PT, R0, R10, RZ, 0x1f ;  /* 0x00001fff0a007589 */ /* 0x000e6800000e0000 */
[----:B------:R3:W4:Y:S01]  /*0090*/  SHFL.IDX PT, R9, R2, RZ, 0x1f ;  /* 0x00001fff02097589 */ /* 0x00072200000e0000 */
[----:B-1----:R-:W-:Y:S02]  /*00a0*/  ISETP.NE.OR P0, PT, R0, RZ, !P0 ;  /* 0x000000ff0000720c */ /* 0x002fe40004705670 */
[----:B------:R-:W-:-:S11]  /*00b0*/  SHF.R.S32.HI R3, RZ, 0x1f, R0 ;  /* 0x0000001fff037819 */ /* 0x000fd60000011400 */
[----:B--234-:R-:W-:Y:S05]  /*00c0*/  @P0 BRA `(.L_x_1) ;  /* 0x0000000000380947 */ /* 0x01cfea0003800000 */
[----:B------:R-:W-:Y:S02]  /*00d0*/  ULDC.64 UR4, c[0x0][0x198] ;  /* 0x0000660000047ab9 */ /* 0x000fe40000000a00 */
[----:B------:R-:W-:Y:S02]  /*00e0*/  UIADD3 UR6, UP0, UR4, 0xf0, URZ ;  /* 0x000000f004067890 */ /* 0x000fe4000ff1e03f */
[----:B------:R-:W-:Y:S02]  /*00f0*/  UIADD3 UR8, UP1, UR4, 0x1f0, URZ ;  /* 0x000001f004087890 */ /* 0x000fe4000ff3e03f */
[----:B------:R-:W-:Y:S02]  /*0100*/  UIADD3 UR10, UP2, UR4, 0x3f0, URZ ;  /* 0x000003f0040a7890 */ /* 0x000fe4000ff5e03f */
[----:B------:R-:W-:Y:S02]  /*0110*/  UIADD3 UR4, UP3, UR4, 0x4f0, URZ ;  /* 0x000004f004047890 */ /* 0x000fe4000ff7e03f */
[----:B------:R-:W-:-:S02]  /*0120*/  UIADD3.X UR7, URZ, UR5, URZ, UP0, !UPT ;  /* 0x000000053f077290 */ /* 0x000fc400087fe43f */
[----:B------:R-:W-:Y:S02]  /*0130*/  UIADD3.X UR9, URZ, UR5, URZ, UP1, !UPT ;  /* 0x000000053f097290 */ /* 0x000fe40008ffe43f */
[----:B------:R-:W-:Y:S02]  /*0140*/  UIADD3.X UR11, URZ, UR5, URZ, UP2, !UPT ;  /* 0x000000053f0b7290 */ /* 0x000fe400097fe43f */
[----:B------:R-:W-:-:S03]  /*0150*/  UIADD3.X UR5, URZ, UR5, URZ, UP3, !UPT ;  /* 0x000000053f057290 */ /* 0x000fc60009ffe43f */
[----:B------:R1:W-:Y:S02]  /*0160*/  UTMACCTL.PF [UR6] ;  /* 0x00000000060079b9 */ /* 0x0003e40008040000 */
[----:B------:R1:W-:Y:S02]  /*0170*/  UTMACCTL.PF [UR8] ;  /* 0x00000000080079b9 */ /* 0x0003e40008040000 */
[----:B------:R1:W-:Y:S02]  /*0180*/  UTMACCTL.PF [UR10] ;  /* 0x000000000a0079b9 */ /* 0x0003e40008040000 */
[----:B------:R1:W-:Y:S02]  /*0190*/  UTMACCTL.PF [UR4] ;  /* 0x00000000040079b9 */ /* 0x0003e40008040000 */
[----:B-1----:R-:W-:Y:S01]  /*01a0*/  NOP ;  /* 0x0000000000007918 */ /* 0x002fe20000000000 */
.L_x_1:
[----:B------:R-:W-:Y:S05]  /*01b0*/  BSYNC B0 ;  /* 0x0000000000007941 */ /* 0x000fea0003800000 */
.L_x_0:
[----:B------:R-:W-:Y:S01]  /*01c0*/  ULDC.64 UR4, c[0x0][0x590] ;  /* 0x0001640000047ab9 */ /* 0x000fe20000000a00 */
[----:B------:R-:W-:Y:S01]  /*01d0*/  LEA.HI R3, R3, R0, RZ, 0x2 ;  /* 0x0000000003037211 */ /* 0x000fe200078f10ff */
[----:B------:R-:W-:Y:S01]  /*01e0*/  ULDC.64 UR54, c[0x0][0x208] ;  /* 0x0000820000367ab9 */ /* 0x000fe20000000a00 */
[----:B------:R-:W-:Y:S02]  /*01f0*/  ISETP.NE.U32.AND P1, PT, RZ, UR4, PT ;  /* 0x00000004ff007c0c */ /* 0x000fe4000bf25070 */
[----:B------:R-:W-:Y:S02]  /*0200*/  LOP3.LUT R3, R3, 0xfffffffc, RZ, 0xc0, !PT ;  /* 0xfffffffc03037812 */ /* 0x000fe400078ec0ff */
[----:B------:R-:W-:Y:S02]  /*0210*/  ISETP.NE.AND.EX P2, PT, RZ, UR5, PT, P1 ;  /* 0x00000005ff007c0c */ /* 0x000fe4000bf45310 */
[----:B------:R-:W-:Y:S01]  /*0220*/  PRMT R5, RZ, 0x7610, R5 ;  /* 0x00007610ff057816 */ /* 0x000fe20000000005 */
[----:B------:R-:W-:Y:S01]  /*0230*/  IMAD.IADD R0, R0, 0x1, -R3 ;  /* 0x0000000100007824 */ /* 0x000fe200078e0a03 */
[----:B------:R-:W-:Y:S01]  /*0240*/  MOV R2, R6 ;  /* 0x0000000600027202 */ /* 0x000fe20000000f00 */
[----:B------:R-:W-:-:S08]  /*0250*/  IMAD.MOV.U32 R3, RZ, RZ, R7 ;  /* 0x000000ffff037224 */ /* 0x000fd000078e0007 */
[----:B------:R-:W-:Y:S05]  /*0260*/  @P2 BRA `(.L_x_2) ;  /* 0x0000000000302947 */ /* 0x000fea0003800000 */
[----:B------:R-:W-:Y:S02]  /*0270*/  ULDC.64 UR6, c[0x0][0x588] ;  /* 0x0001620000067ab9 */ /* 0x000fe40000000a00 */
[----:B------:R-:W-:-:S04]  /*0280*/  ISETP.NE.U32.AND P0, PT, RZ, UR6, PT ;  /* 0x00000006ff007c0c */ /* 0x000fc8000bf05070 */
[----:B------:R-:W-:-:S13]  /*0290*/  ISETP.NE.AND.EX P0, PT, RZ, UR7, PT, P0 ;  /* 0x00000007ff007c0c */ /* 0x000fda000bf05300 */
[----:B------:R-:W-:Y:S05]  /*02a0*/  @!P0 BRA `(.L_x_3) ;  /* 0x0000000000108947 */ /* 0x000fea0003800000 */
[----:B------:R-:W2:Y:S01]  /*02b0*/  LDG.E R4, desc[UR54][R2.64] ;  /* 0x0000003602047981 */ /* 0x000ea2000c1e1900 */
[----:B------:R-:W-:Y:S02]  /*02c0*/  MOV R5, 0x1 ;  /* 0x0000000100057802 */ /* 0x000fe40000000f00 */
[----:B--2---:R-:W-:Y:S01]  /*02d0*/  FSETP.NEU.AND P3, PT, R4, RZ, PT ;  /* 0x000000ff0400720b */ /* 0x004fe20003f6d000 */
[----:B------:R-:W-:-:S12]  /*02e0*/  BRA `(.L_x_2) ;  /* 0x0000000000107947 */ /* 0x000fd80003800000 */
.L_x_3:
[----:B------:R-:W-:Y:S01]  /*02f0*/  ULDC UR6, c[0x0][0x580] ;  /* 0x0001600000067ab9 */ /* 0x000fe20000000800 */
[----:B------:R-:W-:Y:S01]  /*0300*/  IMAD.MOV.U32 R5, RZ, RZ, 0x1 ;  /* 0x00000001ff057424 */ /* 0x000fe200078e00ff */
[----:B------:R-:W-:Y:S02]  /*0310*/  FSETP.NEU.AND P3, PT, RZ, UR6, PT ;  /* 0x00000006ff007c0b */ /* 0x000fe4000bf6d000 */
[----:B------:R-:W-:-:S11]  /*0320*/  CS2R R2, SRZ ;  /* 0x0000000000027805 */ /* 0x000fd6000001ff00 */
.L_x_2:
[----:B------:R-:W-:Y:S02]  /*0330*/  ISETP.NE.U32.AND P0, PT, R2, RZ, PT ;  /* 0x000000ff0200720c */ /* 0x000fe40003f05070 */
[----:B------:R-:W-:Y:S02]  /*0340*/  ISETP.NE.AND.EX P1, PT, RZ, UR5, PT, P1 ;  /* 0x00000005ff007c0c */ /* 0x000fe4000bf25310 */
[----:B------:R-:W-:Y:S02]  /*0350*/  ISETP.NE.AND.EX P0, PT, R3, RZ, PT, P0 ;  /* 0x000000ff0300720c */ /* 0x000fe40003f05300 */
[----:B------:R-:W-:-:S11]  /*0360*/  MOV R4, 0x1 ;  /* 0x0000000100047802 */ /* 0x000fd60000000f00 */
[----:B------:R-:W-:Y:S05]  /*0370*/  @P0 BRA P1, `(.L_x_4) ;  /* 0x0000000000340947 */ /* 0x000fea0000800000 */
[----:B------:R-:W-:Y:S02]  /*0380*/  ISETP.NE.U32.AND P1, PT, RZ, UR4, PT ;  /* 0x00000004ff007c0c */ /* 0x000fe4000bf25070 */
[----:B------:R-:W-:Y:S02]  /*0390*/  PRMT R5, R5, 0x9910, RZ ;  /* 0x0000991005057816 */ /* 0x000fe400000000ff */
[----:B------:R-:W-:Y:S02]  /*03a0*/  ISETP.NE.AND.EX P1, PT, RZ, UR5, PT, P1 ;  /* 0x00000005ff007c0c */ /* 0x000fe4000bf25310 */
[----:B------:R-:W-:Y:S01]  /*03b0*/  ISETP.NE.U32.AND P0, PT, R2, RZ, PT ;  /* 0x000000ff0200720c */ /* 0x000fe20003f05070 */
[----:B------:R-:W-:-:S03]  /*03c0*/  IMAD.MOV.U32 R2, RZ, RZ, R5 ;  /* 0x000000ffff027224 */ /* 0x000fc600078e0005 */
[----:B------:R-:W-:Y:S02]  /*03d0*/  ISETP.NE.AND.EX P0, PT, R3, RZ, PT, P0 ;  /* 0x000000ff0300720c */ /* 0x000fe40003f05300 */
[----:B------:R-:W-:Y:S02]  /*03e0*/  ISETP.NE.AND P4, PT, R2, RZ, PT ;  /* 0x000000ff0200720c */ /* 0x000fe40003f85270 */
[----:B------:R-:W-:Y:S02]  /*03f0*/  SEL R3, RZ, 0xffffffff, P3 ;  /* 0xffffffffff037807 */ /* 0x000fe40001800000 */
[----:B------:R-:W-:-:S04]  /*0400*/  SEL R2, RZ, 0xffffffff, P0 ;  /* 0xffffffffff027807 */ /* 0x000fc80000000000 */
[----:B------:R-:W-:-:S04]  /*0410*/  @P1 SEL R3, R2, R3, !P4 ;  /* 0x0000000302031207 */ /* 0x000fc80006000000 */
[----:B------:R-:W-:-:S04]  /*0420*/  LOP3.LUT R3, R3, 0x1, RZ, 0xc0, !PT ;  /* 0x0000000103037812 */ /* 0x000fc800078ec0ff */
[----:B------:R-:W-:-:S04]  /*0430*/  ISETP.NE.U32.AND P0, PT, R3, 0x1, PT ;  /* 0x000000010300780c */ /* 0x000fc80003f05070 */
[----:B------:R-:W-:-:S09]  /*0440*/  SEL R4, RZ, 0x1, !P0 ;  /* 0x00000001ff047807 */ /* 0x000fd20004000000 */
.L_x_4:
[----:B------:R-:W1:Y:S02]  /*0450*/  SHFL.IDX PT, R2, R10, RZ, 0x1f ;  /* 0x00001fff0a027589 */ /* 0x000e6400000e0000 */
[----:B-1----:R-:W-:-:S13]  /*0460*/  ISETP.NE.AND P0, PT, R2, RZ, PT ;  /* 0x000000ff0200720c */ /* 0x002fda0003f05270 */
[----:B------:R-:W-:Y:S05]  /*0470*/  @P0 BRA `(.L_x_5) ;  /* 0x0000000000500947 */ /* 0x000fea0003800000 */
[----:B------:R-:W1:Y:S01]  /*0480*/  S2UR UR8, SR_CgaCtaId ;  /* 0x00000000000879c3 */ /* 0x000e620000008800 */
[----:B------:R-:W-:Y:S01]  /*0490*/  UMOV UR4, 0x400 ;  /* 0x0000040000047882 */ /* 0x000fe20000000000 */
[----:B------:R-:W-:Y:S01]  /*04a0*/  UMOV UR5, 0x1 ;  /* 0x0000000100057882 */ /* 0x000fe20000000000 */
[----:B------:R-:W-:Y:S01]  /*04b0*/  UMOV UR6, 0x100 ;  /* 0x0000010000067882 */ /* 0x000fe20000000000 */
[----:B------:R-:W-:Y:S01]  /*04c0*/  ELECT P0, URZ, PT ;  /* 0x00000000003f782f */ /* 0x000fe20003800000 */
[----:B------:R-:W-:-:S04]  /*04d0*/  UIADD3 UR6, -UR6, 0x100000, URZ ;  /* 0x0010000006067890 */ /* 0x000fc8000fffe13f */
[----:B------:R-:W-:Y:S02]  /*04e0*/  USHF.L.U32 UR7, UR6, 0xb, URZ ;  /* 0x0000000b06077899 */ /* 0x000fe4000800063f */
[----:B------:R-:W-:Y:S02]  /*04f0*/  USHF.L.U32 UR6, UR6, 0x1, URZ ;  /* 0x0000000106067899 */ /* 0x000fe4000800063f */
[----:B-1----:R-:W-:Y:S02]  /*0500*/  ULEA UR8, UR8, UR4, 0x18 ;  /* 0x0000000408087291 */ /* 0x002fe4000f8ec03f */
[----:B------:R-:W-:-:S04]  /*0510*/  UIADD3 UR4, -UR5, 0x100000, URZ ;  /* 0x0010000005047890 */ /* 0x000fc8000fffe13f */
[----:B------:R-:W-:Y:S02]  /*0520*/  USHF.L.U32 UR5, UR4, 0xb, URZ ;  /* 0x0000000b04057899 */ /* 0x000fe4000800063f */
[----:B------:R-:W-:Y:S01]  /*0530*/  USHF.L.U32 UR4, UR4, 0x1, URZ ;  /* 0x0000000104047899 */ /* 0x000fe2000800063f */
[----:B------:R-:W1:Y:S11]  /*0540*/  FENCE.VIEW.ASYNC.S ;  /* 0x00000000000073c6 */ /* 0x000e760000000000 */
[----:B-1----:R1:W2:Y:S01]  /*0550*/  SYNCS.EXCH.64 URZ, [UR8], UR4 ;  /* 0x00000004083f75b2 */ /* 0x0022a20008000100 */
[----:B------:R1:W3:Y:S01]  /*0560*/  SYNCS.EXCH.64 URZ, [UR8+0x18], UR6 ;  /* 0x00001806083f75b2 */ /* 0x0002e20008000100 */
[----:B------:R1:W4:Y:S01]  /*0570*/  SYNCS.EXCH.64 URZ, [UR8+0x8], UR4 ;  /* 0x00000804083f75b2 */ /* 0x0003220008000100 */
[----:B------:R1:W1:Y:S01]  /*0580*/  SYNCS.EXCH.64 URZ, [UR8+0x20], UR6 ;  /* 0x00002006083f75b2 */ /* 0x0002620008000100 */
[----:B------:R1:W1:Y:S01]  /*0590*/  SYNCS.EXCH.64 URZ, [UR8+0x10], UR4 ;  /* 0x00001004083f75b2 */ /* 0x0002620008000100 */
[----:B------:R1:W1:Y:S01]  /*05a0*/  SYNCS.EXCH.64 URZ, [UR8+0x28], UR6 ;  /* 0x00002806083f75b2 */ /* 0x0002620008000100 */
[----:B------:R-:W-:Y:S01]  /*05b0*/  NOP ;  /* 0x0000000000007918 */ /* 0x000fe20000000000 */
.L_x_5:
[----:B------:R-:W5:Y:S01]  /*05c0*/  SHFL.IDX PT, R2, R10, RZ, 0x1f ;  /* 0x00001fff0a027589 */ /* 0x000f6200000e0000 */
[----:B------:R-:W1:Y:S01]  /*05d0*/  LDC R3, c[0x0][0x904] ;  /* 0x00024100ff037b82 */ /* 0x000e620000000800 */
[----:B------:R-:W-:Y:S01]  /*05e0*/  NOP ;  /* 0x0000000000007918 */ /* 0x000fe20000000000 */
[----:B-----5:R-:W-:-:S13]  /*05f0*/  ISETP.NE.AND P0, PT, R2, RZ, PT ;  /* 0x000000ff0200720c */ /* 0x020fda0003f05270 */
[----:B------:R-:W-:Y:S05]  /*0600*/  @P0 BRA `(.L_x_6) ;  /* 0x0000000000580947 */ /* 0x000fea0003800000 */
[----:B-1----:R-:W1:Y:S01]  /*0610*/  S2UR UR5, SR_CgaCtaId ;  /* 0x00000000000579c3 */ /* 0x002e620000008800 */
[----:B------:R-:W-:Y:S01]  /*0620*/  UMOV UR4, 0x400 ;  /* 0x0000040000047882 */ /* 0x000fe20000000000 */
[----:B------:R-:W-:Y:S01]  /*0630*/  UMOV UR6, 0x20 ;  /* 0x0000002000067882 */ /* 0x000fe20000000000 */
[----:B------:R-:W-:Y:S01]  /*0640*/  UMOV UR7, 0x100 ;  /* 0x0000010000077882 */ /* 0x000fe20000000000 */
[----:B------:R-:W-:Y:S01]  /*0650*/  ELECT P0, URZ, PT ;  /* 0x00000000003f782f */ /* 0x000fe20003800000 */
[----:B-1----:R-:W-:Y:S02]  /*0660*/  ULEA UR8, UR5, UR4, 0x18 ;  /* 0x0000000405087291 */ /* 0x002fe4000f8ec03f */
[----:B------:R-:W-:-:S04]  /*0670*/  UIADD3 UR4, -UR6, 0x100000, URZ ;  /* 0x0010000006047890 */ /* 0x000fc8000fffe13f */
[----:B------:R-:W-:Y:S02]  /*0680*/  USHF.L.U32 UR5, UR4, 0xb, URZ ;  /* 0x0000000b04057899 */ /* 0x000fe4000800063f */
[----:B------:R-:W-:Y:S02]  /*0690*/  USHF.L.U32 UR4, UR4, 0x1, URZ ;  /* 0x0000000104047899 */ /* 0x000fe4000800063f */
[----:B------:R-:W-:-:S04]  /*06a0*/  UIADD3 UR6, -UR7, 0x100000, URZ ;  /* 0x0010000007067890 */ /* 0x000fc8000fffe13f */
[----:B------:R-:W-:Y:S02]  /*06b0*/  USHF.L.U32 UR7, UR6, 0xb, URZ ;  /* 0x0000000b06077899 */ /* 0x000fe4000800063f */
[----:B------:R-:W-:Y:S01]  /*06c0*/  USHF.L.U32 UR6, UR6, 0x1, URZ ;  /* 0x0000000106067899 */ /* 0x000fe2000800063f */
[----:B------:R-:W1:Y:S03]  /*06d0*/  FENCE.VIEW.ASYNC.S ;  /* 0x00000000000073c6 */ /* 0x000e660000000000 */
[----:B-1----:R1:W1:Y:S08]  /*06e0*/  SYNCS.EXCH.64 URZ, [UR8+0x30], UR4 ;  /* 0x00003004083f75b2 */ /* 0x0022700008000100 */
[----:B------:R1:W1:Y:S01]  /*06f0*/  SYNCS.EXCH.64 URZ, [UR8+0x50], UR6 ;  /* 0x00005006083f75b2 */ /* 0x0002620008000100 */
[----:B------:R1:W1:Y:S01]  /*0700*/  SYNCS.EXCH.64 URZ, [UR8+0x38], UR4 ;  /* 0x00003804083f75b2 */ /* 0x0002620008000100 */
[----:B------:R1:W1:Y:S01]  /*0710*/  SYNCS.EXCH.64 URZ, [UR8+0x58], UR6 ;  /* 0x00005806083f75b2 */ /* 0x0002620008000100 */
[----:B------:R1:W1:Y:S01]  /*0720*/  SYNCS.EXCH.64 URZ, [UR8+0x40], UR4 ;  /* 0x00004004083f75b2 */ /* 0x0002620008000100 */
[----:B------:R1:W1:Y:S01]  /*0730*/  SYNCS.EXCH.64 URZ, [UR8+0x60], UR6 ;  /* 0x00006006083f75b2 */ /* 0x0002620008000100 */
[----:B------:R1:W1:Y:S01]  /*0740*/  SYNCS.EXCH.64 URZ, [UR8+0x48], UR4 ;  /* 0x00004804083f75b2 */ /* 0x0002620008000100 */
[----:B------:R1:W1:Y:S01]  /*0750*/  SYNCS.EXCH.64 URZ, [UR8+0x68], UR6 ;  /* 0x00006806083f75b2 */ /* 0x0002620008000100 */
[----:B------:R-:W-:Y:S01]  /*0760*/  NOP ;  /* 0x0000000000007918 */ /* 0x000fe20000000000 */
.L_x_6:
[----:B------:R-:W5:Y:S01]  /*0770*/  S2R R5, SR_CTAID.Y ;  /* 0x0000000000057919 */ /* 0x000f620000002600 */
[----:B-1----:R-:W-:Y:S02]  /*0780*/  ISETP.NE.AND P6, PT, R3, 0x1, PT ;  /* 0x000000010300780c */ /* 0x002fe40003fc5270 */
[----:B------:R-:W-:Y:S01]  /*0790*/  ELECT P0, URZ, PT ;  /* 0x00000000003f782f */ /* 0x000fe20003800000 */
[----:B------:R-:W1:Y:S01]  /*07a0*/  S2UR UR37, SR_CgaCtaId ;  /* 0x00000000002579c3 */ /* 0x000e620000008800 */
[----:B------:R-:W2:Y:S01]  /*07b0*/  SHFL.IDX PT, R10, R10, RZ, 0x1f ;  /* 0x00001fff0a0a7589 */ /* 0x000ea200000e0000 */
[----:B------:R-:W-:Y:S01]  /*07c0*/  ISETP.NE.AND P3, PT, R0, RZ, PT ;  /* 0x000000ff0000720c */ /* 0x000fe20003f65270 */
[----:B------:R-:W-:Y:S01]  /*07d0*/  UMOV UR4, 0x20 ;  /* 0x0000002000047882 */ /* 0x000fe20000000000 */
[----:B------:R-:W-:Y:S01]  /*07e0*/  ISETP.NE.AND P4, PT, R9, RZ, PT ;  /* 0x000000ff0900720c */ /* 0x000fe20003f85270 */
[----:B------:R-:W3:Y:S01]  /*07f0*/  S2R R8, SR_CTAID.X ;  /* 0x0000000000087919 */ /* 0x000ee20000002500 */
[----:B------:R-:W-:Y:S01]  /*0800*/  NOP ;  /* 0x0000000000007918 */ /* 0x000fe20000000000 */
[----:B------:R-:W-:Y:S01]  /*0810*/  UMOV UR38, 0x1 ;  /* 0x0000000100267882 */ /* 0x000fe20000000000 */
[----:B------:R-:W-:Y:S02]  /*0820*/  BSSY B6, `(.L_x_7) ;  /* 0x0001508000067945 */ /* 0x000fe40003800000 */
[----:B------:R-:W3:Y:S01]  /*0830*/  @P6 LDC R11, c[0x0][0x10] ;  /* 0x00000400ff0b6b82 */ /* 0x000ee20000000800 */
[----:B------:R-:W-:Y:S01]  /*0840*/  @P6 IMAD.MOV.U32 R3, RZ, RZ, RZ ;  /* 0x000000ffff036224 */ /* 0x000fe200078e00ff */
[----:B--2---:R-:W-:-:S06]  /*0850*/  ISETP.NE.OR P1, PT, R10, RZ, !P0 ;  /* 0x000000ff0a00720c */ /* 0x004fcc0004725670 */
[----:B------:R-:W2:Y:S01]  /*0860*/  @!P6 LDC R10, c[0x0][0xc] ;  /* 0x00000300ff0aeb82 */ /* 0x000ea20000000800 */
[----:B------:R-:W-:Y:S02]  /*0870*/  ISETP.EQ.OR P0, PT, R0, 0x3, !P3 ;  /* 0x000000030000780c */ /* 0x000fe40005f02670 */
[----:B-----5:R-:W-:Y:S02]  /*0880*/  @P6 MOV R2, R5 ;  /* 0x0000000500026202 */ /* 0x020fe40000000f00 */
[----:B------:R-:W-:-:S03]  /*0890*/  ISETP.EQ.AND P0, PT, R9, RZ, P0 ;  /* 0x000000ff0900720c */ /* 0x000fc60000702270 */
[----:B---3--:R-:W-:Y:S01]  /*08a0*/  @P6 IMAD.WIDE.U32 R2, R8, R11, R2 ;  /* 0x0000000b08026225 */ /* 0x008fe200078e0002 */
[----:B------:R-:W-:Y:S01]  /*08b0*/  @P6 MOV R11, RZ ;  /* 0x000000ff000b6202 */ /* 0x000fe20000000f00 */
[----:B------:R-:W-:Y:S01]  /*08c0*/  VOTEU.ALL UP0, P1 ;  /* 0x00000000003f7886 */ /* 0x000fe20000800000 */
[----:B------:R-:W-:Y:S01]  /*08d0*/  VOTEU.ALL UP1, P1 ;  /* 0x00000000003f7886 */ /* 0x000fe20000820000 */
[----:B------:R-:W-:Y:S02]  /*08e0*/  @P6 MOV R18, R2 ;  /* 0x0000000200126202 */ /* 0x000fe40000000f00 */
[----:B------:R-:W-:Y:S01]  /*08f0*/  @P6 IMAD.IADD R19, R3, 0x1, R11 ;  /* 0x0000000103136824 */ /* 0x000fe200078e020b */
[----:B------:R-:W-:Y:S01]  /*0900*/  @!UP0 UMOV UR6, 0x400 ;  /* 0x0000040000068882 */ /* 0x000fe20000000000 */
[----:B------:R-:W-:Y:S01]  /*0910*/  VIADD R11, R9, 0xffffffff ;  /* 0xffffffff090b7836 */ /* 0x000fe20000000000 */
[----:B------:R-:W-:Y:S01]  /*0920*/  MOV R9, RZ ;  /* 0x000000ff00097202 */ /* 0x000fe20000000f00 */
[----:B------:R-:W-:-:S04]  /*0930*/  @!UP0 UIADD3 UR4, -UR4, 0x100000, URZ ;  /* 0x0010000004048890 */ /* 0x000fc8000fffe13f */
[----:B------:R-:W-:Y:S02]  /*0940*/  @!UP0 USHF.L.U32 UR5, UR4, 0xb, URZ ;  /* 0x0000000b04058899 */ /* 0x000fe4000800063f */
[----:B------:R-:W-:Y:S02]  /*0950*/  @!UP0 USHF.L.U32 UR4, UR4, 0x1, URZ ;  /* 0x0000000104048899 */ /* 0x000fe4000800063f */
[----:B-1----:R-:W-:Y:S01]  /*0960*/  @!UP0 ULEA UR8, UR37, UR6, 0x18 ;  /* 0x0000000625088291 */ /* 0x002fe2000f8ec03f */
[----:B------:R-:W-:Y:S01]  /*0970*/  ISETP.GE.U32.AND P5, PT, R11, 0x2, PT ;  /* 0x000000020b00780c */ /* 0x000fe20003fa6070 */
[----:B------:R-:W-:Y:S01]  /*0980*/  VOTEU.ALL UP0, P1 ;  /* 0x00000000003f7886 */ /* 0x000fe20000800000 */
[----:B------:R-:W-:Y:S01]  /*0990*/  ISETP.EQ.AND P1, PT, R0, 0x2, !P4 ;  /* 0x000000020000780c */ /* 0x000fe20006722270 */
[----:B--2---:R-:W-:Y:S01]  /*09a0*/  @!P6 IMAD.WIDE.U32 R2, R10, R5, R8 ;  /* 0x000000050a02e225 */ /* 0x004fe200078e0008 */
[----:B------:R-:W-:Y:S01]  /*09b0*/  SEL R10, RZ, 0x1, !P0 ;  /* 0x00000001ff0a7807 */ /* 0x000fe20004000000 */
[----:B------:R-:W-:Y:S01]  /*09c0*/  ULDC UR6, c[0x0][0xc] ;  /* 0x0000030000067ab9 */ /* 0x000fe20000000800 */
[----:B------:R-:W-:Y:S01]  /*09d0*/  SEL R12, RZ, 0x1, !P1 ;  /* 0x00000001ff0c7807 */ /* 0x000fe20004800000 */
[----:B------:R-:W-:Y:S01]  /*09e0*/  @!P6 IMAD.MOV.U32 R18, RZ, RZ, R2 ;  /* 0x000000ffff12e224 */ /* 0x000fe200078e0002 */
[----:B------:R-:W-:Y:S01]  /*09f0*/  @!P6 MOV R19, R3 ;  /* 0x000000030013e202 */ /* 0x000fe20000000f00 */
[----:B------:R-:W-:Y:S01]  /*0a00*/  ULDC UR7, c[0x0][0x10] ;  /* 0x0000040000077ab9 */ /* 0x000fe20000000800 */
[----:B------:R-:W-:Y:S01]  /*0a10*/  SEL R3, R12, 0x2, P5 ;  /* 0x000000020c037807 */ /* 0x000fe20002800000 */
[----:B------:R-:W1:Y:S02]  /*0a20*/  FENCE.VIEW.ASYNC.S ;  /* 0x00000000000073c6 */ /* 0x000e640000000000 */
[----:B-1----:R-:W4:Y:S01]  /*0a30*/  @!UP0 SYNCS.EXCH.64 URZ, [UR8+0x70], UR4 ;  /* 0x00007004083f85b2 */ /* 0x002f220008000100 */
[----:B------:R-:W-:Y:S01]  /*0a40*/  SEL R2, R10, 0x2, P5 ;  /* 0x000000020a027807 */ /* 0x000fe20002800000 */
[----:B------:R1:W-:Y:S04]  /*0a50*/  STL [R1+0x200], R18 ;  /* 0x0002001201007387 */ /* 0x0003e80000100800 */
[----:B------:R1:W-:Y:S04]  /*0a60*/  STL [R1+0x210], R3 ;  /* 0x0002100301007387 */ /* 0x0003e80000100800 */
[----:B------:R1:W-:Y:S04]  /*0a70*/  STL [R1+0x204], R19 ;  /* 0x0002041301007387 */ /* 0x0003e80000100800 */
[----:B------:R1:W-:Y:S01]  /*0a80*/  STL [R1+0x208], R2 ;  /* 0x0002080201007387 */ /* 0x0003e20000100800 */
[----:B------:R2:W4:Y:S01]  /*0a90*/  @!UP1 SYNCS.EXCH.64 URZ, [UR8+0x78], UR4 ;  /* 0x00007804083f95b2 */ /* 0x0005220008000100 */
[----:B------:R-:W-:Y:S01]  /*0aa0*/  NOP ;  /* 0x0000000000007918 */ /* 0x000fe20000000000 */
[----:B--2---:R-:W-:-:S03]  /*0ab0*/  UIMAD.WIDE.U32 UR4, UR6, UR7, URZ ;  /* 0x00000007060472a5 */ /* 0x004fc6000f8e003f */
[----:B------:R-:W-:Y:S02]  /*0ac0*/  ULDC UR6, c[0x0][0x14] ;  /* 0x0000050000067ab9 */ /* 0x000fe40000000800 */
[----:B------:R-:W-:Y:S02]  /*0ad0*/  UIMAD.WIDE.U32 UR46, UR4, UR6, URZ ;  /* 0x00000006042e72a5 */ /* 0x000fe4000f8e003f */
[----:B------:R-:W-:-:S04]  /*0ae0*/  UIMAD UR39, UR5, UR6, URZ ;  /* 0x00000006052772a4 */ /* 0x000fc8000f8e023f */
[----:B------:R-:W-:Y:S01]  /*0af0*/  UIADD3 UR39, UR47, UR39, URZ ;  /* 0x000000272f277290 */ /* 0x000fe2000fffe03f */
[----:B----4-:R-:W-:Y:S06]  /*0b00*/  BAR.SYNC.DEFER_BLOCKING 0x0 ;  /* 0x0000000000007b1d */ /* 0x010fec0000010000 */
[----:B-1----:R-:W-:Y:S05]  /*0b10*/  @!P4 BRA `(.L_x_8) ;  /* 0x0000011000ccc947 */ /* 0x002fea0003800000 */
[----:B------:R-:W-:-:S13]  /*0b20*/  ISETP.GT.U32.AND P0, PT, R11, 0x1, PT ;  /* 0x000000010b00780c */ /* 0x000fda0003f04070 */
[----:B------:R-:W-:Y:S05]  /*0b30*/  @P0 BRA `(.L_x_9) ;  /* 0x0000014c00580947 */ /* 0x000fea0003800000 */
[----:B------:R-:W-:Y:S01]  /*0b40*/  ULDC.64 UR4, c[0x0][0x8f8] ;  /* 0x00023e0000047ab9 */ /* 0x000fe20000000a00 */
[----:B------:R-:W-:Y:S01]  /*0b50*/  UMOV UR43, 0xffffffff ;  /* 0xffffffff002b7882 */ /* 0x000fe20000000000 */
[----:B------:R-:W-:Y:S01]  /*0b60*/  ISETP.GE.U32.AND P0, PT, R18, UR4, PT ;  /* 0x0000000412007c0c */ /* 0x000fe2000bf06070 */
[----:B------:R-:W-:Y:S01]  /*0b70*/  IMAD.MOV.U32 R23, RZ, RZ, -0x1 ;  /* 0xffffffffff177424 */ /* 0x000fe200078e00ff */
[----:B------:R-:W-:Y:S02]  /*0b80*/  PRMT R154, RZ, 0x7610, R154 ;  /* 0x00007610ff9a7816 */ /* 0x000fe4000000009a */
[----:B------:R-:W-:Y:S02]  /*0b90*/  ISETP.GE.U32.AND.EX P0, PT, R19, UR5, PT, P0 ;  /* 0x0000000513007c0c */ /* 0x000fe4000bf06100 */
[----:B------:R-:W-:Y:S02]  /*0ba0*/  MOV R22, 0xffffffff ;  /* 0xffffffff00167802 */ /* 0x000fe40000000f00 */
[----:B------:R-:W-:-:S09]  /*0bb0*/  PRMT R0, RZ, 0x7610, R0 ;  /* 0x00007610ff007816 */ /* 0x000fd20000000000 */
[----:B------:R-:W-:Y:S05]  /*0bc0*/  @P0 BRA `(.L_x_10) ;  /* 0x0000000400640947 */ /* 0x000fea0003800000 */
[----:B------:R-:W1:Y:S01]  /*0bd0*/  LDC.64 R14, c[0x0][0x8d0] ;  /* 0x00023400ff0e7b82 */ /* 0x000e620000000a00 */
[----:B------:R-:W-:Y:S01]  /*0be0*/  IMAD.MOV.U32 R2, RZ, RZ, R18 ;  /* 0x000000ffff027224 */ /* 0x000fe200078e0012 */
[----:B------:R-:W-:-:S06]  /*0bf0*/  MOV R3, R19 ;  /* 0x0000001300037202 */ /* 0x000fcc0000000f00 */
[----:B------:R-:W2:Y:S08]  /*0c00*/  LDC R0, c[0x0][0x8d8] ;  /* 0x00023600ff007b82 */ /* 0x000eb00000000800 */
[----:B------:R-:W3:Y:S01]  /*0c10*/  LDC.64 R16, c[0x0][0x8c8] ;  /* 0x00023200ff107b82 */ /* 0x000ee20000000a00 */
[----:B-1----:R-:W-:-:S04]  /*0c20*/  ISETP.NE.U32.AND P0, PT, R14, RZ, PT ;  /* 0x000000ff0e00720c */ /* 0x002fc80003f05070 */
[----:B------:R-:W-:-:S13]  /*0c30*/  ISETP.NE.AND.EX P0, PT, R15, RZ, PT, P0 ;  /* 0x000000ff0f00720c */ /* 0x000fda0003f05300 */
[----:B--23--:R-:W-:Y:S05]  /*0c40*/  @!P0 BRA `(.L_x_11) ;  /* 0x0000000000288947 */ /* 0x00cfea0003800000 */
[----:B------:R-:W1:Y:S02]  /*0c50*/  LDC R11, c[0x0][0x8dc] ;  /* 0x00023700ff0b7b82 */ /* 0x000e640000000800 */
[----:B-1----:R-:W-:-:S05]  /*0c60*/  IADD3 R11, P0, R18, R11, RZ ;  /* 0x0000000b120b7210 */ /* 0x002fca0007f1e0ff */
[----:B------:R-:W-:-:S04]  /*0c70*/  IMAD.X R13, RZ, RZ, R19, P0 ;  /* 0x000000ffff0d7224 */ /* 0x000fc800000e0613 */
[----:B------:R-:W-:-:S04]  /*0c80*/  IMAD.WIDE.U32 R2, R13, R14, RZ ;  /* 0x0000000e0d027225 */ /* 0x000fc800078e00ff */
[----:B------:R-:W-:-:S04]  /*0c90*/  IMAD.WIDE.U32 R6, P0, R11, R15, R2 ;  /* 0x0000000f0b067225 */ /* 0x000fc80007800002 */
[----:B------:R-:W-:Y:S01]  /*0ca0*/  IMAD.WIDE.U32 R2, R11, R14, RZ ;  /* 0x0000000e0b027225 */ /* 0x000fe200078e00ff */
[----:B------:R-:W-:-:S03]  /*0cb0*/  IADD3.X R11, RZ, RZ, RZ, P0, !PT ;  /* 0x000000ffff0b7210 */ /* 0x000fc600007fe4ff */
[----:B------:R-:W-:Y:S01]  /*0cc0*/  IMAD.MOV.U32 R10, RZ, RZ, R7 ;  /* 0x000000ffff0a7224 */ /* 0x000fe200078e0007 */
[----:B------:R-:W-:-:S05]  /*0cd0*/  IADD3 RZ, P0, R3, R6, RZ ;  /* 0x0000000603ff7210 */ /* 0x000fca0007f1e0ff */
[----:B------:R-:W-:-:S08]  /*0ce0*/  IMAD.WIDE.U32.X R2, R13, R15, R10, P0 ;  /* 0x0000000f0d027225 */ /* 0x000fd000000e040a */
.L_x_11:
[-CC-:B------:R-:W-:Y:S01]  /*0cf0*/  SHF.R.U64 R21, R2, R0.reuse, R3.reuse ;  /* 0x0000000002157219 */ /* 0x180fe20000001203 */
[----:B------:R-:W1:Y:S01]  /*0d00*/  LDC.64 R14, c[0x0][0x8e8] ;  /* 0x00023a00ff0e7b82 */ /* 0x000e620000000a00 */
[----:B------:R-:W-:Y:S01]  /*0d10*/  SHF.R.U32.HI R0, RZ, R0, R3 ;  /* 0x00000000ff007219 */ /* 0x000fe20000011603 */
[----:B------:R-:W-:Y:S01]  /*0d20*/  IMAD.MOV.U32 R2, RZ, RZ, R18 ;  /* 0x000000ffff027224 */ /* 0x000fe200078e0012 */
[----:B------:R-:W-:Y:S01]  /*0d30*/  IADD3 R7, P0, RZ, -R21, RZ ;  /* 0x80000015ff077210 */ /* 0x000fe20007f1e0ff */
[----:B------:R-:W-:Y:S01]  /*0d40*/  ULDC UR4, c[0x0][0x150] ;  /* 0x0000540000047ab9 */ /* 0x000fe20000000800 */
[----:B------:R-:W-:Y:S02]  /*0d50*/  IMAD.MOV.U32 R6, RZ, RZ, -0x1 ;  /* 0xffffffffff067424 */ /* 0x000fe400078e00ff */
[----:B------:R-:W-:Y:S01]  /*0d60*/  IADD3.X R3, RZ, ~R0, RZ, P0, !PT ;  /* 0x80000000ff037210 */ /* 0x000fe200007fe4ff */
[----:B------:R-:W2:Y:S04]  /*0d70*/  LDC R4, c[0x0][0x8c0] ;  /* 0x00023000ff047b82 */ /* 0x000ea80000000800 */
[----:B------:R-:W-:Y:S01]  /*0d80*/  IMAD R0, R3, R16, RZ ;  /* 0x0000001003007224 */ /* 0x000fe200078e02ff */
[----:B------:R-:W-:-:S03]  /*0d90*/  MOV R3, R19 ;  /* 0x0000001300037202 */ /* 0x000fc60000000f00 */
[----:B------:R-:W3:Y:S01]  /*0da0*/  LDC R9, c[0x0][0x8b0] ;  /* 0x00022c00ff097b82 */ /* 0x000ee20000000800 */
[----:B------:R-:W-:-:S04]  /*0db0*/  IMAD.WIDE.U32 R2, R7, R16, R2 ;  /* 0x0000001007027225 */ /* 0x000fc800078e0002 */
[----:B------:R-:W-:Y:S01]  /*0dc0*/  IMAD R7, R7, R17, R0 ;  /* 0x0000001107077224 */ /* 0x000fe200078e0200 */
[----:B------:R-:W-:Y:S02]  /*0dd0*/  I2FP.F32.U32 R0, R8 ;  /* 0x0000000800007245 */ /* 0x000fe40000201000 */
[----:B------:R-:W4:Y:S01]  /*0de0*/  LDC R12, c[0x0][0x148] ;  /* 0x00005200ff0c7b82 */ /* 0x000f220000000800 */
[----:B-1----:R-:W-:Y:S01]  /*0df0*/  ISETP.NE.U32.AND P0, PT, R14, RZ, PT ;  /* 0x000000ff0e00720c */ /* 0x002fe20003f05070 */
[----:B------:R-:W-:Y:S02]  /*0e00*/  IMAD.IADD R7, R3, 0x1, R7 ;  /* 0x0000000103077824 */ /* 0x000fe400078e0207 */
[----:B------:R-:W-:Y:S01]  /*0e10*/  FMUL R0, R0, UR4 ;  /* 0x0000000400007c20 */ /* 0x000fe20008400000 */
[----:B------:R-:W-:Y:S01]  /*0e20*/  ISETP.NE.AND.EX P0, PT, R15, RZ, PT, P0 ;  /* 0x000000ff0f00720c */ /* 0x000fe20003f05300 */
[----:B------:R-:W-:Y:S02]  /*0e30*/  ULDC UR4, c[0x0][0x154] ;  /* 0x0000550000047ab9 */ /* 0x000fe40000000800 */
[----:B------:R-:W1:Y:S01]  /*0e40*/  LDC R3, c[0x0][0x144] ;  /* 0x00005100ff037b82 */ /* 0x000e620000000800 */
[-CC-:B--2---:R-:W-:Y:S01]  /*0e50*/  SHF.R.U64 R13, R2, R4.reuse, R7.reuse ;  /* 0x00000004020d7219 */ /* 0x184fe20000001207 */
[----:B------:R-:W2:Y:S01]  /*0e60*/  F2I.U32.TRUNC.NTZ R0, R0 ;  /* 0x0000000000007305 */ /* 0x000ea2000020f000 */
[----:B------:R-:W-:-:S02]  /*0e70*/  SHF.R.U32.HI R4, RZ, R4, R7 ;  /* 0x00000004ff047219 */ /* 0x000fc40000011607 */
[----:B------:R-:W-:-:S03]  /*0e80*/  I2FP.F32.U32 R2, R5 ;  /* 0x0000000500027245 */ /* 0x000fc60000201000 */
[----:B------:R-:W4:Y:S01]  /*0e90*/  LDC R23, c[0x0][0x8a8] ;  /* 0x00022a00ff177b82 */ /* 0x000f220000000800 */
[-CC-:B---3--:R-:W-:Y:S01]  /*0ea0*/  SHF.R.U64 R19, R13, R9.reuse, R4.reuse ;  /* 0x000000090d137219 */ /* 0x188fe20000001204 */
[----:B------:R-:W-:Y:S01]  /*0eb0*/  FMUL R2, R2, UR4 ;  /* 0x0000000402027c20 */ /* 0x000fe20008400000 */
[----:B------:R-:W-:Y:S01]  /*0ec0*/  SHF.R.U32.HI R4, RZ, R9, R4 ;  /* 0x00000009ff047219 */ /* 0x000fe20000011604 */
[----:B------:R-:W-:Y:S02]  /*0ed0*/  ULDC UR4, c[0x0][0x900] ;  /* 0x0002400000047ab9 */ /* 0x000fe40000000800 */
[----:B------:R3:W1:Y:S01]  /*0ee0*/  F2I.U32.TRUNC.NTZ R10, R2 ;  /* 0x00000002000a7305 */ /* 0x000662000020f000 */
[--C-:B------:R-:W-:Y:S01]  /*0ef0*/  SHF.R.U32.HI R11, RZ, UR4, R4.reuse ;  /* 0x00000004ff0b7c19 */ /* 0x100fe20008011604 */
[----:B------:R-:W4:Y:S01]  /*0f00*/  LDC R16, c[0x0][0x8f0] ;  /* 0x00023c00ff107b82 */ /* 0x000f220000000800 */
[----:B--2---:R-:W-:Y:S02]  /*0f10*/  IADD3 R0, -R0, RZ, RZ ;  /* 0x000000ff00007210 */ /* 0x004fe40007ffe1ff */
[----:B------:R-:W-:-:S02]  /*0f20*/  SHF.R.U64 R20, R19, UR4, R4 ;  /* 0x0000000413147c19 */ /* 0x000fc40008001204 */
[----:B------:R-:W-:Y:S02]  /*0f30*/  SHF.L.U32 R4, R6, UR4, RZ ;  /* 0x0000000406047c19 */ /* 0x000fe400080006ff */
[----:B---3--:R-:W-:Y:S01]  /*0f40*/  MOV R2, R20 ;  /* 0x0000001400027202 */ /* 0x008fe20000000f00 */
[----:B------:R-:W2:Y:S01]  /*0f50*/  LDC R17, c[0x0][0x8e0] ;  /* 0x00023800ff117b82 */ /* 0x000ea20000000800 */
[----:B-1----:R-:W-:Y:S02]  /*0f60*/  IMAD R0, R3, R0, R8 ;  /* 0x0000000003007224 */ /* 0x002fe400078e0208 */
[----:B------:R-:W-:-:S05]  /*0f70*/  IMAD.MOV.U32 R3, RZ, RZ, R11 ;  /* 0x000000ffff037224 */ /* 0x000fca00078e000b */
[----:B------:R-:W1:Y:S01]  /*0f80*/  LDC R18, c[0x0][0x8b8] ;  /* 0x00022e00ff127b82 */ /* 0x000e620000000800 */
[----:B------:R-:W-:Y:S05]  /*0f90*/  @!P0 BRA `(.L_x_12) ;  /* 0x0000000000288947 */ /* 0x000fea0003800000 */
[----:B------:R-:W3:Y:S02]  /*0fa0*/  LDC R9, c[0x0][0x8f4] ;  /* 0x00023d00ff097b82 */ /* 0x000ee40000000800 */
[----:B---3--:R-:W-:-:S04]  /*0fb0*/  IADD3 R9, P0, R20, R9, RZ ;  /* 0x0000000914097210 */ /* 0x008fc80007f1e0ff */
[----:B------:R-:W-:-:S05]  /*0fc0*/  IADD3.X R11, RZ, R11, RZ, P0, !PT ;  /* 0x0000000bff0b7210 */ /* 0x000fca00007fe4ff */
[----:B------:R-:W-:-:S04]  /*0fd0*/  IMAD.WIDE.U32 R2, R11, R14, RZ ;  /* 0x0000000e0b027225 */ /* 0x000fc800078e00ff */
[----:B------:R-:W-:-:S04]  /*0fe0*/  IMAD.WIDE.U32 R6, P0, R9, R15, R2 ;  /* 0x0000000f09067225 */ /* 0x000fc80007800002 */
[----:B------:R-:W-:Y:S01]  /*0ff0*/  IMAD.WIDE.U32 R2, R9, R14, RZ ;  /* 0x0000000e09027225 */ /* 0x000fe200078e00ff */
[----:B------:R-:W-:-:S03]  /*1000*/  MOV R8, R7 ;  /* 0x0000000700087202 */ /* 0x000fc60000000f00 */
[----:B------:R-:W-:Y:S01]  /*1010*/  IMAD.X R9, RZ, RZ, RZ, P0 ;  /* 0x000000ffff097224 */ /* 0x000fe200000e06ff */
[----:B------:R-:W-:-:S05]  /*1020*/  IADD3 RZ, P0, R3, R6, RZ ;  /* 0x0000000603ff7210 */ /* 0x000fca0007f1e0ff */
[----:B------:R-:W-:-:S08]  /*1030*/  IMAD.WIDE.U32.X R2, R11, R15, R8, P0 ;  /* 0x0000000f0b027225 */ /* 0x000fd000000e0408 */
.L_x_12:
[----:B------:R-:W-:Y:S01]  /*1040*/  LOP3.LUT R4, RZ, R4, RZ, 0x33, !PT ;  /* 0x00000004ff047212 */ /* 0x000fe200078e33ff */
[----:B------:R-:W-:Y:S01]  /*1050*/  USHF.L.U32 UR4, UR38, UR4, URZ ;  /* 0x0000000426047299 */ /* 0x000fe2000800063f */
[----:B----4-:R-:W-:Y:S01]  /*1060*/  SHF.R.U64 R3, R2, R16, R3 ;  /* 0x0000001002037219 */ /* 0x010fe20000001203 */
[----:B------:R-:W-:Y:S01]  /*1070*/  IMAD.MOV R10, RZ, RZ, -R10 ;  /* 0x000000ffff0a7224 */ /* 0x000fe200078e0a0a */
[----:B------:R-:W-:Y:S02]  /*1080*/  LOP3.LUT R4, R19, R4, RZ, 0xc0, !PT ;  /* 0x0000000413047212 */ /* 0x000fe400078ec0ff */
[----:B------:R-:W-:Y:S01]  /*1090*/  IADD3 R2, R23, -0x1, RZ ;  /* 0xffffffff17027810 */ /* 0x000fe20007ffe0ff */
[----:B------:R-:W-:Y:S01]  /*10a0*/  IMAD.MOV R6, RZ, RZ, -R3 ;  /* 0x000000ffff067224 */ /* 0x000fe200078e0a03 */
[----:B------:R-:W-:Y:S01]  /*10b0*/  R2UR UR43, R21 ;  /* 0x00000000152b72ca */ /* 0x000fe200000e0000 */
[----:B------:R-:W-:Y:S01]  /*10c0*/  @P6 IMAD R0, R12, R10, R5 ;  /* 0x0000000a0c006224 */ /* 0x000fe200078e0205 */
[----:B------:R-:W-:Y:S01]  /*10d0*/  LOP3.LUT R13, R13, R2, RZ, 0xc0, !PT ;  /* 0x000000020d0d7212 */ /* 0x000fe200078ec0ff */
[----:B------:R-:W-:-:S02]  /*10e0*/  IMAD R3, R3, UR4, R4 ;  /* 0x0000000403037c24 */ /* 0x000fc4000f8e0204 */
[----:B--2---:R-:W-:Y:S02]  /*10f0*/  IMAD R2, R6, R17, R20 ;  /* 0x0000001106027224 */ /* 0x004fe400078e0214 */
[----:B-1----:R-:W-:Y:S02]  /*1100*/  IMAD R0, R3, R18, R0 ;  /* 0x0000001203007224 */ /* 0x002fe400078e0200 */
[----:B------:R-:W-:Y:S01]  /*1110*/  IMAD R23, R2, R23, R13 ;  /* 0x0000001702177224 */ /* 0x000fe200078e020d */
[----:B------:R-:W-:-:S04]  /*1120*/  MOV R2, 0x1 ;  /* 0x0000000100027802 */ /* 0x000fc80000000f00 */
[----:B------:R-:W-:Y:S02]  /*1130*/  SEL R22, R23, R0, !P6 ;  /* 0x0000000017167207 */ /* 0x000fe40007000000 */
[----:B------:R-:W-:Y:S02]  /*1140*/  SEL R23, R0, R23, !P6 ;  /* 0x0000001700177207 */ /* 0x000fe40007000000 */
[----:B------:R-:W-:-:S07]  /*1150*/  PRMT R0, R2, 0x7610, R0 ;  /* 0x0000761002007816 */ /* 0x000fce0000000000 */
.L_x_10:
[----:B------:R-:W-:-:S08]  /*1160*/  NOP ;  /* 0x0000000000007918 */ /* 0x000fd00000000000 */
[----:B------:R-:W1:Y:S02]  /*1170*/  USETMAXREG.TRY_ALLOC.CTAPOOL UP0, 0xf0 ;  /* 0x000000f0000079c8 */ /* 0x000e640008000600 */
[----:B-1----:R-:W-:-:S13]  /*1180*/  PLOP3.LUT P0, PT, PT, PT, UP0, 0x80, 0x0 ;  /* 0x000000000000781c */ /* 0x002fda0003f0f008 */
[----:B------:R-:W-:Y:S05]  /*1190*/  @!P0 BRA `(.L_x_10) ;  /* 0xfffffffc00f08947 */ /* 0x000fea000383ffff */
[----:B------:R-:W-:Y:S02]  /*11a0*/  ULDC.64 UR4, c[0x0][0x590] ;  /* 0x0001640000047ab9 */ /* 0x000fe40000000a00 */
[----:B------:R-:W-:Y:S01]  /*11b0*/  IMAD.U32 R153, RZ, RZ, UR4 ;  /* 0x00000004ff997e24 */ /* 0x000fe2000f8e00ff */
[----:B------:R-:W-:-:S04]  /*11c0*/  MOV R156, UR5 ;  /* 0x00000005009c7c02 */ /* 0x000fc80008000f00 */
[----:B------:R-:W-:-:S04]  /*11d0*/  ISETP.NE.U32.AND P1, PT, R153, RZ, PT ;  /* 0x000000ff9900720c */ /* 0x000fc80003f25070 */
[----:B------:R-:W-:-:S13]  /*11e0*/  ISETP.NE.AND.EX P0, PT, R156, RZ, PT, P1 ;  /* 0x000000ff9c00720c */ /* 0x000fda0003f05310 */
[----:B------:R-:W-:Y:S05]  /*11f0*/  @P0 BRA `(.L_x_13) ;  /* 0x00000000002c0947 */ /* 0x000fea0003800000 */
[----:B------:R-:W-:Y:S02]  /*1200*/  ULDC.64 UR4, c[0x0][0x588] ;  /* 0x0001620000047ab9 */ /* 0x000fe40000000a00 */
[----:B------:R-:W-:-:S04]  /*1210*/  ISETP.NE.U32.AND P0, PT, RZ, UR4, PT ;  /* 0x00000004ff007c0c */ /* 0x000fc8000bf05070 */
[----:B------:R-:W-:-:S13]  /*1220*/  ISETP.NE.AND.EX P0, PT, RZ, UR5, PT, P0 ;  /* 0x00000005ff007c0c */ /* 0x000fda000bf05300 */
[----:B------:R-:W-:Y:S05]  /*1230*/  @!P0 BRA `(.L_x_14) ;  /* 0x0000000000108947 */ /* 0x000fea0003800000 */
[----:B------:R-:W1:Y:S02]  /*1240*/  LDC.64 R16, c[0x0][0x588] ;  /* 0x00016200ff107b82 */ /* 0x000e640000000a00 */
[----:B-1----:R1:W5:Y:S01]  /*1250*/  LDG.E R16, desc[UR54][R16.64] ;  /* 0x0000003610107981 */ /* 0x002362000c1e1900 */
[----:B------:R-:W-:Y:S01]  /*1260*/  IMAD.MOV.U32 R154, RZ, RZ, 0x1 ;  /* 0x00000001ff9a7424 */ /* 0x000fe200078e00ff */
[----:B------:R-:W-:Y:S06]  /*1270*/  BRA `(.L_x_13) ;  /* 0x00000000000c7947 */ /* 0x000fec0003800000 */
.L_x_14:
[----:B------:R-:W-:Y:S01]  /*1280*/  ULDC UR4, c[0x0][0x580] ;  /* 0x0001600000047ab9 */ /* 0x000fe20000000800 */
[----:B------:R-:W-:Y:S01]  /*1290*/  MOV R154, 0x1 ;  /* 0x00000001009a7802 */ /* 0x000fe20000000f00 */
[----:B------:R-:W-:-:S07]  /*12a0*/  IMAD.U32 R16, RZ, RZ, UR4 ;  /* 0x00000004ff107e24 */ /* 0x000fce000f8e00ff */
.L_x_13:
[----:B------:R-:W-:Y:S02]  /*12b0*/  ULDC.64 UR4, c[0x0][0x5b0] ;  /* 0x00016c0000047ab9 */ /* 0x000fe40000000a00 */
[----:B------:R-:W-:-:S04]  /*12c0*/  ISETP.NE.U32.AND P0, PT, RZ, UR4, PT ;  /* 0x00000004ff007c0c */ /* 0x000fc8000bf05070 */
[----:B------:R-:W-:-:S13]  /*12d0*/  ISETP.NE.AND.EX P0, PT, RZ, UR5, PT, P0 ;  /* 0x00000005ff007c0c */ /* 0x000fda000bf05300 */
[----:B------:R-:W-:Y:S05]  /*12e0*/  @P0 BRA `(.L_x_15) ;  /* 0x0000000000240947 */ /* 0x000fea0003800000 */
[----:B------:R-:W-:Y:S02]  /*12f0*/  ULDC.64 UR4, c[0x0][0x5a8] ;  /* 0x00016a0000047ab9 */ /* 0x000fe40000000a00 */
[----:B------:R-:W-:-:S04]  /*1300*/  ISETP.NE.U32.AND P0, PT, RZ, UR4, PT ;  /* 0x00000004ff007c0c */ /* 0x000fc8000bf05070 */
[----:B------:R-:W-:-:S13]  /*1310*/  ISETP.NE.AND.EX P0, PT, RZ, UR5, PT, P0 ;  /* 0x00000005ff007c0c */ /* 0x000fda000bf05300 */
[----:B------:R-:W-:Y:S05]  /*1320*/  @!P0 BRA `(.L_x_16) ;  /* 0x00000000000c8947 */ /* 0x000fea0003800000 */
[----:B------:R-:W1:Y:S02]  /*1330*/  LDC.64 R2, c[0x0][0x5a8] ;  /* 0x00016a00ff027b82 */ /* 0x000e640000000a00 */
[----:B-1----:R2:W5:Y:S01]  /*1340*/  LDG.E R17, desc[UR54][R2.64] ;  /* 0x0000003602117981 */ /* 0x002562000c1e1900 */
[----:B------:R-:W-:Y:S05]  /*1350*/  BRA `(.L_x_15) ;  /* 0x0000000000087947 */ /* 0x000fea0003800000 */
.L_x_16:
[----:B------:R-:W-:Y:S02]  /*1360*/  ULDC UR4, c[0x0][0x5a0] ;  /* 0x0001680000047ab9 */ /* 0x000fe40000000800 */
[----:B-1----:R-:W-:-:S07]  /*1370*/  MOV R17, UR4 ;  /* 0x0000000400117c02 */ /* 0x002fce0008000f00 */
.L_x_15:
[----:B------:R-:W-:Y:S01]  /*1380*/  LOP3.LUT P2, RZ, R0, 0xff, RZ, 0xc0, !PT ;  /* 0x000000ff00ff7812 */ /* 0x000fe2000784c0ff */
[----:B------:R-:W-:Y:S01]  /*1390*/  UMOV UR36, URZ ;  /* 0x0000003f00247c82 */ /* 0x000fe20008000000 */
[----:B------:R-:W-:-:S11]  /*13a0*/  PLOP3.LUT P0, PT, PT, PT, PT, 0x80, 0x0 ;  /* 0x000000000000781c */ /* 0x000fd60003f0f070 */
[----:B------:R-:W-:Y:S05]  /*13b0*/  @!P2 BRA `(.L_x_17) ;  /* 0x000001080008a947 */ /* 0x000fea0003800000 */
[----:B--2---:R-:W2:Y:S01]  /*13c0*/  LDL R2, [R1+0x210] ;  /* 0x0002100001027983 */ /* 0x004ea20000100800 */
[----:B------:R-:W-:Y:S01]  /*13d0*/  ULDC UR4, c[0x0][0x28c] ;  /* 0x0000a30000047ab9 */ /* 0x000fe20000000800 */
[----:B------:R-:W-:Y:S01]  /*13e0*/  IMAD.MOV.U32 R19, RZ, RZ, 0x10 ;  /* 0x00000010ff137424 */ /* 0x000fe200078e00ff */
[----:B------:R-:W-:Y:S01]  /*13f0*/  UIADD3 UR4, UR4, 0x3f, URZ ;  /* 0x0000003f04047890 */ /* 0x000fe2000fffe03f */
[----:B------:R-:W3:Y:S01]  /*1400*/  S2R R3, SR_TID.X ;  /* 0x0000000000037919 */ /* 0x000ee20000002100 */
[----:B------:R-:W-:Y:S01]  /*1410*/  ULDC.64 UR52, c[0x0][0x198] ;  /* 0x0000660000347ab9 */ /* 0x000fe20000000a00 */
[----:B------:R-:W-:Y:S01]  /*1420*/  UMOV UR44, URZ ;  /* 0x0000003f002c7c82 */ /* 0x000fe20008000000 */
[----:B------:R-:W-:Y:S01]  /*1430*/  USHF.R.S32.HI UR5, URZ, 0x1f, UR4 ;  /* 0x0000001f3f057899 */ /* 0x000fe20008011404 */
[----:B------:R-:W-:Y:S01]  /*1440*/  UMOV UR45, URZ ;  /* 0x0000003f002d7c82 */ /* 0x000fe20008000000 */
[----:B------:R-:W-:Y:S02]  /*1450*/  UMOV UR40, URZ ;  /* 0x0000003f00287c82 */ /* 0x000fe40008000000 */
[----:B------:R-:W-:Y:S01]  /*1460*/  ULEA.HI UR5, UR5, UR4, URZ, 0x6 ;  /* 0x0000000405057291 */ /* 0x000fe2000f8f303f */
[----:B------:R-:W-:-:S03]  /*1470*/  UMOV UR36, URZ ;  /* 0x0000003f00247c82 */ /* 0x000fc60008000000 */
[----:B------:R-:W-:Y:S01]  /*1480*/  USHF.R.S32.HI UR48, URZ, 0x6, UR5 ;  /* 0x000000063f307899 */ /* 0x000fe20008011405 */
[C---:B---3--:R-:W-:Y:S02]  /*1490*/  LOP3.LUT P0, RZ, R3.reuse, 0x4, RZ, 0xc0, !PT ;  /* 0x0000000403ff7812 */ /* 0x048fe4000780c0ff */
[----:B------:R-:W-:Y:S02]  /*14a0*/  LOP3.LUT R157, R3, 0xff, RZ, 0xc0, !PT ;  /* 0x000000ff039d7812 */ /* 0x000fe400078ec0ff */
[----:B------:R-:W-:Y:S02]  /*14b0*/  SEL R19, R19, 0xfffffff0, !P0 ;  /* 0xfffffff013137807 */ /* 0x000fe40004000000 */
[----:B------:R-:W-:Y:S02]  /*14c0*/  IADD3 R157, R157, 0x1f, RZ ;  /* 0x0000001f9d9d7810 */ /* 0x000fe40007ffe0ff */
[----:B--2---:R-:W-:-:S07]  /*14d0*/  LOP3.LUT R18, R2, 0x1, RZ, 0xfc, !PT ;  /* 0x0000000102127812 */ /* 0x004fce00078efcff */
.L_x_209:
[----:B------:R-:W2:Y:S01]  /*14e0*/  S2R R0, SR_TID.X ;  /* 0x0000000000007919 */ /* 0x000ea20000002100 */
[----:B------:R-:W3:Y:S01]  /*14f0*/  S2UR UR49, SR_CgaCtaId ;  /* 0x00000000003179c3 */ /* 0x000ee20000008800 */
[----:B------:R-:W-:Y:S02]  /*1500*/  UMOV UR50, 0x400 ;  /* 0x0000040000327882 */ /* 0x000fe40000000000 */
[----:B---3--:R-:W-:Y:S01]  /*1510*/  ULEA UR50, UR49, UR50, 0x18 ;  /* 0x0000003231327291 */ /* 0x008fe2000f8ec03f */
[----:B--2---:R-:W-:-:S04]  /*1520*/  LOP3.LUT R0, R0, 0x80, RZ, 0xc0, !PT ;  /* 0x0000008000007812 */ /* 0x004fc800078ec0ff */
[----:B------:R-:W-:-:S06]  /*1530*/  SHF.R.U32.HI R0, RZ, 0x7, R0 ;  /* 0x00000007ff007819 */ /* 0x000fcc0000011600 */
[----:B------:R-:W2:Y:S02]  /*1540*/  SHFL.IDX PT, R0, R0, RZ, 0x1f ;  /* 0x00001fff00007589 */ /* 0x000ea400000e0000 */
[----:B--2---:R-:W-:-:S13]  /*1550*/  R2UR UR4, R0 ;  /* 0x00000000000472ca */ /* 0x004fda00000e0000 */
[----:B------:R-:W-:-:S04]  /*1560*/  ULEA.HI UR5, UR4, UR4, URZ, 0x1 ;  /* 0x0000000404057291 */ /* 0x000fc8000f8f083f */
[----:B------:R-:W-:-:S04]  /*1570*/  ULOP3.LUT UR5, UR5, 0x7fffe, URZ, 0xc0, !UPT ;  /* 0x0007fffe05057892 */ /* 0x000fc8000f8ec03f */
[----:B------:R-:W-:-:S03]  /*1580*/  UIADD3 UR5, UR4, -UR5, URZ ;  /* 0x8000000504057290 */ /* 0x000fc6000fffe03f */
[----:B------:R-:W-:Y:S01]  /*1590*/  ULDC UR4, c[0x0][0x28c] ;  /* 0x0000a30000047ab9 */ /* 0x000fe20000000800 */
[----:B------:R-:W-:Y:S01]  /*15a0*/  ULEA UR5, UR5, UR50, 0xd ;  /* 0x0000003205057291 */ /* 0x000fe2000f8e683f */
[----:B------:R-:W-:-:S03]  /*15b0*/  ISETP.LT.AND P0, PT, RZ, UR4, PT ;  /* 0x00000004ff007c0c */ /* 0x000fc6000bf01270 */
[----:B------:R-:W-:-:S04]  /*15c0*/  UIADD3 UR5, UR5, 0x8400, URZ ;  /* 0x0000840005057890 */ /* 0x000fc8000fffe03f */
[----:B------:R-:W-:-:S04]  /*15d0*/  USHF.R.U32.HI UR5, URZ, 0x4, UR5 ;  /* 0x000000043f057899 */ /* 0x000fc80008011605 */
[----:B------:R-:W-:Y:S02]  /*15e0*/  ULOP3.LUT UR41, UR5, 0x3fff, URZ, 0xc0, !UPT ;  /* 0x00003fff05297892 */ /* 0x000fe4000f8ec03f */
[----:B-1----:R-:W-:Y:S10]  /*15f0*/  @P0 BRA `(.L_x_18) ;  /* 0x0000000000400947 */ /* 0x002ff40003800000 */
[----:B------:R-:W-:Y:S01]  /*1600*/  MOV R0, 0x0 ;  /* 0x0000000000007802 */ /* 0x000fe20000000f00 */
[----:B------:R-:W-:Y:S01]  /*1610*/  ULDC.64 UR4, c[0x4][0x70] ;  /* 0x01001c0000047ab9 */ /* 0x000fe20000000a00 */
[----:B------:R-:W-:Y:S01]  /*1620*/  ULDC.64 UR6, c[0x4][0x8] ;  /* 0x0100020000067ab9 */ /* 0x000fe20000000a00 */
[----:B------:R-:W-:Y:S01]  /*1630*/  IMAD.U32 R4, RZ, RZ, UR4 ;  /* 0x00000004ff047e24 */ /* 0x000fe2000f8e00ff */
[----:B------:R2:W3:Y:S01]  /*1640*/  LDC.64 R2, c[0x4][R0] ;  /* 0x0100000000027b82 */ /* 0x0004e20000000a00 */
[----:B------:R-:W-:Y:S01]  /*1650*/  MOV R5, UR5 ;  /* 0x0000000500057c02 */ /* 0x000fe20008000f00 */
[----:B------:R-:W-:Y:S01]  /*1660*/  ULDC.64 UR4, c[0x4][0x78] ;  /* 0x01001e0000047ab9 */ /* 0x000fe20000000a00 */
[----:B------:R-:W-:Y:S01]  /*1670*/  IMAD.U32 R10, RZ, RZ, UR6 ;  /* 0x00000006ff0a7e24 */ /* 0x000fe2000f8e00ff */
[----:B------:R-:W-:Y:S01]  /*1680*/  MOV R7, UR5 ;  /* 0x0000000500077c02 */ /* 0x000fe20008000f00 */
[----:B------:R-:W-:Y:S01]  /*1690*/  IMAD.U32 R6, RZ, RZ, UR4 ;  /* 0x00000004ff067e24 */ /* 0x000fe2000f8e00ff */
[----:B------:R-:W-:Y:S01]  /*16a0*/  MOV R11, UR7 ;  /* 0x00000007000b7c02 */ /* 0x000fe20008000f00 */
[----:B------:R-:W-:Y:S01]  /*16b0*/  IMAD.MOV.U32 R8, RZ, RZ, 0x1e1 ;  /* 0x000001e1ff087424 */ /* 0x000fe200078e00ff */
[----:B------:R-:W-:Y:S01]  /*16c0*/  MOV R12, 0x1 ;  /* 0x00000001000c7802 */ /* 0x000fe20000000f00 */
[----:B--2---:R-:W-:-:S07]  /*16d0*/  IMAD.MOV.U32 R13, RZ, RZ, RZ ;  /* 0x000000ffff0d7224 */ /* 0x004fce00078e00ff */
[----:B------:R-:W-:-:S07]  /*16e0*/  LEPC R20, `(.L_x_18) ;  /* 0x000000001014794e */ /* 0x000fce0000000000 */
[----:B-1-3-5:R-:W-:Y:S05]  /*16f0*/  CALL.ABS.NOINC R2 ;  /* 0x0000000002007343 */ /* 0x02afea0003c00000 */
.L_x_18:
[----:B------:R-:W2:Y:S02]  /*1700*/  LDL R2, [R1+0x208] ;  /* 0x0002080001027983 */ /* 0x000ea40000100800 */
[----:B--2---:R-:W-:-:S04]  /*1710*/  LOP3.LUT R0, R2, 0x1, RZ, 0xfc, !PT ;  /* 0x0000000102007812 */ /* 0x004fc800078efcff */
[----:B------:R-:W-:-:S13]  /*1720*/  ISETP.NE.AND P0, PT, R0, 0x3, PT ;  /* 0x000000030000780c */ /* 0x000fda0003f05270 */
[----:B------:R-:W-:Y:S05]  /*1730*/  @!P0 BRA `(.L_x_19) ;  /* 0x0000000000048947 */ /* 0x000fea0003800000 */
[----:B------:R-:W-:Y:S01]  /*1740*/  BPT.TRAP 0x1 ;  /* 0x000000040000795c */ /* 0x000fe20000300000 */
.L_x_19:
[----:B------:R-:W-:Y:S01]  /*1750*/  IMAD.U32 R0, RZ, RZ, UR45 ;  /* 0x0000002dff007e24 */ /* 0x000fe2000f8e00ff */
[----:B------:R-:W-:-:S04]  /*1760*/  MOV R3, UR40 ;  /* 0x0000002800037c02 */ /* 0x000fc80008000f00 */
[----:B------:R-:W-:Y:S02]  /*1770*/  LEA R3, R3, UR50, 0x3 ;  /* 0x0000003203037c11 */ /* 0x000fe4000f8e18ff */
[----:B------:R-:W-:-:S04]  /*1780*/  SHF.L.U32 R0, R0, 0x1f, RZ ;  /* 0x0000001f00007819 */ /* 0x000fc800000006ff */
[----:B------:R2:W3:Y:S01]  /*1790*/  SYNCS.PHASECHK.TRANS64.TRYWAIT P1, [R3+URZ], R0 ;  /* 0x00000000030075a7 */ /* 0x0004e2000802017f */
[----:B------:R-:W-:Y:S05]  /*17a0*/  @!P0 BRA `(.L_x_20) ;  /* 0x0000000000048947 */ /* 0x000fea0003800000 */
[----:B------:R-:W-:Y:S01]  /*17b0*/  BPT.TRAP 0x1 ;  /* 0x000000040000795c */ /* 0x000fe20000300000 */
.L_x_20:
[----:B---3--:R-:W-:Y:S05]  /*17c0*/  @P1 BRA `(.L_x_21) ;  /* 0x0000000000081947 */ /* 0x008fea0003800000 */
[----:B------:R-:W3:Y:S02]  /*17d0*/  SYNCS.PHASECHK.TRANS64.TRYWAIT P1, [R3+URZ], R0 ;  /* 0x00000000030075a7 */ /* 0x000ee4000802017f */
[----:B---3--:R-:W-:Y:S05]  /*17e0*/  @!P1 BRA `(.L_x_22) ;  /* 0x0000014000349947 */ /* 0x008fea0003800000 */
.L_x_21:
[----:B------:R-:W-:-:S04]  /*17f0*/  UISETP.LT.AND UP0, UPT, UR48, 0x1, UPT ;  /* 0x000000013000788c */ /* 0x000fc8000bf01270 */
[----:B------:R-:W-:-:S06]  /*1800*/  USEL UR4, UR48, 0x1, UP0 ;  /* 0x0000000130047887 */ /* 0x000fcc0008000000 */
[----:B------:R-:W-:Y:S01]  /*1810*/  MOV R2, UR4 ;  /* 0x0000000400027c02 */ /* 0x000fe20008000f00 */
[----:B------:R-:W-:Y:S05]  /*1820*/  WARPSYNC.ALL ;  /* 0x0000000000007948 */ /* 0x000fea0003800000 */
[----:B------:R-:W-:-:S04]  /*1830*/  IADD3 R2, -R2, UR48, RZ ;  /* 0x0000003002027c10 */ /* 0x000fc8000fffe1ff */
[----:B------:R-:W-:Y:S01]  /*1840*/  ISETP.GE.AND P1, PT, R2, 0x1, PT ;  /* 0x000000010200780c */ /* 0x000fe20003f26270 */
[----:B------:R-:W-:Y:S01]  /*1850*/  UIADD3 UR4, UR50, 0x20400, URZ ;  /* 0x0002040032047890 */ /* 0x000fe2000fffe03f */
[----:B------:R-:W-:Y:S01]  /*1860*/  WARPGROUP.ARRIVE ;  /* 0x00000000000079c5 */ /* 0x000fe20000000000 */
[----:B------:R-:W-:Y:S01]  /*1870*/  ULOP3.LUT UR8, UR41, 0x10000, URZ, 0xfc, !UPT ;  /* 0x0001000029087892 */ /* 0x000fe2000f8efc3f */
[----:B------:R4:W-:Y:S01]  /*1880*/  STL [R1+0x2e8], R23 ;  /* 0x0002e81701007387 */ /* 0x0009e20000100800 */
[----:B------:R-:W-:Y:S02]  /*1890*/  USHF.R.U32.HI UR4, URZ, 0x4, UR4 ;  /* 0x000000043f047899 */ /* 0x000fe40008011604 */
[----:B------:R-:W-:Y:S01]  /*18a0*/  ULEA UR10, UR40, UR8, 0xb ;  /* 0x00000008280a7291 */ /* 0x000fe2000f8e583f */
[----:B------:R1:W-:Y:S01]  /*18b0*/  STL [R1+0x2e4], R22 ;  /* 0x0002e41601007387 */ /* 0x0003e20000100800 */
[----:B------:R-:W-:Y:S01]  /*18c0*/  ULOP3.LUT UR4, UR4, 0x3fff, URZ, 0xc0, !UPT ;  /* 0x00003fff04047892 */ /* 0x000fe2000f8ec03f */
[----:B------:R-:W-:Y:S01]  /*18d0*/  UMOV UR5, 0x40000040 ;  /* 0x4000004000057882 */ /* 0x000fe20000000000 */
[----:B------:R-:W-:-:S02]  /*18e0*/  UMOV UR7, 0x40000040 ;  /* 0x4000004000077882 */ /* 0x000fc40000000000 */
[----:B------:R-:W-:Y:S01]  /*18f0*/  ULOP3.LUT UR9, UR4, 0x10000, URZ, 0xfc, !UPT ;  /* 0x0001000004097892 */ /* 0x000fe2000f8efc3f */
[----:B------:R2:W-:Y:S02]  /*1900*/  STL [R1+0x2e0], R19 ;  /* 0x0002e01301007387 */ /* 0x0005e40000100800 */
[----:B------:R-:W-:Y:S01]  /*1910*/  UMOV UR4, UR10 ;  /* 0x0000000a00047c82 */ /* 0x000fe20008000000 */
[----:B------:R-:W-:Y:S01]  /*1920*/  ULEA UR11, UR40, UR9, 0xb ;  /* 0x00000009280b7291 */ /* 0x000fe2000f8e583f */
[----:B------:R3:W-:Y:S04]  /*1930*/  STL [R1+0x2dc], R18 ;  /* 0x0002dc1201007387 */ /* 0x0007e80000100800 */
[----:B-----5:R3:W-:Y:S02]  /*1940*/  STL [R1+0x2d8], R17 ;  /* 0x0002d81101007387 */ /* 0x0207e40000100800 */
[----:B------:R-:W-:-:S02]  /*1950*/  UMOV UR6, UR11 ;  /* 0x0000000b00067c82 */ /* 0x000fc40008000000 */
[----:B------:R-:W-:Y:S01]  /*1960*/  HGMMA.64x256x16.F32 R24, gdesc[UR4], RZ, !UPT, gsb0 ;  /* 0x03e00000041879f0 */ /* 0x000fe2000c0008ff */
[----:B------:R3:W-:Y:S01]  /*1970*/  STL [R1+0x2d4], R16 ;  /* 0x0002d41001007387 */ /* 0x0007e20000100800 */
[----:B------:R-:W-:Y:S01]  /*1980*/  UIADD3 UR4, UR10, 0x400, URZ ;  /* 0x000004000a047890 */ /* 0x000fe2000fffe03f */
[----:B------:R-:W-:Y:S02]  /*1990*/  UMOV UR5, 0x40000040 ;  /* 0x4000004000057882 */ /* 0x000fe40000000000 */
[----:B------:R3:W-:Y:S01]  /*19a0*/  STL [R1+0x2d0], R2 ;  /* 0x0002d00201007387 */ /* 0x0007e20000100800 */
[----:B------:R-:W-:-:S03]  /*19b0*/  WARPGROUP.DEPBAR.LE gsb0, 0x0 ;  /* 0x00008000000079c5 */ /* 0x000fc60000010000 */
[----:B------:R-:W-:Y:S01]  /*19c0*/  STL.64 [R1], R24 ;  /* 0x0000001801007387 */ /* 0x000fe20000100a00 */
[----:B------:R-:W-:Y:S01]  /*19d0*/  IMAD.MOV.U32 R235, RZ, RZ, R47 ;  /* 0x000000ffffeb7224 */ /* 0x000fe200078e002f */
[----:B------:R-:W-:Y:S01]  /*19e0*/  MOV R234, R48 ;  /* 0x0000003000ea7202 */ /* 0x000fe20000000f00 */
[----:B------:R-:W-:Y:S01]  /*19f0*/  IMAD.MOV.U32 R233, RZ, RZ, R49 ;  /* 0x000000ffffe97224 */ /* 0x000fe200078e0031 */
[----:B------:R-:W-:Y:S01]  /*1a00*/  STL.64 [R1+0x8], R26 ;  /* 0x0000081a01007387 */ /* 0x000fe20000100a00 */
[----:B------:R-:W-:Y:S01]  /*1a10*/  MOV R232, R50 ;  /* 0x0000003200e87202 */ /* 0x000fe20000000f00 */
[----:B------:R-:W-:Y:S01]  /*1a20*/  IMAD.MOV.U32 R231, RZ, RZ, R51 ;  /* 0x000000ffffe77224 */ /* 0x000fe200078e0033 */
[----:B------:R-:W-:Y:S01]  /*1a30*/  MOV R230, R52 ;  /* 0x0000003400e67202 */ /* 0x000fe20000000f00 */
[----:B------:R-:W-:Y:S01]  /*1a40*/  STL.64 [R1+0x10], R28 ;  /* 0x0000101c01007387 */ /* 0x000fe20000100a00 */
        /* <DEDUP_REMOVED lines=84> */
[----:B----4-:R-:W-:Y:S01]  /*1f90*/  IMAD.MOV.U32 R23, RZ, RZ, R129 ;  /* 0x000000ffff177224 */ /* 0x010fe200078e0081 */
[----:B-1----:R-:W-:Y:S01]  /*1fa0*/  MOV R22, R130 ;  /* 0x0000008200167202 */ /* 0x002fe20000000f00 */
[----:B------:R-:W-:Y:S01]  /*1fb0*/  IMAD.MOV.U32 R21, RZ, RZ, R131 ;  /* 0x000000ffff157224 */ /* 0x000fe200078e0083 */
[----:B------:R-:W-:Y:S01]  /*1fc0*/  MOV R20, R132 ;  /* 0x0000008400147202 */ /* 0x000fe20000000f00 */
[----:B--2---:R-:W-:Y:S01]  /*1fd0*/  IMAD.MOV.U32 R19, RZ, RZ, R133 ;  /* 0x000000ffff137224 */ /* 0x004fe200078e0085 */
[----:B---3--:R-:W-:Y:S01]  /*1fe0*/  MOV R18, R134 ;  /* 0x0000008600127202 */ /* 0x008fe20000000f00 */
        /* <DEDUP_REMOVED lines=16> */
[----:B------:R1:W-:Y:S01]  /*20f0*/  STL [R1+0x58], R46 ;  /* 0x0000582e01007387 */ /* 0x0003e20000100800 */
[----:B------:R-:W-:-:S03]  /*2100*/  IMAD.MOV.U32 R0, RZ, RZ, R151 ;  /* 0x000000ffff007224 */ /* 0x000fc600078e0097 */
[----:B------:R-:W-:Y:S04]  /*2110*/  STL [R1+0x5a4], R157 ;  /* 0x0005a49d01007387 */ /* 0x000fe80000100800 */
[----:B------:R-:W-:Y:S01]  /*2120*/  STL [R1+0x5a0], R154 ;  /* 0x0005a09a01007387 */ /* 0x000fe20000100800 */
[----:B-1----:R-:W-:-:S06]  /*2130*/  WARPGROUP.ARRIVE ;  /* 0x00000000000079c5 */ /* 0x002fcc0000000000 */
[----:B------:R-:W-:Y:S03]  /*2140*/  HGMMA.64x256x16.F32 R24, gdesc[UR4], RZ, !UPT, gsb0 ;  /* 0x03e00000041879f0 */ /* 0x000fe6000c0008ff */
[----:B------:R-:W-:Y:S02]  /*2150*/  WARPGROUP.DEPBAR.LE gsb0, 0x0 ;  /* 0x00008000000079c5 */ /* 0x000fe40000010000 */
[----:B------:R-:W-:Y:S04]  /*2160*/  STL.64 [R1+0x598], R150 ;  /* 0x0005989601007387 */ /* 0x000fe80000100a00 */
        /* <DEDUP_REMOVED lines=20> */
[----:B------:R1:W-:Y:S04]  /*22b0*/  STL.64 [R1+0x4f0], R108 ;  /* 0x0004f06c01007387 */ /* 0x0003e80000100a00 */
[----:B-1----:R-:W2:Y:S04]  /*22c0*/  LDL.LU R108, [R1] ;  /* 0x00000000016c7983 */ /* 0x002ea80000300800 */
[----:B------:R-:W2:Y:S04]  /*22d0*/  LDL.LU R109, [R1+0x4] ;  /* 0x00000400016d7983 */ /* 0x000ea80000300800 */
        /* <DEDUP_REMOVED lines=20> */
[----:B------:R-:W2:Y:S01]  /*2420*/  LDL.LU R130, [R1+0x58] ;  /* 0x0000580001827983 */ /* 0x000ea20000300800 */
        /* <DEDUP_REMOVED lines=46> */
[----:B------:R-:W-:-:S02]  /*2710*/  UIADD3 UR4, UR10, 0x2, URZ ;  /* 0x000000020a047890 */ /* 0x000fc4000fffe03f */
[----:B------:R-:W-:Y:S01]  /*2720*/  UIADD3 UR6, UR11, 0x2, URZ ;  /* 0x000000020b067890 */ /* 0x000fe2000fffe03f */
[----:B------:R-:W-:Y:S01]  /*2730*/  UMOV UR5, 0x40000040 ;  /* 0x4000004000057882 */ /* 0x000fe20000000000 */
[----:B------:R-:W-:Y:S01]  /*2740*/  UMOV UR7, 0x40000040 ;  /* 0x4000004000077882 */ /* 0x000fe20000000000 */
[----:B--2---:R-:W-:-:S06]  /*2750*/  WARPGROUP.ARRIVE ;  /* 0x00000000000079c5 */ /* 0x004fcc0000000000 */
[----:B------:R-:W-:Y:S03]  /*2760*/  HGMMA.64x256x16.F32 R108, gdesc[UR4], R108, gsb0 ;  /* 0x03e00000046c79f0 */ /* 0x000fe6000800086c */
[----:B------:R-:W-:Y:S02]  /*2770*/  WARPGROUP.DEPBAR.LE gsb0, 0x0 ;  /* 0x00008000000079c5 */ /* 0x000fe40000010000 */
[----:B------:R-:W-:Y:S04]  /*2780*/  STL.64 [R1], R108 ;  /* 0x0000006c01007387 */ /* 0x000fe80000100a00 */
        /* <DEDUP_REMOVED lines=63> */
[----:B-1----:R-:W2:Y:S04]  /*2b80*/  LDL.LU R157, [R1+0x5a4] ;  /* 0x0005a400019d7983 */ /* 0x002ea80000300800 */
[----:B------:R-:W3:Y:S04]  /*2b90*/  LDL.LU R154, [R1+0x5a0] ;  /* 0x0005a000019a7983 */ /* 0x000ee80000300800 */
[----:B------:R-:W4:Y:S04]  /*2ba0*/  LDL.LU.64 R150, [R1+0x598] ;  /* 0x0005980001967983 */ /* 0x000f280000300a00 */
        /* <DEDUP_REMOVED lines=20> */
[----:B------:R-:W4:Y:S01]  /*2cf0*/  LDL.LU.64 R108, [R1+0x4f0] ;  /* 0x0004f000016c7983 */ /* 0x000f220000300a00 */
[----:B------:R-:W-:Y:S01]  /*2d00*/  UIADD3 UR4, UR10, 0x402, URZ ;  /* 0x000004020a047890 */ /* 0x000fe2000fffe03f */
[----:B------:R-:W-:Y:S01]  /*2d10*/  UMOV UR5, 0x40000040 ;  /* 0x4000004000057882 */ /* 0x000fe20000000000 */
[----:B----4-:R-:W-:-:S07]  /*2d20*/  WARPGROUP.ARRIVE ;  /* 0x00000000000079c5 */ /* 0x010fce0000000000 */
[----:B------:R-:W-:Y:S03]  /*2d30*/  HGMMA.64x256x16.F32 R24, gdesc[UR4], R24, gsb0 ;  /* 0x03e00000041879f0 */ /* 0x000fe60008000818 */
        /* <DEDUP_REMOVED lines=65> */
[----:B-1----:R-:W4:Y:S04]  /*3150*/  LDL.LU.64 R24, [R1] ;  /* 0x0000000001187983 */ /* 0x002f280000300a00 */
        /* <DEDUP_REMOVED lines=63> */
[----:B------:R-:W-:-:S02]  /*3550*/  UIADD3 UR4, UR10, 0x4, URZ ;  /* 0x000000040a047890 */ /* 0x000fc4000fffe03f */
[----:B------:R-:W-:Y:S01]  /*3560*/  UIADD3 UR6, UR11, 0x4, URZ ;  /* 0x000000040b067890 */ /* 0x000fe2000fffe03f */
[----:B------:R-:W-:Y:S01]  /*3570*/  UMOV UR5, 0x40000040 ;  /* 0x4000004000057882 */ /* 0x000fe20000000000 */
[----:B------:R-:W-:Y:S01]  /*3580*/  UMOV UR7, 0x40000040 ;  /* 0x4000004000077882 */ /* 0x000fe20000000000 */
[----:B----4-:R-:W-:-:S06]  /*3590*/  WARPGROUP.ARRIVE ;  /* 0x00000000000079c5 */ /* 0x010fcc0000000000 */
[----:B------:R-:W-:Y:S03]  /*35a0*/  HGMMA.64x256x16.F32 R24, gdesc[UR4], R24, gsb0 ;  /* 0x03e00000041879f0 */ /* 0x000fe60008000818 */
[----:B------:R-:W-:Y:S02]  /*35b0*/  WARPGROUP.DEPBAR.LE gsb0, 0x0 ;  /* 0x00008000000079c5 */ /* 0x000fe40000010000 */
[----:B------:R-:W-:Y:S01]  /*35c0*/  STL.64 [R1], R24 ;  /* 0x0000001801007387 */ /* 0x000fe20000100a00 */
        /* <DEDUP_REMOVED lines=43> */
[----:B------:R1:W-:Y:S01]  /*3880*/  STL [R1+0x58], R46 ;  /* 0x0000582e01007387 */ /* 0x0003e20000100800 */
[----:B------:R-:W-:Y:S01]  /*3890*/  MOV R203, R119 ;  /* 0x0000007700cb7202 */ /* 0x000fe20000000f00 */
[----:B------:R-:W-:Y:S01]  /*38a0*/  IMAD.MOV.U32 R199, RZ, RZ, R115 ;  /* 0x000000ffffc77224 */ /* 0x000fe200078e0073 */
[----:B------:R-:W-:Y:S01]  /*38b0*/  MOV R200, R116 ;  /* 0x0000007400c87202 */ /* 0x000fe20000000f00 */
[----:B------:R-:W4:Y:S01]  /*38c0*/  LDL.LU.64 R150, [R1+0x4e8] ;  /* 0x0004e80001967983 */ /* 0x000f220000300a00 */
        /* <DEDUP_REMOVED lines=48> */
[----:B------:R-:W-:Y:S01]  /*3bd0*/  IMAD.MOV.U32 R162, RZ, RZ, R78 ;  /* 0x000000ffffa27224 */ /* 0x000fe200078e004e */
[----:B------:R-:W-:Y:S01]  /*3be0*/  MOV R163, R79 ;  /* 0x0000004f00a37202 */ /* 0x000fe20000000f00 */
[----:B------:R-:W-:Y:S01]  /*3bf0*/  IMAD.MOV.U32 R160, RZ, RZ, R76 ;  /* 0x000000ffffa07224 */ /* 0x000fe200078e004c */
        /* <DEDUP_REMOVED lines=38> */
[----:B------:R-:W-:-:S02]  /*3e60*/  MOV R19, R49 ;  /* 0x0000003100137202 */ /* 0x000fc40000000f00 */
[----:B------:R-:W4:Y:S01]  /*3e70*/  LDL.LU.64 R104, [R1+0x430] ;  /* 0x0004300001687983 */ /* 0x000f220000300a00 */
[----:B------:R-:W-:-:S03]  /*3e80*/  MOV R23, R47 ;  /* 0x0000002f00177202 */ /* 0x000fc60000000f00 */
        /* <DEDUP_REMOVED lines=28> */
[----:B-1----:R-:W4:Y:S04]  /*4050*/  LDL.LU.64 R46, [R1+0x348] ;  /* 0x00034800012e7983 */ /* 0x002f280000300a00 */
        /* <DEDUP_REMOVED lines=12> */
[----:B------:R-:W-:-:S02]  /*4120*/  UMOV UR5, 0x40000040 ;  /* 0x4000004000057882 */ /* 0x000fc40000000000 */
[----:B--2---:R-:W-:Y:S04]  /*4130*/  STL [R1+0x2cc], R157 ;  /* 0x0002cc9d01007387 */ /* 0x004fe80000100800 */
[----:B---3--:R-:W-:Y:S01]  /*4140*/  STL [R1+0x2c8], R154 ;  /* 0x0002c89a01007387 */ /* 0x008fe20000100800 */
[----:B----4-:R-:W-:-:S06]  /*4150*/  WARPGROUP.ARRIVE ;  /* 0x00000000000079c5 */ /* 0x010fcc0000000000 */
        /* <DEDUP_REMOVED lines=74> */
[----:B------:R-:W-:Y:S01]  /*4600*/  UIADD3 UR4, UR10, 0x6, URZ ;  /* 0x000000060a047890 */ /* 0x000fe2000fffe03f */
[----:B------:R-:W-:Y:S01]  /*4610*/  MOV R135, R17 ;  /* 0x0000001100877202 */ /* 0x000fe20000000f00 */
[----:B------:R-:W-:Y:S01]  /*4620*/  UIADD3 UR6, UR11, 0x6, URZ ;  /* 0x000000060b067890 */ /* 0x000fe2000fffe03f */
[----:B------:R-:W-:Y:S01]  /*4630*/  MOV R137, R2 ;  /* 0x0000000200897202 */ /* 0x000fe20000000f00 */
[----:B------:R-:W-:Y:S01]  /*4640*/  UMOV UR5, 0x40000040 ;  /* 0x4000004000057882 */ /* 0x000fe20000000000 */
[----:B------:R-:W-:Y:S01]  /*4650*/  MOV R221, R20 ;  /* 0x0000001400dd7202 */ /* 0x000fe20000000f00 */
[----:B------:R-:W-:Y:S01]  /*4660*/  UMOV UR7, 0x40000040 ;  /* 0x4000004000077882 */ /* 0x000fe20000000000 */
[----:B------:R-:W-:Y:S01]  /*4670*/  MOV R222, R15 ;  /* 0x0000000f00de7202 */ /* 0x000fe20000000f00 */
[----:B------:R1:W5:Y:S01]  /*4680*/  LDL.LU R23, [R1+0x2e8] ;  /* 0x0002e80001177983 */ /* 0x0003620000300800 */
[----:B------:R-:W-:-:S02]  /*4690*/  MOV R224, R13 ;  /* 0x0000000d00e07202 */ /* 0x000fc40000000f00 */
[----:B------:R-:W-:Y:S01]  /*46a0*/  MOV R225, R12 ;  /* 0x0000000c00e17202 */ /* 0x000fe20000000f00 */
[----:B------:R1:W5:Y:S01]  /*46b0*/  LDL.LU R22, [R1+0x2e4] ;  /* 0x0002e40001167983 */ /* 0x0003620000300800 */
[----:B------:R-:W-:Y:S02]  /*46c0*/  MOV R227, R10 ;  /* 0x0000000a00e37202 */ /* 0x000fe40000000f00 */
[----:B------:R-:W-:Y:S01]  /*46d0*/  MOV R228, R9 ;  /* 0x0000000900e47202 */ /* 0x000fe20000000f00 */
[----:B------:R1:W5:Y:S01]  /*46e0*/  LDL.LU R19, [R1+0x2e0] ;  /* 0x0002e00001137983 */ /* 0x0003620000300800 */
[----:B------:R-:W-:Y:S02]  /*46f0*/  MOV R230, R7 ;  /* 0x0000000700e67202 */ /* 0x000fe40000000f00 */
[----:B------:R-:W-:Y:S01]  /*4700*/  MOV R231, R6 ;  /* 0x0000000600e77202 */ /* 0x000fe20000000f00 */
[----:B------:R1:W5:Y:S01]  /*4710*/  LDL.LU R18, [R1+0x2dc] ;  /* 0x0002dc0001127983 */ /* 0x0003620000300800 */
[----:B------:R-:W-:-:S02]  /*4720*/  MOV R233, R4 ;  /* 0x0000000400e97202 */ /* 0x000fc40000000f00 */
[----:B------:R-:W-:Y:S01]  /*4730*/  MOV R234, R3 ;  /* 0x0000000300ea7202 */ /* 0x000fe20000000f00 */
[----:B------:R1:W5:Y:S04]  /*4740*/  LDL.LU R17, [R1+0x2d8] ;  /* 0x0002d80001117983 */ /* 0x0003680000300800 */
[----:B------:R1:W5:Y:S04]  /*4750*/  LDL.LU R16, [R1+0x2d4] ;  /* 0x0002d40001107983 */ /* 0x0003680000300800 */
[----:B------:R1:W5:Y:S01]  /*4760*/  LDL.LU R2, [R1+0x2d0] ;  /* 0x0002d00001027983 */ /* 0x0003620000300800 */
        /* <DEDUP_REMOVED lines=67> */
[----:B--2---:R1:W5:Y:S04]  /*4ba0*/  LDL.LU R157, [R1+0x2cc] ;  /* 0x0002cc00019d7983 */ /* 0x0043680000300800 */
[----:B------:R1:W5:Y:S04]  /*4bb0*/  LDL.LU R154, [R1+0x2c8] ;  /* 0x0002c800019a7983 */ /* 0x0003680000300800 */
[----:B------:R-:W2:Y:S04]  /*4bc0*/  LDL.LU.64 R150, [R1+0x2c0] ;  /* 0x0002c00001967983 */ /* 0x000ea80000300a00 */
        /* <DEDUP_REMOVED lines=20> */
[----:B------:R-:W2:Y:S01]  /*4d10*/  LDL.LU.64 R108, [R1+0x218] ;  /* 0x00021800016c7983 */ /* 0x000ea20000300a00 */
[----:B------:R-:W-:Y:S01]  /*4d20*/  UIADD3 UR4, UR10, 0x406, URZ ;  /* 0x000004060a047890 */ /* 0x000fe2000fffe03f */
[----:B------:R-:W-:Y:S01]  /*4d30*/  UMOV UR5, 0x40000040 ;  /* 0x4000004000057882 */ /* 0x000fe20000000000 */
[----:B--2---:R-:W-:-:S07]  /*4d40*/  WARPGROUP.ARRIVE ;  /* 0x00000000000079c5 */ /* 0x004fce0000000000 */
[----:B------:R-:W-:Y:S03]  /*4d50*/  HGMMA.64x256x16.F32 R24, gdesc[UR4], R24, gsb0 ;  /* 0x03e00000041879f0 */ /* 0x000fe60008000818 */
[----:B------:R-:W-:Y:S02]  /*4d60*/  WARPGROUP.DEPBAR.LE gsb0, 0x0 ;  /* 0x00008000000079c5 */ /* 0x000fe40000010000 */
[----:B-1----:R-:W-:Y:S05]  /*4d70*/  @!P1 BRA `(.L_x_23) ;  /* 0x0000004000d09947 */ /* 0x002fea0003800000 */
[----:B------:R-:W-:Y:S02]  /*4d80*/  UIADD3 UR10, UR40, 0x1, URZ ;  /* 0x00000001280a7890 */ /* 0x000fe4000fffe03f */
[----:B------:R-:W-:Y:S02]  /*4d90*/  UMOV UR11, UR40 ;  /* 0x00000028000b7c82 */ /* 0x000fe40008000000 */
[----:B------:R-:W-:-:S04]  /*4da0*/  UISETP.NE.AND UP0, UPT, UR10, 0x3, UPT ;  /* 0x000000030a00788c */ /* 0x000fc8000bf05270 */
[----:B------:R-:W-:Y:S02]  /*4db0*/  USEL UR4, URZ, 0x1, UP0 ;  /* 0x000000013f047887 */ /* 0x000fe40008000000 */
[----:B------:R-:W-:Y:S02]  /*4dc0*/  USEL UR10, UR10, URZ, UP0 ;  /* 0x0000003f0a0a7287 */ /* 0x000fe40008000000 */
[----:B------:R-:W-:-:S06]  /*4dd0*/  ULOP3.LUT UR4, UR45, UR4, URZ, 0x3c, !UPT ;  /* 0x000000042d047292 */ /* 0x000fcc000f8e3c3f */
[----:B------:R-:W-:-:S07]  /*4de0*/  MOV R0, UR4 ;  /* 0x0000000400007c02 */ /* 0x000fce0008000f00 */
.L_x_30:
[----:B------:R-:W-:Y:S05]  /*4df0*/  @!P0 BRA `(.L_x_24) ;  /* 0x0000000000048947 */ /* 0x000fea0003800000 */
[----:B------:R-:W-:Y:S01]  /*4e00*/  BPT.TRAP 0x1 ;  /* 0x000000040000795c */ /* 0x000fe20000300000 */
.L_x_24:
[----:B------:R-:W-:Y:S01]  /*4e10*/  ULEA UR4, UR10, UR50, 0x3 ;  /* 0x000000320a047291 */ /* 0x000fe2000f8e183f */
[----:B------:R-:W-:-:S08]  /*4e20*/  SHF.L.U32 R3, R0, 0x1f, RZ ;  /* 0x0000001f00037819 */ /* 0x000fd000000006ff */
[----:B------:R1:W2:Y:S01]  /*4e30*/  SYNCS.PHASECHK.TRANS64.TRYWAIT P1, [UR4], R3 ;  /* 0x00000003ff0075a7 */ /* 0x0002a20008020144 */
[----:B------:R-:W-:Y:S05]  /*4e40*/  @!P0 BRA `(.L_x_25) ;  /* 0x0000000000048947 */ /* 0x000fea0003800000 */
[----:B------:R-:W-:Y:S01]  /*4e50*/  BPT.TRAP 0x1 ;  /* 0x000000040000795c */ /* 0x000fe20000300000 */
.L_x_25:
[----:B--2---:R-:W-:Y:S05]  /*4e60*/  @P1 BRA `(.L_x_26) ;  /* 0x0000000000081947 */ /* 0x004fea0003800000 */
[----:B------:R-:W2:Y:S02]  /*4e70*/  SYNCS.PHASECHK.TRANS64.TRYWAIT P1, [UR4], R3 ;  /* 0x00000003ff0075a7 */ /* 0x000ea40008020144 */
[----:B--2---:R-:W-:Y:S05]  /*4e80*/  @!P1 BRA `(.L_x_27) ;  /* 0x0000010800a09947 */ /* 0x004fea0003800000 */
.L_x_26:
        /* <DEDUP_REMOVED lines=64> */
[----:B---3--:R-:W3:Y:S04]  /*5290*/  LDL.LU.64 R24, [R1] ;  /* 0x0000000001187983 */ /* 0x008ee80000300a00 */
[----:B------:R-:W3:Y:S04]  /*52a0*/  LDL.LU.64 R26, [R1+0x8] ;  /* 0x00000800011a7983 */ /* 0x000ee80000300a00 */
        /* <DEDUP_REMOVED lines=61> */
[----:B------:R-:W3:Y:S01]  /*5680*/  LDL.LU.64 R150, [R1+0x1f8] ;  /* 0x0001f80001967983 */ /* 0x000ee20000300a00 */
[----:B------:R-:W-:-:S02]  /*5690*/  ULEA UR12, UR10, UR8, 0xb ;  /* 0x000000080a0c7291 */ /* 0x000fc4000f8e583f */
[----:B------:R-:W-:Y:S01]  /*56a0*/  ULEA UR13, UR10, UR9, 0xb ;  /* 0x000000090a0d7291 */ /* 0x000fe2000f8e583f */
[----:B-----5:R-:W-:Y:S01]  /*56b0*/  STL [R1+0x2ec], R23 ;  /* 0x0002ec1701007387 */ /* 0x020fe20000100800 */
[----:B------:R-:W-:Y:S01]  /*56c0*/  UMOV UR5, 0x40000040 ;  /* 0x4000004000057882 */ /* 0x000fe20000000000 */
[----:B------:R-:W-:Y:S02]  /*56d0*/  UMOV UR7, 0x40000040 ;  /* 0x4000004000077882 */ /* 0x000fe40000000000 */
[----:B------:R-:W-:Y:S01]  /*56e0*/  UMOV UR4, UR12 ;  /* 0x0000000c00047c82 */ /* 0x000fe20008000000 */
[----:B------:R-:W-:Y:S01]  /*56f0*/  STL [R1+0x2e8], R22 ;  /* 0x0002e81601007387 */ /* 0x000fe20000100800 */
[----:B------:R-:W-:-:S03]  /*5700*/  UMOV UR6, UR13 ;  /* 0x0000000d00067c82 */ /* 0x000fc60008000000 */
[----:B------:R-:W-:Y:S04]  /*5710*/  STL [R1+0x2e4], R19 ;  /* 0x0002e41301007387 */ /* 0x000fe80000100800 */
[----:B------:R-:W-:Y:S04]  /*5720*/  STL [R1+0x2e0], R18 ;  /* 0x0002e01201007387 */ /* 0x000fe80000100800 */
[----:B------:R-:W-:Y:S04]  /*5730*/  STL [R1+0x2dc], R17 ;  /* 0x0002dc1101007387 */ /* 0x000fe80000100800 */
[----:B------:R-:W-:Y:S04]  /*5740*/  STL [R1+0x2d8], R16 ;  /* 0x0002d81001007387 */ /* 0x000fe80000100800 */
[----:B------:R4:W-:Y:S04]  /*5750*/  STL [R1+0x2d4], R2 ;  /* 0x0002d40201007387 */ /* 0x0009e80000100800 */
[----:B------:R1:W-:Y:S01]  /*5760*/  STL [R1+0x2d0], R0 ;  /* 0x0002d00001007387 */ /* 0x0003e20000100800 */
[----:B---3--:R-:W-:-:S06]  /*5770*/  WARPGROUP.ARRIVE ;  /* 0x00000000000079c5 */ /* 0x008fcc0000000000 */
[----:B------:R-:W-:Y:S03]  /*5780*/  HGMMA.64x256x16.F32 R24, gdesc[UR4], R24, gsb0 ;  /* 0x03e00000041879f0 */ /* 0x000fe60008000818 */
[----:B------:R-:W-:Y:S02]  /*5790*/  WARPGROUP.DEPBAR.LE gsb0, 0x0 ;  /* 0x00008000000079c5 */ /* 0x000fe40000010000 */
[----:B------:R-:W-:Y:S01]  /*57a0*/  STL.64 [R1], R24 ;  /* 0x0000001801007387 */ /* 0x000fe20000100a00 */
[----:B----4-:R-:W-:Y:S01]  /*57b0*/  IMAD.MOV.U32 R2, RZ, RZ, R150 ;  /* 0x000000ffff027224 */ /* 0x010fe200078e0096 */
[----:B-1----:R-:W-:Y:S01]  /*57c0*/  MOV R0, R151 ;  /* 0x0000009700007202 */ /* 0x002fe20000000f00 */
[----:B------:R-:W-:Y:S01]  /*57d0*/  IMAD.MOV.U32 R5, RZ, RZ, R147 ;  /* 0x000000ffff057224 */ /* 0x000fe200078e0093 */
[----:B------:R-:W-:Y:S01]  /*57e0*/  STL.64 [R1+0x8], R26 ;  /* 0x0000081a01007387 */ /* 0x000fe20000100a00 */
[----:B--2---:R-:W-:Y:S01]  /*57f0*/  MOV R4, R148 ;  /* 0x0000009400047202 */ /* 0x004fe20000000f00 */
        /* <DEDUP_REMOVED lines=42> */
[----:B------:R-:W2:Y:S01]  /*5aa0*/  LDL.LU.64 R150, [R1+0x7a0] ;  /* 0x0007a00001967983 */ /* 0x000ea20000300a00 */
        /* <DEDUP_REMOVED lines=88> */
[----:B------:R-:W-:-:S02]  /*6030*/  MOV R232, R50 ;  /* 0x0000003200e87202 */ /* 0x000fc40000000f00 */
[----:B------:R-:W-:Y:S01]  /*6040*/  MOV R233, R49 ;  /* 0x0000003100e97202 */ /* 0x000fe20000000f00 */
[----:B------:R-:W2:Y:S01]  /*6050*/  LDL.LU.64 R104, [R1+0x6e8] ;  /* 0x0006e80001687983 */ /* 0x000ea20000300a00 */
[----:B------:R-:W-:-:S03]  /*6060*/  MOV R235, R47 ;  /* 0x0000002f00eb7202 */ /* 0x000fc60000000f00 */
        /* <DEDUP_REMOVED lines=28> */
[----:B-1----:R-:W2:Y:S04]  /*6230*/  LDL.LU.64 R46, [R1+0x600] ;  /* 0x00060000012e7983 */ /* 0x002ea80000300a00 */
        /* <DEDUP_REMOVED lines=12> */
[----:B------:R-:W-:-:S02]  /*6300*/  UMOV UR5, 0x40000040 ;  /* 0x4000004000057882 */ /* 0x000fc40000000000 */
[----:B------:R-:W-:Y:S04]  /*6310*/  STL [R1+0x5a4], R157 ;  /* 0x0005a49d01007387 */ /* 0x000fe80000100800 */
[----:B------:R-:W-:Y:S01]  /*6320*/  STL [R1+0x5a0], R154 ;  /* 0x0005a09a01007387 */ /* 0x000fe20000100800 */
[----:B--2---:R-:W-:-:S06]  /*6330*/  WARPGROUP.ARRIVE ;  /* 0x00000000000079c5 */ /* 0x004fcc0000000000 */
        /* <DEDUP_REMOVED lines=77> */
[----:B------:R-:W-:-:S02]  /*6810*/  MOV R213, R23 ;  /* 0x0000001700d57202 */ /* 0x000fc40000000f00 */
[----:B------:R-:W-:Y:S02]  /*6820*/  MOV R214, R22 ;  /* 0x0000001600d67202 */ /* 0x000fe40000000f00 */
[----:B------:R-:W-:Y:S02]  /*6830*/  MOV R216, R20 ;  /* 0x0000001400d87202 */ /* 0x000fe40000000f00 */
[----:B------:R-:W-:Y:S02]  /*6840*/  MOV R217, R19 ;  /* 0x0000001300d97202 */ /* 0x000fe40000000f00 */
[----:B------:R-:W-:Y:S02]  /*6850*/  MOV R219, R17 ;  /* 0x0000001100db7202 */ /* 0x000fe40000000f00 */
[----:B------:R-:W-:Y:S02]  /*6860*/  MOV R220, R16 ;  /* 0x0000001000dc7202 */ /* 0x000fe40000000f00 */
        /* <DEDUP_REMOVED lines=9> */
[----:B------:R-:W-:Y:S01]  /*6900*/  MOV R235, R0 ;  /* 0x0000000000eb7202 */ /* 0x000fe20000000f00 */
[----:B------:R-:W-:Y:S02]  /*6910*/  UIADD3 UR4, UR12, 0x2, URZ ;  /* 0x000000020c047890 */ /* 0x000fe4000fffe03f */
        /* <DEDUP_REMOVED lines=241> */
[----:B------:R-:W-:Y:S01]  /*7830*/  STL.64 [R1+0x38], R38 ;  /* 0x0000382601007387 */ /* 0x000fe20000100a00 */
[----:B------:R-:W-:-:S03]  /*7840*/  MOV R4, R150 ;  /* 0x0000009600047202 */ /* 0x000fc60000000f00 */
[----:B------:R-:W-:Y:S01]  /*7850*/  STL.64 [R1+0x40], R40 ;  /* 0x0000402801007387 */ /* 0x000fe20000100a00 */
[----:B------:R-:W-:-:S03]  /*7860*/  MOV R3, R151 ;  /* 0x0000009700037202 */ /* 0x000fc60000000f00 */
[----:B------:R-:W-:Y:S01]  /*7870*/  STL.64 [R1+0x48], R42 ;  /* 0x0000482a01007387 */ /* 0x000fe20000100a00 */
[----:B------:R-:W-:Y:S01]  /*7880*/  MOV R6, R148 ;  /* 0x0000009400067202 */ /* 0x000fe20000000f00 */
[----:B------:R-:W-:Y:S02]  /*7890*/  IMAD.MOV.U32 R5, RZ, RZ, R149 ;  /* 0x000000ffff057224 */ /* 0x000fe400078e0095 */
[----:B------:R-:W-:Y:S01]  /*78a0*/  STL.64 [R1+0x50], R44 ;  /* 0x0000502c01007387 */ /* 0x000fe20000100a00 */
[----:B------:R-:W-:Y:S01]  /*78b0*/  IMAD.MOV.U32 R8, RZ, RZ, R146 ;  /* 0x000000ffff087224 */ /* 0x000fe200078e0092 */
[----:B------:R-:W-:Y:S02]  /*78c0*/  MOV R7, R147 ;  /* 0x0000009300077202 */ /* 0x000fe40000000f00 */
[----:B------:R1:W-:Y:S01]  /*78d0*/  STL [R1+0x58], R46 ;  /* 0x0000582e01007387 */ /* 0x0003e20000100800 */
[----:B------:R-:W-:-:S03]  /*78e0*/  MOV R10, R144 ;  /* 0x00000090000a7202 */ /* 0x000fc60000000f00 */
[----:B------:R-:W4:Y:S01]  /*78f0*/  LDL.LU.64 R150, [R1+0x4e8] ;  /* 0x0004e80001967983 */ /* 0x000f220000300a00 */
[----:B------:R-:W-:Y:S01]  /*7900*/  MOV R9, R145 ;  /* 0x0000009100097202 */ /* 0x000fe20000000f00 */
[----:B------:R-:W-:Y:S02]  /*7910*/  IMAD.MOV.U32 R11, RZ, RZ, R143 ;  /* 0x000000ffff0b7224 */ /* 0x000fe400078e008f */
[----:B------:R-:W4:Y:S01]  /*7920*/  LDL.LU.64 R148, [R1+0x4e0] ;  /* 0x0004e00001947983 */ /* 0x000f220000300a00 */
[----:B------:R-:W-:Y:S01]  /*7930*/  MOV R12, R142 ;  /* 0x0000008e000c7202 */ /* 0x000fe20000000f00 */
[----:B------:R-:W-:Y:S02]  /*7940*/  IMAD.MOV.U32 R14, RZ, RZ, R140 ;  /* 0x000000ffff0e7224 */ /* 0x000fe400078e008c */
[----:B------:R-:W4:Y:S01]  /*7950*/  LDL.LU.64 R146, [R1+0x4d8] ;  /* 0x0004d80001927983 */ /* 0x000f220000300a00 */
[----:B------:R-:W-:-:S03]  /*7960*/  MOV R13, R141 ;  /* 0x0000008d000d7202 */ /* 0x000fc60000000f00 */
[----:B------:R-:W4:Y:S01]  /*7970*/  LDL.LU.64 R144, [R1+0x4d0] ;  /* 0x0004d00001907983 */ /* 0x000f220000300a00 */
[----:B------:R-:W-:Y:S01]  /*7980*/  MOV R20, R138 ;  /* 0x0000008a00147202 */ /* 0x000fe20000000f00 */
[----:B------:R-:W-:Y:S01]  /*7990*/  IMAD.MOV.U32 R21, RZ, RZ, R137 ;  /* 0x000000ffff157224 */ /* 0x000fe200078e0089 */
[----:B------:R-:W-:Y:S01]  /*79a0*/  MOV R15, R139 ;  /* 0x0000008b000f7202 */ /* 0x000fe20000000f00 */
        /* <DEDUP_REMOVED lines=247> */
[----:B------:R-:W-:-:S03]  /*8920*/  MOV R235, R3 ;  /* 0x0000000300eb7202 */ /* 0x000fc60000000f00 */
[----:B------:R1:W5:Y:S04]  /*8930*/  LDL.LU R17, [R1+0x2dc] ;  /* 0x0002dc0001117983 */ /* 0x0003680000300800 */
        /* <DEDUP_REMOVED lines=100> */
[----:B------:R-:W-:Y:S01]  /*8f80*/  BPT.TRAP 0x1 ;  /* 0x000000040000795c */ /* 0x000fe20000300000 */
.L_x_28:
[----:B------:R-:W2:Y:S01]  /*8f90*/  LDL R3, [R1+0x208] ;  /* 0x0002080001037983 */ /* 0x000ea20000100800 */
[----:B------:R-:W-:-:S04]  /*8fa0*/  ULEA UR4, UR11, UR50, 0x3 ;  /* 0x000000320b047291 */ /* 0x000fc8000f8e183f */
[----:B------:R-:W-:-:S04]  /*8fb0*/  UIADD3 UR4, UR4, 0x18, URZ ;  /* 0x0000001804047890 */ /* 0x000fc8000fffe03f */
[----:B------:R-:W-:-:S09]  /*8fc0*/  UPRMT UR4, URZ, 0x654, UR4 ;  /* 0x000006543f047896 */ /* 0x000fd20008000004 */
[----:B------:R-:W-:Y:S01]  /*8fd0*/  SYNCS.ARRIVE.TRANS64.RED.A1T0 RZ, [UR4], RZ ;  /* 0x000000ffffff79a7 */ /* 0x000fe20008100404 */
[----:B--2---:R-:W-:-:S13]  /*8fe0*/  ISETP.GT.U32.AND P1, PT, R3, 0x1, PT ;  /* 0x000000010300780c */ /* 0x004fda0003f24070 */
[----:B------:R-:W-:Y:S05]  /*8ff0*/  @P1 BRA `(.L_x_29) ;  /* 0x0000000000041947 */ /* 0x000fea0003800000 */
[----:B------:R-:W-:Y:S01]  /*9000*/  BPT.TRAP 0x1 ;  /* 0x000000040000795c */ /* 0x000fe20000300000 */
.L_x_29:
[----:B------:R-:W-:Y:S01]  /*9010*/  UIADD3 UR10, UR10, 0x1, URZ ;  /* 0x000000010a0a7890 */ /* 0x000fe2000fffe03f */
[C---:B-----5:R-:W-:Y:S01]  /*9020*/  ISETP.GT.AND P1, PT, R2.reuse, 0x1, PT ;  /* 0x000000010200780c */ /* 0x060fe20003f24270 */
[----:B------:R-:W-:Y:S01]  /*9030*/  UIADD3 UR11, UR11, 0x1, URZ ;  /* 0x000000010b0b7890 */ /* 0x000fe2000fffe03f */
[----:B------:R-:W-:Y:S01]  /*9040*/  IADD3 R2, R2, -0x1, RZ ;  /* 0xffffffff02027810 */ /* 0x000fe20007ffe0ff */
[----:B------:R-:W-:Y:S02]  /*9050*/  UISETP.NE.AND UP0, UPT, UR10, 0x3, UPT ;  /* 0x000000030a00788c */ /* 0x000fe4000bf05270 */
[----:B------:R-:W-:Y:S02]  /*9060*/  UISETP.NE.AND UP1, UPT, UR11, 0x3, UPT ;  /* 0x000000030b00788c */ /* 0x000fe4000bf25270 */
[----:B------:R-:W-:Y:S02]  /*9070*/  USEL UR4, URZ, 0x1, UP0 ;  /* 0x000000013f047887 */ /* 0x000fe40008000000 */
[----:B------:R-:W-:-:S02]  /*9080*/  USEL UR10, UR10, URZ, UP0 ;  /* 0x0000003f0a0a7287 */ /* 0x000fc40008000000 */
[----:B------:R-:W-:Y:S02]  /*9090*/  USEL UR11, UR11, URZ, UP1 ;  /* 0x0000003f0b0b7287 */ /* 0x000fe40008800000 */
[----:B------:R-:W-:Y:S01]  /*90a0*/  LOP3.LUT R0, R0, UR4, RZ, 0x3c, !PT ;  /* 0x0000000400007c12 */ /* 0x000fe2000f8e3cff */
[----:B------:R-:W-:Y:S09]  /*90b0*/  @P1 BRA `(.L_x_30) ;  /* 0xffffffbc004c1947 */ /* 0x000ff2000383ffff */
.L_x_23:
[----:B------:R-:W1:Y:S02]  /*90c0*/  LDC R0, c[0x0][0x28c] ;  /* 0x0000a300ff007b82 */ /* 0x000e640000000800 */
[----:B-1----:R-:W-:-:S13]  /*90d0*/  ISETP.GE.AND P1, PT, R0, 0x1, PT ;  /* 0x000000010000780c */ /* 0x002fda0003f26270 */
[----:B------:R-:W-:Y:S05]  /*90e0*/  @!P1 BRA `(.L_x_31) ;  /* 0x0000000000409947 */ /* 0x000fea0003800000 */
[----:B------:R-:W-:Y:S05]  /*90f0*/  @!P0 BRA `(.L_x_32) ;  /* 0x0000000000048947 */ /* 0x000fea0003800000 */
[----:B------:R-:W-:Y:S01]  /*9100*/  BPT.TRAP 0x1 ;  /* 0x000000040000795c */ /* 0x000fe20000300000 */
.L_x_32:
[----:B------:R-:W2:Y:S01]  /*9110*/  LDL R0, [R1+0x208] ;  /* 0x0002080001007983 */ /* 0x000ea20000100800 */
[----:B------:R-:W-:-:S04]  /*9120*/  UISETP.LT.AND UP0, UPT, UR48, 0x1, UPT ;  /* 0x000000013000788c */ /* 0x000fc8000bf01270 */
[----:B------:R-:W-:-:S04]  /*9130*/  USEL UR6, UR48, 0x1, UP0 ;  /* 0x0000000130067887 */ /* 0x000fc80008000000 */
[----:B------:R-:W-:-:S04]  /*9140*/  UIADD3 UR6, UR40, UR48, -UR6 ;  /* 0x0000003028067290 */ /* 0x000fc8000fffe806 */
[----:B------:R-:W-:-:S04]  /*9150*/  UIMAD.WIDE.U32 UR4, UR6, -0x55555555, URZ ;  /* 0xaaaaaaab060478a5 */ /* 0x000fc8000f8e003f */
[----:B------:R-:W-:-:S04]  /*9160*/  USHF.R.U32.HI UR4, URZ, 0x1, UR5 ;  /* 0x000000013f047899 */ /* 0x000fc80008011605 */
[----:B------:R-:W-:-:S04]  /*9170*/  UIMAD UR6, UR4, -0x3, UR6 ;  /* 0xfffffffd040678a4 */ /* 0x000fc8000f8e0206 */
[----:B------:R-:W-:-:S04]  /*9180*/  ULEA UR6, UR6, UR50, 0x3 ;  /* 0x0000003206067291 */ /* 0x000fc8000f8e183f */
[----:B------:R-:W-:-:S04]  /*9190*/  UIADD3 UR6, UR6, 0x18, URZ ;  /* 0x0000001806067890 */ /* 0x000fc8000fffe03f */
[----:B------:R-:W-:-:S09]  /*91a0*/  UPRMT UR6, URZ, 0x654, UR6 ;  /* 0x000006543f067896 */ /* 0x000fd20008000006 */
[----:B------:R-:W-:Y:S01]  /*91b0*/  SYNCS.ARRIVE.TRANS64.RED.A1T0 RZ, [UR6], RZ ;  /* 0x000000ffffff79a7 */ /* 0x000fe20008100406 */
[----:B--2---:R-:W-:-:S13]  /*91c0*/  ISETP.GT.U32.AND P0, PT, R0, 0x1, PT ;  /* 0x000000010000780c */ /* 0x004fda0003f04070 */
[----:B------:R-:W-:Y:S05]  /*91d0*/  @P0 BRA `(.L_x_31) ;  /* 0x0000000000040947 */ /* 0x000fea0003800000 */
[----:B------:R-:W-:Y:S01]  /*91e0*/  BPT.TRAP 0x1 ;  /* 0x000000040000795c */ /* 0x000fe20000300000 */
.L_x_31:
[----:B------:R-:W-:Y:S01]  /*91f0*/  UIADD3 UR6, UR50, 0x200, URZ ;  /* 0x0000020032067890 */ /* 0x000fe2000fffe03f */
[----:B-----5:R-:W-:Y:S01]  /*9200*/  R2UR UR42, R23 ;  /* 0x00000000172a72ca */ /* 0x020fe200000e0000 */
[----:B------:R-:W-:Y:S01]  /*9210*/  UIADD3 UR51, UR48, UR40, URZ ;  /* 0x0000002830337290 */ /* 0x000fe2000fffe03f */
[----:B------:R-:W-:Y:S01]  /*9220*/  R2UR UR41, R22 ;  /* 0x00000000162972ca */ /* 0x000fe200000e0000 */
[----:B------:R-:W-:Y:S02]  /*9230*/  UISETP.GE.U32.AND UP1, UPT, UR48, 0x3, UPT ;  /* 0x000000033000788c */ /* 0x000fe4000bf26070 */
[----:B------:R-:W-:Y:S02]  /*9240*/  ULOP3.LUT UP2, URZ, UR6, 0x1bf, URZ, 0xc0, !UPT ;  /* 0x000001bf063f7892 */ /* 0x000fe4000f84c03f */
[----:B------:R-:W-:-:S04]  /*9250*/  UISETP.GT.U32.AND UP0, UPT, UR51, 0x2, UPT ;  /* 0x000000023300788c */ /* 0x000fc8000bf04070 */
[----:B------:R-:W-:Y:S01]  /*9260*/  UISETP.LT.U32.AND UP0, UPT, UR48, 0x3, UP0 ;  /* 0x000000033000788c */ /* 0x000fe20008701070 */
[----:B------:R-:W-:Y:S01]  /*9270*/  PLOP3.LUT P0, PT, PT, PT, UP2, 0x80, 0x0 ;  /* 0x000000000000781c */ /* 0x000fe20003f0f028 */
[----:B------:R-:W-:Y:S02]  /*9280*/  USHF.L.U32 UR42, UR42, 0x8, URZ ;  /* 0x000000082a2a7899 */ /* 0x000fe4000800063f */
[----:B------:R-:W-:Y:S02]  /*9290*/  @UP1 UIMAD.WIDE.U32 UR4, UR51, -0x55555555, URZ ;  /* 0xaaaaaaab330418a5 */ /* 0x000fe4000f8e003f */
[----:B------:R-:W-:Y:S02]  /*92a0*/  USEL UR6, URZ, 0x1, !UP0 ;  /* 0x000000013f067887 */ /* 0x000fe4000c000000 */
[----:B------:R-:W-:Y:S02]  /*92b0*/  @UP1 USHF.R.U32.HI UR4, URZ, 0x1, UR5 ;  /* 0x000000013f041899 */ /* 0x000fe40008011605 */
[----:B------:R-:W-:-:S02]  /*92c0*/  ULOP3.LUT UR45, UR45, UR6, URZ, 0x3c, !UPT ;  /* 0x000000062d2d7292 */ /* 0x000fc4000f8e3c3f */
[----:B------:R-:W-:Y:S02]  /*92d0*/  USHF.L.U32 UR41, UR41, 0x8, URZ ;  /* 0x0000000829297899 */ /* 0x000fe4000800063f */
[----:B------:R-:W-:Y:S01]  /*92e0*/  @UP1 ULOP3.LUT UR45, UR45, 0x1, UR4, 0x78, !UPT ;  /* 0x000000012d2d1892 */ /* 0x000fe2000f8e7804 */
[----:B------:R-:W-:Y:S11]  /*92f0*/  @!P0 BRA `(.L_x_33) ;  /* 0x00000000007c8947 */ /* 0x000ff60003800000 */
[----:B------:R-:W-:Y:S01]  /*9300*/  MOV R22, 0x0 ;  /* 0x0000000000167802 */ /* 0x000fe20000000f00 */
[----:B------:R-:W-:Y:S01]  /*9310*/  ULDC.64 UR4, c[0x4][0x80] ;  /* 0x0100200000047ab9 */ /* 0x000fe20000000a00 */
[----:B------:R-:W-:Y:S01]  /*9320*/  ULDC.64 UR6, c[0x4][0x88] ;  /* 0x0100220000067ab9 */ /* 0x000fe20000000a00 */
[----:B------:R-:W-:Y:S01]  /*9330*/  ULDC.64 UR8, c[0x4][0x10] ;  /* 0x0100040000087ab9 */ /* 0x000fe20000000a00 */
[----:B------:R1:W2:Y:S01]  /*9340*/  LDC.64 R2, c[0x4][R22] ;  /* 0x0100000016027b82 */ /* 0x0002a20000000a00 */
[----:B------:R-:W-:Y:S01]  /*9350*/  IMAD.U32 R4, RZ, RZ, UR4 ;  /* 0x00000004ff047e24 */ /* 0x000fe2000f8e00ff */
[----:B------:R-:W-:Y:S01]  /*9360*/  MOV R5, UR5 ;  /* 0x0000000500057c02 */ /* 0x000fe20008000f00 */
[----:B------:R-:W-:Y:S01]  /*9370*/  IMAD.U32 R7, RZ, RZ, UR7 ;  /* 0x00000007ff077e24 */ /* 0x000fe2000f8e00ff */
[----:B------:R-:W-:Y:S01]  /*9380*/  MOV R6, UR6 ;  /* 0x0000000600067c02 */ /* 0x000fe20008000f00 */
[----:B------:R-:W-:Y:S01]  /*9390*/  IMAD.MOV.U32 R8, RZ, RZ, 0x70 ;  /* 0x00000070ff087424 */ /* 0x000fe200078e00ff */
[----:B------:R-:W-:-:S02]  /*93a0*/  MOV R10, UR8 ;  /* 0x00000008000a7c02 */ /* 0x000fc40008000f00 */
[----:B------:R-:W-:Y:S02]  /*93b0*/  MOV R11, UR9 ;  /* 0x00000009000b7c02 */ /* 0x000fe40008000f00 */
[----:B------:R-:W-:Y:S02]  /*93c0*/  MOV R12, 0x1 ;  /* 0x00000001000c7802 */ /* 0x000fe40000000f00 */
[----:B-1----:R-:W-:-:S07]  /*93d0*/  MOV R13, RZ ;  /* 0x000000ff000d7202 */ /* 0x002fce0000000f00 */
[----:B------:R-:W-:-:S07]  /*93e0*/  LEPC R20, `(.L_x_34) ;  /* 0x000000001014794e */ /* 0x000fce0000000000 */
[----:B--2---:R-:W-:Y:S05]  /*93f0*/  CALL.ABS.NOINC R2 ;  /* 0x0000000002007343 */ /* 0x004fea0003c00000 */
.L_x_34:
[----:B------:R1:W2:Y:S01]  /*9400*/  LDC.64 R2, c[0x4][R22] ;  /* 0x0100000016027b82 */ /* 0x0002a20000000a00 */
[----:B------:R-:W-:Y:S01]  /*9410*/  ULDC.64 UR4, c[0x4][0x80] ;  /* 0x0100200000047ab9 */ /* 0x000fe20000000a00 */
[----:B------:R-:W-:Y:S01]  /*9420*/  ULDC.64 UR6, c[0x4][0x88] ;  /* 0x0100220000067ab9 */ /* 0x000fe20000000a00 */
[----:B------:R-:W-:Y:S01]  /*9430*/  ULDC.64 UR8, c[0x4][0x10] ;  /* 0x0100040000087ab9 */ /* 0x000fe20000000a00 */
[----:B------:R-:W-:Y:S01]  /*9440*/  IMAD.U32 R4, RZ, RZ, UR4 ;  /* 0x00000004ff047e24 */ /* 0x000fe2000f8e00ff */
[----:B------:R-:W-:Y:S01]  /*9450*/  MOV R5, UR5 ;  /* 0x0000000500057c02 */ /* 0x000fe20008000f00 */
[----:B------:R-:W-:Y:S01]  /*9460*/  IMAD.U32 R7, RZ, RZ, UR7 ;  /* 0x00000007ff077e24 */ /* 0x000fe2000f8e00ff */
[----:B------:R-:W-:Y:S01]  /*9470*/  MOV R6, UR6 ;  /* 0x0000000600067c02 */ /* 0x000fe20008000f00 */
[----:B------:R-:W-:Y:S01]  /*9480*/  IMAD.MOV.U32 R8, RZ, RZ, 0x70 ;  /* 0x00000070ff087424 */ /* 0x000fe200078e00ff */
[----:B------:R-:W-:Y:S02]  /*9490*/  MOV R10, UR8 ;  /* 0x00000008000a7c02 */ /* 0x000fe40008000f00 */
[----:B------:R-:W-:-:S02]  /*94a0*/  MOV R11, UR9 ;  /* 0x00000009000b7c02 */ /* 0x000fc40008000f00 */
[----:B------:R-:W-:Y:S02]  /*94b0*/  MOV R12, 0x1 ;  /* 0x00000001000c7802 */ /* 0x000fe40000000f00 */
[----:B-1----:R-:W-:-:S07]  /*94c0*/  MOV R13, RZ ;  /* 0x000000ff000d7202 */ /* 0x002fce0000000f00 */
[----:B------:R-:W-:-:S07]  /*94d0*/  LEPC R20, `(.L_x_33) ;  /* 0x000000001014794e */ /* 0x000fce0000000000 */
[----:B--2---:R-:W-:Y:S05]  /*94e0*/  CALL.ABS.NOINC R2 ;  /* 0x0000000002007343 */ /* 0x004fea0003c00000 */
.L_x_33:
[----:B------:R-:W-:Y:S02]  /*94f0*/  ULDC.64 UR4, c[0x0][0x590] ;  /* 0x0001640000047ab9 */ /* 0x000fe40000000a00 */
[----:B------:R-:W-:Y:S01]  /*9500*/  IMAD.U32 R153, RZ, RZ, UR4 ;  /* 0x00000004ff997e24 */ /* 0x000fe2000f8e00ff */
[----:B------:R-:W-:-:S04]  /*9510*/  MOV R156, UR5 ;  /* 0x00000005009c7c02 */ /* 0x000fc80008000f00 */
[----:B------:R-:W-:-:S04]  /*9520*/  ISETP.NE.U32.AND P0, PT, R153, RZ, PT ;  /* 0x000000ff9900720c */ /* 0x000fc80003f05070 */
[----:B------:R-:W-:-:S13]  /*9530*/  ISETP.NE.AND.EX P0, PT, R156, RZ, PT, P0 ;  /* 0x000000ff9c00720c */ /* 0x000fda0003f05300 */
[----:B------:R-:W-:Y:S05]  /*9540*/  @!P0 BRA `(.L_x_35) ;  /* 0x0000000000348947 */ /* 0x000fea0003800000 */
[----:B------:R-:W-:Y:S02]  /*9550*/  ULDC.64 UR4, c[0x0][0x588] ;  /* 0x0001620000047ab9 */ /* 0x000fe40000000a00 */
[----:B------:R-:W-:-:S04]  /*9560*/  ISETP.NE.U32.AND P1, PT, RZ, UR4, PT ;  /* 0x00000004ff007c0c */ /* 0x000fc8000bf25070 */
[----:B------:R-:W-:-:S13]  /*9570*/  ISETP.NE.AND.EX P1, PT, RZ, UR5, PT, P1 ;  /* 0x00000005ff007c0c */ /* 0x000fda000bf25310 */
[----:B------:R-:W-:Y:S05]  /*9580*/  @!P1 BRA `(.L_x_36) ;  /* 0x0000000000189947 */ /* 0x000fea0003800000 */
[----:B------:R-:W1:Y:S01]  /*9590*/  LDC.64 R4, c[0x0][0x588] ;  /* 0x00016200ff047b82 */ /* 0x000e620000000a00 */
[----:B------:R-:W-:-:S04]  /*95a0*/  IMAD R2, R153, UR43, RZ ;  /* 0x0000002b99027c24 */ /* 0x000fc8000f8e02ff */
[----:B-1----:R-:W-:-:S05]  /*95b0*/  IMAD.WIDE R2, R2, 0x4, R4 ;  /* 0x0000000402027825 */ /* 0x002fca00078e0204 */
[----:B------:R1:W5:Y:S01]  /*95c0*/  LDG.E R16, desc[UR54][R2.64] ;  /* 0x0000003602107981 */ /* 0x000362000c1e1900 */
[----:B------:R-:W-:Y:S01]  /*95d0*/  MOV R154, 0x1 ;  /* 0x00000001009a7802 */ /* 0x000fe20000000f00 */
[----:B------:R-:W-:Y:S06]  /*95e0*/  BRA `(.L_x_35) ;  /* 0x00000000000c7947 */ /* 0x000fec0003800000 */
.L_x_36:
[----:B------:R-:W-:Y:S01]  /*95f0*/  ULDC UR4, c[0x0][0x580] ;  /* 0x0001600000047ab9 */ /* 0x000fe20000000800 */
[----:B------:R-:W-:Y:S01]  /*9600*/  IMAD.MOV.U32 R154, RZ, RZ, 0x1 ;  /* 0x00000001ff9a7424 */ /* 0x000fe200078e00ff */
[----:B------:R-:W-:-:S07]  /*9610*/  MOV R16, UR4 ;  /* 0x0000000400107c02 */ /* 0x000fce0008000f00 */
.L_x_35:
[----:B-1----:R-:W1:Y:S02]  /*9620*/  LDC.64 R2, c[0x0][0x5b0] ;  /* 0x00016c00ff027b82 */ /* 0x002e640000000a00 */
[----:B-1----:R-:W-:-:S04]  /*9630*/  ISETP.NE.U32.AND P1, PT, R2, RZ, PT ;  /* 0x000000ff0200720c */ /* 0x002fc80003f25070 */
        /* <DEDUP_REMOVED lines=10> */
[----:B------:R-:W-:Y:S05]  /*96e0*/  BRA `(.L_x_37) ;  /* 0x0000000000087947 */ /* 0x000fea0003800000 */
.L_x_38:
[----:B------:R-:W-:Y:S02]  /*96f0*/  ULDC UR4, c[0x0][0x5a0] ;  /* 0x0001680000047ab9 */ /* 0x000fe40000000800 */
[----:B------:R-:W-:-:S07]  /*9700*/  MOV R17, UR4 ;  /* 0x0000000400117c02 */ /* 0x000fce0008000f00 */
.L_x_37:
[----:B------:R-:W-:Y:S01]  /*9710*/  ULDC.64 UR4, c[0x0][0x588] ;  /* 0x0001620000047ab9 */ /* 0x000fe20000000a00 */
[----:B------:R-:W-:Y:S01]  /*9720*/  ISETP.NE.U32.AND P1, PT, R153, RZ, PT ;  /* 0x000000ff9900720c */ /* 0x000fe20003f25070 */
[----:B------:R-:W-:Y:S02]  /*9730*/  UISETP.NE.U32.AND UP0, UPT, UR4, URZ, UPT ;  /* 0x0000003f0400728c */ /* 0x000fe4000bf05070 */
[----:B------:R-:W-:Y:S01]  /*9740*/  ISETP.NE.U32.AND P3, PT, RZ, UR4, PT ;  /* 0x00000004ff007c0c */ /* 0x000fe2000bf65070 */
[----:B------:R-:W-:Y:S01]  /*9750*/  IMAD.MOV.U32 R0, RZ, RZ, 0x1 ;  /* 0x00000001ff007424 */ /* 0x000fe200078e00ff */
[----:B------:R-:W-:Y:S01]  /*9760*/  ISETP.NE.AND.EX P4, PT, R156, RZ, PT, P1 ;  /* 0x000000ff9c00720c */ /* 0x000fe20003f85310 */
[----:B------:R-:W-:Y:S02]  /*9770*/  UISETP.NE.AND.EX UP0, UPT, UR5, URZ, UPT, UP0 ;  /* 0x0000003f0500728c */ /* 0x000fe4000bf05300 */
[----:B------:R-:W-:-:S04]  /*9780*/  ISETP.NE.AND.EX P3, PT, RZ, UR5, PT, P3 ;  /* 0x00000005ff007c0c */ /* 0x000fc8000bf65330 */
[----:B------:R-:W-:-:S04]  /*9790*/  PLOP3.LUT P2, PT, PT, PT, UP0, 0x80, 0x0 ;  /* 0x000000000000781c */ /* 0x000fc80003f4f008 */
[----:B------:R-:W-:-:S05]  /*97a0*/  PLOP3.LUT P2, PT, P2, PT, PT, 0x8, 0x0 ;  /* 0x000000000000781c */ /* 0x000fca000174e170 */
[----:B------:R-:W-:Y:S08]  /*97b0*/  @P3 BRA P4, `(.L_x_39) ;  /* 0x0000000000283947 */ /* 0x000ff00002000000 */
[----:B------:R-:W-:Y:S04]  /*97c0*/  BSSY B0, `(.L_x_40) ;  /* 0x0000008000007945 */ /* 0x000fe80003800000 */
[----:B------:R-:W-:Y:S05]  /*97d0*/  @!P0 BRA `(.L_x_41) ;  /* 0x0000000000148947 */ /* 0x000fea0003800000 */
[----:B------:R-:W-:Y:S02]  /*97e0*/  LOP3.LUT P4, RZ, R154, 0xff, RZ, 0xc0, !PT ;  /* 0x000000ff9aff7812 */ /* 0x000fe4000788c0ff */
[----:B------:R-:W-:-:S11]  /*97f0*/  PLOP3.LUT P3, PT, P2, PT, PT, 0x80, 0x0 ;  /* 0x000000000000781c */ /* 0x000fd6000176f070 */
[----:B------:R-:W-:Y:S05]  /*9800*/  @!P4 BRA `(.L_x_42) ;  /* 0x00000000000cc947 */ /* 0x000fea0003800000 */
[----:B-----5:R-:W-:Y:S01]  /*9810*/  FSETP.EQ.AND P3, PT, R16, RZ, PT ;  /* 0x000000ff1000720b */ /* 0x020fe20003f62000 */
[----:B------:R-:W-:-:S12]  /*9820*/  BRA `(.L_x_42) ;  /* 0x0000000000047947 */ /* 0x000fd80003800000 */
.L_x_41:
[----:B-----5:R-:W-:-:S13]  /*9830*/  FSETP.EQ.AND P3, PT, R16, RZ, PT ;  /* 0x000000ff1000720b */ /* 0x020fda0003f62000 */
.L_x_42:
[----:B------:R-:W-:Y:S05]  /*9840*/  BSYNC B0 ;  /* 0x0000000000007941 */ /* 0x000fea0003800000 */
.L_x_40:
[----:B------:R-:W-:-:S07]  /*9850*/  SEL R0, RZ, 0x1, P3 ;  /* 0x00000001ff007807 */ /* 0x000fce0001800000 */
.L_x_39:
[----:B------:R-:W-:Y:S04]  /*9860*/  BSSY B0, `(.L_x_43) ;  /* 0x0000007000007945 */ /* 0x000fe80003800000 */
[----:B------:R-:W-:Y:S05]  /*9870*/  @!P0 BRA `(.L_x_44) ;  /* 0x0000000000108947 */ /* 0x000fea0003800000 */
[----:B------:R-:W-:-:S13]  /*9880*/  LOP3.LUT P0, RZ, R154, 0xff, RZ, 0xc0, !PT ;  /* 0x000000ff9aff7812 */ /* 0x000fda000780c0ff */
[----:B------:R-:W-:Y:S05]  /*9890*/  @!P0 BRA `(.L_x_45) ;  /* 0x00000000000c8947 */ /* 0x000fea0003800000 */
[----:B-----5:R-:W-:Y:S01]  /*98a0*/  FSETP.EQ.AND P2, PT, R16, RZ, PT ;  /* 0x000000ff1000720b */ /* 0x020fe20003f42000 */
[----:B------:R-:W-:-:S12]  /*98b0*/  BRA `(.L_x_45) ;  /* 0x0000000000047947 */ /* 0x000fd80003800000 */
.L_x_44:
[----:B-----5:R-:W-:-:S13]  /*98c0*/  FSETP.EQ.AND P2, PT, R16, RZ, PT ;  /* 0x000000ff1000720b */ /* 0x020fda0003f42000 */
.L_x_45:
[----:B------:R-:W-:Y:S05]  /*98d0*/  BSYNC B0 ;  /* 0x0000000000007941 */ /* 0x000fea0003800000 */
.L_x_43:
[----:B------:R-:W-:Y:S01]  /*98e0*/  PRMT R0, R0, 0x9910, RZ ;  /* 0x0000991000007816 */ /* 0x000fe200000000ff */
[----:B------:R-:W-:Y:S01]  /*98f0*/  BSSY B0, `(.L_x_46) ;  /* 0x0000025000007945 */ /* 0x000fe20003800000 */
[----:B------:R-:W-:Y:S02]  /*9900*/  CS2R R8, SRZ ;  /* 0x0000000000087805 */ /* 0x000fe4000001ff00 */
[----:B------:R-:W-:Y:S02]  /*9910*/  CS2R R10, SRZ ;  /* 0x00000000000a7805 */ /* 0x000fe4000001ff00 */
[----:B------:R-:W-:Y:S02]  /*9920*/  ISETP.NE.AND P0, PT, R0, RZ, PT ;  /* 0x000000ff0000720c */ /* 0x000fe40003f05270 */
[----:B------:R-:W-:Y:S02]  /*9930*/  CS2R R4, SRZ ;  /* 0x0000000000047805 */ /* 0x000fe4000001ff00 */
[----:B------:R-:W-:-:S02]  /*9940*/  MOV R0, RZ ;  /* 0x000000ff00007202 */ /* 0x000fc40000000f00 */
[----:B------:R-:W-:-:S07]  /*9950*/  CS2R R6, SRZ ;  /* 0x0000000000067805 */ /* 0x000fce000001ff00 */
[----:B------:R-:W-:Y:S05]  /*9960*/  @!P0 BRA `(.L_x_47) ;  /* 0x0000000000748947 */ /* 0x000fea0003800000 */
[----:B------:R-:W-:-:S13]  /*9970*/  ISETP.NE.AND P3, PT, R18, 0x3, PT ;  /* 0x000000031200780c */ /* 0x000fda0003f65270 */
[----:B------:R-:W-:Y:S05]  /*9980*/  @!P3 BRA `(.L_x_48) ;  /* 0x000000000004b947 */ /* 0x000fea0003800000 */
[----:B------:R-:W-:Y:S01]  /*9990*/  BPT.TRAP 0x1 ;  /* 0x000000040000795c */ /* 0x000fe20000300000 */
.L_x_48:
[----:B------:R-:W-:-:S04]  /*99a0*/  SHF.L.U32 R0, RZ, 0x1f, RZ ;  /* 0x0000001fff007819 */ /* 0x000fc800000006ff */
[----:B------:R-:W2:Y:S02]  /*99b0*/  SYNCS.PHASECHK.TRANS64.TRYWAIT P3, [UR50+0x30], R0 ;  /* 0x00003000ff0075a7 */ /* 0x000ea40008060172 */
[----:B--2---:R-:W-:Y:S05]  /*99c0*/  @!P3 BRA `(.L_x_49) ;  /* 0x000000bc00e8b947 */ /* 0x004fea0003800000 */
.L_x_354:
[----:B-1----:R-:W-:Y:S02]  /*99d0*/  MOV R0, 0x1 ;  /* 0x0000000100007802 */ /* 0x002fe40000000f00 */
[----:B------:R-:W-:Y:S02]  /*99e0*/  CS2R R8, SRZ ;  /* 0x0000000000087805 */ /* 0x000fe4000001ff00 */
[----:B------:R-:W-:Y:S02]  /*99f0*/  CS2R R10, SRZ ;  /* 0x00000000000a7805 */ /* 0x000fe4000001ff00 */
[----:B------:R-:W-:Y:S02]  /*9a00*/  CS2R R4, SRZ ;  /* 0x0000000000047805 */ /* 0x000fe4000001ff00 */
[----:B------:R-:W-:Y:S01]  /*9a10*/  CS2R R6, SRZ ;  /* 0x0000000000067805 */ /* 0x000fe2000001ff00 */
[----:B------:R-:W-:Y:S06]  /*9a20*/  @P2 BRA `(.L_x_47) ;  /* 0x0000000000442947 */ /* 0x000fec0003800000 */
[----:B------:R-:W1:Y:S01]  /*9a30*/  S2R R12, SR_TID.X ;  /* 0x00000000000c7919 */ /* 0x000e620000002100 */
[----:B------:R-:W-:Y:S05]  /*9a40*/  WARPSYNC.ALL ;  /* 0x0000000000007948 */ /* 0x000fea0003800000 */
[C---:B-1----:R-:W-:Y:S01]  /*9a50*/  IMAD.SHL.U32 R2, R12.reuse, 0x10, RZ ;  /* 0x000000100c027824 */ /* 0x042fe200078e00ff */
[----:B------:R-:W-:-:S04]  /*9a60*/  SHF.L.U32 R3, R12, 0x5, RZ ;  /* 0x000000050c037819 */ /* 0x000fc800000006ff */
[----:B------:R-:W-:Y:S02]  /*9a70*/  LOP3.LUT R2, R2, 0xe00, RZ, 0xc0, !PT ;  /* 0x00000e0002027812 */ /* 0x000fe400078ec0ff */
[----:B------:R-:W-:Y:S02]  /*9a80*/  LOP3.LUT R8, R3, 0xc0, RZ, 0xc0, !PT ;  /* 0x000000c003087812 */ /* 0x000fe400078ec0ff */
[----:B------:R-:W-:-:S04]  /*9a90*/  LOP3.LUT R2, R2, 0x20, R3, 0xf8, !PT ;  /* 0x0000002002027812 */ /* 0x000fc800078ef803 */
[----:B------:R-:W-:Y:S02]  /*9aa0*/  LOP3.LUT R2, R2, 0x100, R3, 0xf8, !PT ;  /* 0x0000010002027812 */ /* 0x000fe400078ef803 */
[----:B------:R-:W-:-:S04]  /*9ab0*/  SHF.R.U32.HI R3, RZ, 0x1, R12 ;  /* 0x00000001ff037819 */ /* 0x000fc8000001160c */
[----:B------:R-:W-:Y:S02]  /*9ac0*/  LOP3.LUT R8, R8, 0x8, R3, 0xf8, !PT ;  /* 0x0000000808087812 */ /* 0x000fe400078ef803 */
[----:B------:R-:W-:-:S04]  /*9ad0*/  SHF.L.U32 R3, R12, 0x2, RZ ;  /* 0x000000020c037819 */ /* 0x000fc800000006ff */
[----:B------:R-:W-:-:S04]  /*9ae0*/  LOP3.LUT R8, R8, 0x18, R3, 0x78, !PT ;  /* 0x0000001808087812 */ /* 0x000fc800078e7803 */
[----:B------:R-:W-:-:S04]  /*9af0*/  LOP3.LUT R8, R2, R8, RZ, 0xfc, !PT ;  /* 0x0000000802087212 */ /* 0x000fc800078efcff */
[----:B------:R-:W-:-:S05]  /*9b00*/  LEA R8, R8, UR50, 0x1 ;  /* 0x0000003208087c11 */ /* 0x000fca000f8e08ff */
[----:B------:R-:W-:Y:S02]  /*9b10*/  IMAD R4, R19, 0x2, R8 ;  /* 0x0000000213047824 */ /* 0x000fe400078e0208 */
[----:B------:R-:W2:Y:S04]  /*9b20*/  LDSM.16.M88.4 R8, [R8+0x200] ;  /* 0x000200000808783b */ /* 0x000ea80000000200 */
[----:B------:R-:W3:Y:S02]  /*9b30*/  LDSM.16.M88.4 R4, [R4+0x200] ;  /* 0x000200000404783b */ /* 0x000ee40000000200 */
.L_x_47:
[----:B------:R-:W-:Y:S05]  /*9b40*/  BSYNC B0 ;  /* 0x0000000000007941 */ /* 0x000fea0003800000 */
.L_x_46:
[----:B-1----:R-:W4:Y:S04]  /*9b50*/  LDL.LU R2, [R1] ;  /* 0x0000000001027983 */ /* 0x002f280000300800 */
[----:B------:R-:W3:Y:S04]  /*9b60*/  LDL.LU R12, [R1+0x4] ;  /* 0x00000400010c7983 */ /* 0x000ee80000300800 */
        /* <DEDUP_REMOVED lines=13> */
[----:B------:R-:W3:Y:S01]  /*9c40*/  LDL.LU R158, [R1+0x3c] ;  /* 0x00003c00019e7983 */ /* 0x000ee20000300800 */
[----:B--2---:R-:W-:Y:S01]  /*9c50*/  HADD2.F32 R3, -RZ, R8.H0_H0 ;  /* 0x20000008ff037230 */ /* 0x004fe20000004100 */
[----:B------:R-:W-:Y:S05]  /*9c60*/  WARPSYNC.ALL ;  /* 0x0000000000007948 */ /* 0x000fea0003800000 */
[----:B------:R-:W-:Y:S01]  /*9c70*/  ISETP.GT.U32.AND P3, PT, R157, 0x3e, PT ;  /* 0x0000003e9d00780c */ /* 0x000fe20003f64070 */
[----:B------:R-:W-:Y:S01]  /*9c80*/  BSSY B0, `(.L_x_50) ;  /* 0x0000056000007945 */ /* 0x000fe20003800000 */
[----:B----45:R-:W-:-:S04]  /*9c90*/  FMUL R2, R17, R2 ;  /* 0x0000000211027220 */ /* 0x030fc80000400000 */
[----:B------:R-:W-:Y:S01]  /*9ca0*/  FFMA R3, R16, R3, R2 ;  /* 0x0000000310037223 */ /* 0x000fe20000000002 */
[----:B------:R-:W-:Y:S02]  /*9cb0*/  HADD2.F32 R2, -RZ, R8.H1_H1 ;  /* 0x30000008ff027230 */ /* 0x000fe40000004100 */
[----:B---3--:R-:W-:-:S04]  /*9cc0*/  FMUL R12, R17, R12 ;  /* 0x0000000c110c7220 */ /* 0x008fc80000400000 */
[----:B------:R-:W-:Y:S01]  /*9cd0*/  FFMA R12, R16, R2, R12 ;  /* 0x00000002100c7223 */ /* 0x000fe2000000000c */
[C---:B------:R-:W-:Y:S01]  /*9ce0*/  FMUL R2, R17.reuse, R162 ;  /* 0x000000a211027220 */ /* 0x040fe20000400000 */
[C---:B------:R-:W-:Y:S01]  /*9cf0*/  FMUL R13, R17.reuse, R13 ;  /* 0x0000000d110d7220 */ /* 0x040fe20000400000 */
[----:B------:R-:W1:Y:S02]  /*9d00*/  S2R R162, SR_TID.X ;  /* 0x0000000000a27919 */ /* 0x000e640000002100 */
[----:B------:R-:W-:Y:S01]  /*9d10*/  F2FP.F16.F32.PACK_AB R12, R12, R3 ;  /* 0x000000030c0c723e */ /* 0x000fe200000000ff */
[----:B------:R-:W-:Y:S02]  /*9d20*/  HADD2.F32 R3, -RZ, R9.H0_H0 ;  /* 0x20000009ff037230 */ /* 0x000fe40000004100 */
[----:B------:R-:W-:-:S03]  /*9d30*/  FMUL R14, R17, R14 ;  /* 0x0000000e110e7220 */ /* 0x000fc60000400000 */
[----:B------:R-:W-:Y:S01]  /*9d40*/  FFMA R3, R16, R3, R2 ;  /* 0x0000000310037223 */ /* 0x000fe20000000002 */
[----:B------:R-:W-:-:S05]  /*9d50*/  HADD2.F32 R2, -RZ, R9.H1_H1 ;  /* 0x30000009ff027230 */ /* 0x000fca0000004100 */
[----:B------:R-:W-:Y:S01]  /*9d60*/  FFMA R13, R16, R2, R13 ;  /* 0x00000002100d7223 */ /* 0x000fe2000000000d */
[----:B------:R-:W-:-:S04]  /*9d70*/  FMUL R2, R17, R21 ;  /* 0x0000001511027220 */ /* 0x000fc80000400000 */
[----:B------:R-:W-:Y:S01]  /*9d80*/  F2FP.F16.F32.PACK_AB R13, R13, R3 ;  /* 0x000000030d0d723e */ /* 0x000fe200000000ff */
[----:B------:R-:W-:-:S05]  /*9d90*/  HADD2.F32 R3, -RZ, R10.H0_H0 ;  /* 0x2000000aff037230 */ /* 0x000fca0000004100 */
[----:B------:R-:W-:Y:S01]  /*9da0*/  FFMA R3, R16, R3, R2 ;  /* 0x0000000310037223 */ /* 0x000fe20000000002 */
[----:B------:R-:W-:-:S05]  /*9db0*/  HADD2.F32 R2, -RZ, R10.H1_H1 ;  /* 0x3000000aff027230 */ /* 0x000fca0000004100 */
[----:B------:R-:W-:Y:S01]  /*9dc0*/  FFMA R14, R16, R2, R14 ;  /* 0x00000002100e7223 */ /* 0x000fe2000000000e */
[----:B------:R-:W-:Y:S01]  /*9dd0*/  FMUL R2, R17, R20 ;  /* 0x0000001411027220 */ /* 0x000fe20000400000 */
[----:B-1----:R-:W-:-:S03]  /*9de0*/  SHF.L.U32 R21, R162, 0x5, RZ ;  /* 0x00000005a2157819 */ /* 0x002fc600000006ff */
[----:B------:R-:W-:Y:S01]  /*9df0*/  F2FP.F16.F32.PACK_AB R14, R14, R3 ;  /* 0x000000030e0e723e */ /* 0x000fe200000000ff */
[----:B------:R-:W-:-:S05]  /*9e00*/  HADD2.F32 R3, -RZ, R11.H0_H0 ;  /* 0x2000000bff037230 */ /* 0x000fca0000004100 */
[----:B------:R-:W-:Y:S01]  /*9e10*/  FFMA R20, R16, R3, R2 ;  /* 0x0000000310147223 */ /* 0x000fe20000000002 */
[----:B------:R-:W-:Y:S02]  /*9e20*/  HADD2.F32 R3, -RZ, R11.H1_H1 ;  /* 0x3000000bff037230 */ /* 0x000fe40000004100 */
[----:B------:R-:W-:-:S04]  /*9e30*/  FMUL R2, R17, R15 ;  /* 0x0000000f11027220 */ /* 0x000fc80000400000 */
[----:B------:R-:W-:Y:S01]  /*9e40*/  FFMA R15, R16, R3, R2 ;  /* 0x00000003100f7223 */ /* 0x000fe20000000002 */
[----:B------:R-:W-:-:S04]  /*9e50*/  SHF.L.U32 R2, R162, 0x4, RZ ;  /* 0x00000004a2027819 */ /* 0x000fc800000006ff */
[----:B------:R-:W-:Y:S02]  /*9e60*/  LOP3.LUT R2, R2, 0xe00, RZ, 0xc0, !PT ;  /* 0x00000e0002027812 */ /* 0x000fe400078ec0ff */
[----:B------:R-:W-:Y:S02]  /*9e70*/  F2FP.F16.F32.PACK_AB R15, R15, R20 ;  /* 0x000000140f0f723e */ /* 0x000fe400000000ff */
[----:B------:R-:W-:-:S04]  /*9e80*/  LOP3.LUT R2, R2, 0x20, R21, 0xf8, !PT ;  /* 0x0000002002027812 */ /* 0x000fc800078ef815 */
[----:B------:R-:W-:Y:S02]  /*9e90*/  LOP3.LUT R3, R2, 0x100, R21, 0xf8, !PT ;  /* 0x0000010002037812 */ /* 0x000fe400078ef815 */
[----:B------:R-:W-:Y:S02]  /*9ea0*/  LOP3.LUT R2, R21, 0xc0, RZ, 0xc0, !PT ;  /* 0x000000c015027812 */ /* 0x000fe400078ec0ff */
[----:B------:R-:W-:-:S04]  /*9eb0*/  SHF.R.U32.HI R21, RZ, 0x1, R162 ;  /* 0x00000001ff157819 */ /* 0x000fc800000116a2 */
[----:B------:R-:W-:Y:S01]  /*9ec0*/  LOP3.LUT R2, R2, 0x8, R21, 0xf8, !PT ;  /* 0x0000000802027812 */ /* 0x000fe200078ef815 */
[----:B------:R-:W-:-:S05]  /*9ed0*/  IMAD.SHL.U32 R21, R162, 0x4, RZ ;  /* 0x00000004a2157824 */ /* 0x000fca00078e00ff */
[----:B------:R-:W-:-:S04]  /*9ee0*/  LOP3.LUT R2, R2, 0x18, R21, 0x78, !PT ;  /* 0x0000001802027812 */ /* 0x000fc800078e7815 */
[----:B------:R-:W-:-:S04]  /*9ef0*/  LOP3.LUT R2, R3, R2, RZ, 0xfc, !PT ;  /* 0x0000000203027212 */ /* 0x000fc800078efcff */
[----:B------:R-:W-:Y:S01]  /*9f00*/  LEA R3, R2, UR50, 0x1 ;  /* 0x0000003202037c11 */ /* 0x000fe2000f8e08ff */
[----:B------:R-:W-:-:S04]  /*9f10*/  FMUL R2, R17, R152 ;  /* 0x0000009811027220 */ /* 0x000fc80000400000 */
[----:B------:R1:W-:Y:S02]  /*9f20*/  STSM.16.M88.4 [R3+0x200], R12 ;  /* 0x0002000c03007844 */ /* 0x0003e40000000200 */
[--C-:B-1----:R-:W-:Y:S02]  /*9f30*/  HADD2.F32 R13, -RZ, R4.reuse.H0_H0 ;  /* 0x20000004ff0d7230 */ /* 0x102fe40000004100 */
[----:B------:R-:W-:Y:S01]  /*9f40*/  FMUL R14, R17, R155 ;  /* 0x0000009b110e7220 */ /* 0x000fe20000400000 */
[----:B------:R-:W-:-:S03]  /*9f50*/  HADD2.F32 R12, -RZ, R4.H1_H1 ;  /* 0x30000004ff0c7230 */ /* 0x000fc60000004100 */
[C---:B------:R-:W-:Y:S01]  /*9f60*/  FFMA R155, R16.reuse, R13, R14 ;  /* 0x0000000d109b7223 */ /* 0x040fe2000000000e */
[--C-:B------:R-:W-:Y:S02]  /*9f70*/  HADD2.F32 R13, -RZ, R5.reuse.H0_H0 ;  /* 0x20000005ff0d7230 */ /* 0x100fe40000004100 */
[----:B------:R-:W-:Y:S01]  /*9f80*/  FFMA R152, R16, R12, R2 ;  /* 0x0000000c10987223 */ /* 0x000fe20000000002 */
[----:B------:R-:W-:Y:S02]  /*9f90*/  HADD2.F32 R12, -RZ, R5.H1_H1 ;  /* 0x30000005ff0c7230 */ /* 0x000fe40000004100 */
[C---:B------:R-:W-:Y:S01]  /*9fa0*/  FMUL R14, R17.reuse, R23 ;  /* 0x00000017110e7220 */ /* 0x040fe20000400000 */
[----:B------:R-:W-:-:S03]  /*9fb0*/  FMUL R2, R17, R22 ;  /* 0x0000001611027220 */ /* 0x000fc60000400000 */
[C---:B------:R-:W-:Y:S01]  /*9fc0*/  FFMA R23, R16.reuse, R13, R14 ;  /* 0x0000000d10177223 */ /* 0x040fe2000000000e */
[C---:B------:R-:W-:Y:S01]  /*9fd0*/  FFMA R22, R16.reuse, R12, R2 ;  /* 0x0000000c10167223 */ /* 0x040fe20000000002 */
[--C-:B------:R-:W-:Y:S02]  /*9fe0*/  HADD2.F32 R13, -RZ, R6.reuse.H0_H0 ;  /* 0x20000006ff0d7230 */ /* 0x100fe40000004100 */
[C---:B------:R-:W-:Y:S01]  /*9ff0*/  FMUL R14, R17.reuse, R161 ;  /* 0x000000a1110e7220 */ /* 0x040fe20000400000 */
[----:B------:R-:W-:Y:S02]  /*a000*/  HADD2.F32 R12, -RZ, R6.H1_H1 ;  /* 0x30000006ff0c7230 */ /* 0x000fe40000004100 */
[----:B------:R-:W-:Y:S01]  /*a010*/  FMUL R2, R17, R160 ;  /* 0x000000a011027220 */ /* 0x000fe20000400000 */
[C---:B------:R-:W-:Y:S01]  /*a020*/  FFMA R21, R16.reuse, R13, R14 ;  /* 0x0000000d10157223 */ /* 0x040fe2000000000e */
[--C-:B------:R-:W-:Y:S02]  /*a030*/  HADD2.F32 R13, -RZ, R7.reuse.H0_H0 ;  /* 0x20000007ff0d7230 */ /* 0x100fe40000004100 */
[----:B------:R-:W-:Y:S01]  /*a040*/  FFMA R20, R16, R12, R2 ;  /* 0x0000000c10147223 */ /* 0x000fe20000000002 */
[----:B------:R-:W-:-:S02]  /*a050*/  HADD2.F32 R12, -RZ, R7.H1_H1 ;  /* 0x30000007ff0c7230 */ /* 0x000fc40000004100 */
[C---:B------:R-:W-:Y:S01]  /*a060*/  FMUL R14, R17.reuse, R159 ;  /* 0x0000009f110e7220 */ /* 0x040fe20000400000 */
[----:B------:R-:W-:-:S03]  /*a070*/  FMUL R2, R17, R158 ;  /* 0x0000009e11027220 */ /* 0x000fc60000400000 */
[C---:B------:R-:W-:Y:S01]  /*a080*/  FFMA R15, R16.reuse, R13, R14 ;  /* 0x0000000d100f7223 */ /* 0x040fe2000000000e */
[----:B------:R-:W-:Y:S01]  /*a090*/  FFMA R2, R16, R12, R2 ;  /* 0x0000000c10027223 */ /* 0x000fe20000000002 */
[----:B------:R-:W-:Y:S02]  /*a0a0*/  F2FP.F16.F32.PACK_AB R14, R20, R21 ;  /* 0x00000015140e723e */ /* 0x000fe400000000ff */
[----:B------:R-:W-:Y:S02]  /*a0b0*/  F2FP.F16.F32.PACK_AB R12, R152, R155 ;  /* 0x0000009b980c723e */ /* 0x000fe400000000ff */
[----:B------:R-:W-:Y:S02]  /*a0c0*/  F2FP.F16.F32.PACK_AB R13, R22, R23 ;  /* 0x00000017160d723e */ /* 0x000fe400000000ff */
[----:B------:R-:W-:Y:S02]  /*a0d0*/  F2FP.F16.F32.PACK_AB R15, R2, R15 ;  /* 0x0000000f020f723e */ /* 0x000fe400000000ff */
[----:B------:R-:W-:-:S05]  /*a0e0*/  LEA R21, R19, R3, 0x1 ;  /* 0x0000000313157211 */ /* 0x000fca00078e08ff */
[----:B------:R1:W-:Y:S01]  /*a0f0*/  STSM.16.M88.4 [R21+0x200], R12 ;  /* 0x0002000c15007844 */ /* 0x0003e20000000200 */
[----:B------:R-:W-:Y:S01]  /*a100*/  @!PT LDS RZ, [RZ] ;  /* 0x00000000fffff984 */ /* 0x000fe20000000800 */
[----:B------:R-:W-:Y:S01]  /*a110*/  @!PT LDS RZ, [RZ] ;  /* 0x00000000fffff984 */ /* 0x000fe20000000800 */
[----:B------:R-:W-:Y:S01]  /*a120*/  @!PT LDS RZ, [RZ] ;  /* 0x00000000fffff984 */ /* 0x000fe20000000800 */
[----:B------:R-:W-:Y:S01]  /*a130*/  @!PT LDS RZ, [RZ] ;  /* 0x00000000fffff984 */ /* 0x000fe20000000800 */
[----:B------:R2:W-:Y:S06]  /*a140*/  MEMBAR.ALL.CTA ;  /* 0x0000000000007992 */ /* 0x0005ec0000008000 */
[----:B--2---:R-:W2:Y:S02]  /*a150*/  FENCE.VIEW.ASYNC.S ;  /* 0x00000000000073c6 */ /* 0x004ea40000000000 */
[----:B--2---:R-:W-:Y:S06]  /*a160*/  BAR.SYNC.DEFER_BLOCKING 0x1, 0x100 ;  /* 0x0044000000007b1d */ /* 0x004fec0000010000 */
[----:B------:R-:W-:Y:S05]  /*a170*/  @P3 BRA `(.L_x_51) ;  /* 0x0000000000183947 */ /* 0x000fea0003800000 */
[----:B------:R-:W-:Y:S02]  /*a180*/  UIADD3 UR4, UP0, UR52, 0x4f0, URZ ;  /* 0x000004f034047890 */ /* 0x000fe4000ff1e03f */
[----:B------:R-:W-:Y:S02]  /*a190*/  UIADD3 UR40, UR50, 0x200, URZ ;  /* 0x0000020032287890 */ /* 0x000fe4000fffe03f */
[----:B------:R-:W-:-:S09]  /*a1a0*/  UIADD3.X UR5, URZ, UR53, URZ, UP0, !UPT ;  /* 0x000000353f057290 */ /* 0x000fd200087fe43f */
[----:B------:R2:W-:Y:S01]  /*a1b0*/  UTMASTG.3D [UR40], [UR4] ;  /* 0x00000028040073b5 */ /* 0x0005e20008010000 */
[----:B------:R0:W-:Y:S01]  /*a1c0*/  UTMACMDFLUSH ;  /* 0x00000000000079b7 */ /* 0x0001e20000000000 */
[----:B--2---:R-:W-:-:S04]  /*a1d0*/  DEPBAR.LE SB0, 0x1 ;  /* 0x000080400000791a */ /* 0x004fc80000000000 */
.L_x_51:
[----:B------:R-:W-:Y:S05]  /*a1e0*/  BSYNC B0 ;  /* 0x0000000000007941 */ /* 0x000fea0003800000 */
.L_x_50:
[----:B------:R-:W-:Y:S01]  /*a1f0*/  BAR.SYNC.DEFER_BLOCKING 0x1, 0x100 ;  /* 0x0044000000007b1d */ /* 0x000fe20000010000 */
[----:B------:R-:W-:Y:S02]  /*a200*/  ISETP.NE.AND P4, PT, RZ, UR44, PT ;  /* 0x0000002cff007c0c */ /* 0x000fe4000bf85270 */
[----:B------:R-:W-:-:S05]  /*a210*/  IADD3 R20, R3, 0x200, RZ ;  /* 0x0000020003147810 */ /* 0x000fca0007ffe0ff */
[----:B------:R-:W-:-:S06]  /*a220*/  IMAD R152, R19, 0x2, R20 ;  /* 0x0000000213987824 */ /* 0x000fcc00078e0214 */
[----:B------:R-:W-:Y:S05]  /*a230*/  @!P4 BRA `(.L_x_52) ;  /* 0x000000000034c947 */ /* 0x000fea0003800000 */
[----:B------:R-:W-:Y:S04]  /*a240*/  BSSY B0, `(.L_x_53) ;  /* 0x0000009000007945 */ /* 0x000fe80003800000 */
[----:B------:R-:W-:Y:S05]  /*a250*/  @!P0 BRA `(.L_x_54) ;  /* 0x00000000001c8947 */ /* 0x000fea0003800000 */
[----:B------:R-:W-:-:S13]  /*a260*/  ISETP.NE.AND P4, PT, R18, 0x3, PT ;  /* 0x000000031200780c */ /* 0x000fda0003f85270 */
[----:B------:R-:W-:Y:S05]  /*a270*/  @!P4 BRA `(.L_x_55) ;  /* 0x000000000004c947 */ /* 0x000fea0003800000 */
[----:B------:R-:W-:Y:S01]  /*a280*/  BPT.TRAP 0x1 ;  /* 0x000000040000795c */ /* 0x000fe20000300000 */
.L_x_55:
[----:B------:R-:W-:-:S04]  /*a290*/  ULEA UR4, UR36, UR50, 0x3 ;  /* 0x0000003224047291 */ /* 0x000fc8000f8e183f */
[----:B------:R-:W-:-:S04]  /*a2a0*/  UIADD3 UR4, UR4, 0x50, URZ ;  /* 0x0000005004047890 */ /* 0x000fc8000fffe03f */
[----:B------:R-:W-:-:S09]  /*a2b0*/  UPRMT UR4, UR49, 0x654, UR4 ;  /* 0x0000065431047896 */ /* 0x000fd20008000004 */
[----:B------:R-:W-:Y:S03]  /*a2c0*/  SYNCS.ARRIVE.TRANS64.RED.A1T0 RZ, [UR4], RZ ;  /* 0x000000ffffff79a7 */ /* 0x000fe60008100404 */
.L_x_54:
[----:B------:R-:W-:Y:S05]  /*a2d0*/  BSYNC B0 ;  /* 0x0000000000007941 */ /* 0x000fea0003800000 */
.L_x_53:
[----:B------:R-:W-:-:S04]  /*a2e0*/  UIADD3 UR36, UR36, 0x1, URZ ;  /* 0x0000000124247890 */ /* 0x000fc8000fffe03f */
[----:B------:R-:W-:-:S04]  /*a2f0*/  UISETP.NE.AND UP0, UPT, UR36, 0x4, UPT ;  /* 0x000000042400788c */ /* 0x000fc8000bf05270 */
[----:B------:R-:W-:-:S12]  /*a300*/  USEL UR36, UR36, URZ, UP0 ;  /* 0x0000003f24247287 */ /* 0x000fd80008000000 */
.L_x_52:
[----:B------:R-:W-:Y:S04]  /*a310*/  BSSY B0, `(.L_x_56) ;  /* 0x0000011000007945 */ /* 0x000fe80003800000 */
[----:B------:R-:W-:Y:S05]  /*a320*/  @!P0 BRA `(.L_x_57) ;  /* 0x00000000003c8947 */ /* 0x000fea0003800000 */
[----:B------:R-:W-:-:S13]  /*a330*/  ISETP.NE.AND P4, PT, R18, 0x3, PT ;  /* 0x000000031200780c */ /* 0x000fda0003f85270 */
[----:B------:R-:W-:Y:S05]  /*a340*/  @!P4 BRA `(.L_x_58) ;  /* 0x000000000004c947 */ /* 0x000fea0003800000 */
[----:B------:R-:W-:Y:S01]  /*a350*/  BPT.TRAP 0x1 ;  /* 0x000000040000795c */ /* 0x000fe20000300000 */
.L_x_58:
[----:B------:R-:W-:Y:S01]  /*a360*/  LEA R2, R0, UR50, 0x3 ;  /* 0x0000003200027c11 */ /* 0x000fe2000f8e18ff */
[----:B------:R-:W-:Y:S01]  /*a370*/  BSSY B1, `(.L_x_59) ;  /* 0x0000004000017945 */ /* 0x000fe20003800000 */
[----:B-1----:R-:W-:-:S04]  /*a380*/  SHF.L.U32 R12, RZ, 0x1f, RZ ;  /* 0x0000001fff0c7819 */ /* 0x002fc800000006ff */
[----:B------:R-:W1:Y:S02]  /*a390*/  SYNCS.PHASECHK.TRANS64.TRYWAIT P4, [R2+URZ+0x30], R12 ;  /* 0x0000300c020075a7 */ /* 0x000e64000808017f */
[----:B-1----:R-:W-:Y:S05]  /*a3a0*/  @!P4 BRA `(.L_x_60) ;  /* 0x000000b40088c947 */ /* 0x002fea0003800000 */
.L_x_355:
[----:B------:R-:W-:Y:S05]  /*a3b0*/  BSYNC B1 ;  /* 0x0000000000017941 */ /* 0x000fea0003800000 */
.L_x_59:
[C---:B-1----:R-:W-:Y:S01]  /*a3c0*/  @!P2 LEA R2, R0.reuse, R20, 0xd ;  /* 0x000000140002a211 */ /* 0x042fe200078e68ff */
[----:B------:R-:W-:Y:S05]  /*a3d0*/  @!P2 WARPSYNC.ALL ;  /* 0x000000000000a948 */ /* 0x000fea0003800000 */
[----:B------:R1:W2:Y:S01]  /*a3e0*/  @!P2 LDSM.16.M88.4 R8, [R2] ;  /* 0x000000000208a83b */ /* 0x0002a20000000200 */
[----:B------:R-:W-:Y:S01]  /*a3f0*/  VIADD R0, R0, 0x1 ;  /* 0x0000000100007836 */ /* 0x000fe20000000000 */
[----:B-1----:R-:W-:-:S05]  /*a400*/  @!P2 LEA R2, R19, R2, 0x1 ;  /* 0x000000021302a211 */ /* 0x002fca00078e08ff */
[----:B------:R3:W4:Y:S02]  /*a410*/  @!P2 LDSM.16.M88.4 R4, [R2] ;  /* 0x000000000204a83b */ /* 0x0007240000000200 */
.L_x_57:
[----:B------:R-:W-:Y:S05]  /*a420*/  BSYNC B0 ;  /* 0x0000000000007941 */ /* 0x000fea0003800000 */
.L_x_56:
[--C-:B--23--:R-:W-:Y:S02]  /*a430*/  HADD2.F32 R2, -RZ, R8.reuse.H0_H0 ;  /* 0x20000008ff027230 */ /* 0x10cfe40000004100 */
[C---:B------:R-:W-:Y:S01]  /*a440*/  FMUL R24, R17.reuse, R24 ;  /* 0x0000001811187220 */ /* 0x040fe20000400000 */
[C---:B------:R-:W-:Y:S01]  /*a450*/  FMUL R25, R17.reuse, R25 ;  /* 0x0000001911197220 */ /* 0x040fe20000400000 */
[C---:B------:R-:W-:Y:S01]  /*a460*/  FMUL R26, R17.reuse, R26 ;  /* 0x0000001a111a7220 */ /* 0x040fe20000400000 */
[C---:B------:R-:W-:Y:S01]  /*a470*/  FMUL R27, R17.reuse, R27 ;  /* 0x0000001b111b7220 */ /* 0x040fe20000400000 */
[C---:B-1----:R-:W-:Y:S01]  /*a480*/  FFMA R12, R16.reuse, R2, R24 ;  /* 0x00000002100c7223 */ /* 0x042fe20000000018 */
[----:B------:R-:W-:Y:S02]  /*a490*/  HADD2.F32 R2, -RZ, R8.H1_H1 ;  /* 0x30000008ff027230 */ /* 0x000fe40000004100 */
[C---:B------:R-:W-:Y:S01]  /*a4a0*/  FMUL R28, R17.reuse, R28 ;  /* 0x0000001c111c7220 */ /* 0x040fe20000400000 */
[C---:B------:R-:W-:Y:S01]  /*a4b0*/  FMUL R29, R17.reuse, R29 ;  /* 0x0000001d111d7220 */ /* 0x040fe20000400000 */
[C---:B------:R-:W-:Y:S01]  /*a4c0*/  FMUL R30, R17.reuse, R30 ;  /* 0x0000001e111e7220 */ /* 0x040fe20000400000 */
[----:B------:R-:W-:Y:S01]  /*a4d0*/  FMUL R31, R17, R31 ;  /* 0x0000001f111f7220 */ /* 0x000fe20000400000 */
[----:B------:R-:W-:Y:S01]  /*a4e0*/  FFMA R2, R16, R2, R25 ;  /* 0x0000000210027223 */ /* 0x000fe20000000019 */
[----:B------:R-:W-:Y:S05]  /*a4f0*/  WARPSYNC.ALL ;  /* 0x0000000000007948 */ /* 0x000fea0003800000 */
[----:B------:R-:W-:Y:S01]  /*a500*/  F2FP.F16.F32.PACK_AB R12, R2, R12 ;  /* 0x0000000c020c723e */ /* 0x000fe200000000ff */
[----:B------:R-:W-:-:S02]  /*a510*/  HADD2.F32 R2, -RZ, R9.H0_H0 ;  /* 0x20000009ff027230 */ /* 0x000fc40000004100 */
[C---:B------:R-:W-:Y:S01]  /*a520*/  FMUL R32, R17.reuse, R32 ;  /* 0x0000002011207220 */ /* 0x040fe20000400000 */
[C---:B------:R-:W-:Y:S01]  /*a530*/  FMUL R33, R17.reuse, R33 ;  /* 0x0000002111217220 */ /* 0x040fe20000400000 */
[C---:B------:R-:W-:Y:S01]  /*a540*/  FMUL R34, R17.reuse, R34 ;  /* 0x0000002211227220 */ /* 0x040fe20000400000 */
[C---:B------:R-:W-:Y:S01]  /*a550*/  FMUL R35, R17.reuse, R35 ;  /* 0x0000002311237220 */ /* 0x040fe20000400000 */
[C---:B------:R-:W-:Y:S01]  /*a560*/  FFMA R13, R16.reuse, R2, R26 ;  /* 0x00000002100d7223 */ /* 0x040fe2000000001a */
[----:B------:R-:W-:Y:S02]  /*a570*/  HADD2.F32 R2, -RZ, R9.H1_H1 ;  /* 0x30000009ff027230 */ /* 0x000fe40000004100 */
[C---:B------:R-:W-:Y:S01]  /*a580*/  FMUL R36, R17.reuse, R36 ;  /* 0x0000002411247220 */ /* 0x040fe20000400000 */
[C---:B------:R-:W-:Y:S01]  /*a590*/  FMUL R37, R17.reuse, R37 ;  /* 0x0000002511257220 */ /* 0x040fe20000400000 */
[C---:B------:R-:W-:Y:S01]  /*a5a0*/  FMUL R38, R17.reuse, R38 ;  /* 0x0000002611267220 */ /* 0x040fe20000400000 */
[----:B------:R-:W-:Y:S01]  /*a5b0*/  FMUL R39, R17, R39 ;  /* 0x0000002711277220 */ /* 0x000fe20000400000 */
[----:B------:R-:W-:Y:S01]  /*a5c0*/  FFMA R2, R16, R2, R27 ;  /* 0x0000000210027223 */ /* 0x000fe2000000001b */
[----:B------:R-:W-:Y:S04]  /*a5d0*/  BSSY B0, `(.L_x_61) ;  /* 0x0000033000007945 */ /* 0x000fe80003800000 */
[----:B------:R-:W-:Y:S01]  /*a5e0*/  F2FP.F16.F32.PACK_AB R13, R2, R13 ;  /* 0x0000000d020d723e */ /* 0x000fe200000000ff */
[----:B------:R-:W-:-:S05]  /*a5f0*/  HADD2.F32 R2, -RZ, R10.H0_H0 ;  /* 0x2000000aff027230 */ /* 0x000fca0000004100 */
[----:B------:R-:W-:Y:S01]  /*a600*/  FFMA R28, R16, R2, R28 ;  /* 0x00000002101c7223 */ /* 0x000fe2000000001c */
[----:B------:R-:W-:-:S05]  /*a610*/  HADD2.F32 R2, -RZ, R10.H1_H1 ;  /* 0x3000000aff027230 */ /* 0x000fca0000004100 */
[----:B------:R-:W-:Y:S01]  /*a620*/  FFMA R14, R16, R2, R29 ;  /* 0x00000002100e7223 */ /* 0x000fe2000000001d */
[----:B------:R-:W-:-:S04]  /*a630*/  HADD2.F32 R2, -RZ, R11.H0_H0 ;  /* 0x2000000bff027230 */ /* 0x000fc80000004100 */
[----:B------:R-:W-:Y:S01]  /*a640*/  F2FP.F16.F32.PACK_AB R14, R14, R28 ;  /* 0x0000001c0e0e723e */ /* 0x000fe200000000ff */
[----:B------:R-:W-:Y:S01]  /*a650*/  FFMA R15, R16, R2, R30 ;  /* 0x00000002100f7223 */ /* 0x000fe2000000001e */
[----:B------:R-:W-:-:S05]  /*a660*/  HADD2.F32 R2, -RZ, R11.H1_H1 ;  /* 0x3000000bff027230 */ /* 0x000fca0000004100 */
[----:B------:R-:W-:-:S05]  /*a670*/  FFMA R2, R16, R2, R31 ;  /* 0x0000000210027223 */ /* 0x000fca000000001f */
[----:B------:R-:W-:Y:S01]  /*a680*/  F2FP.F16.F32.PACK_AB R15, R2, R15 ;  /* 0x0000000f020f723e */ /* 0x000fe200000000ff */
[----:B----4-:R-:W-:-:S04]  /*a690*/  HADD2.F32 R2, -RZ, R4.H1_H1 ;  /* 0x30000004ff027230 */ /* 0x010fc80000004100 */
[----:B------:R1:W-:Y:S01]  /*a6a0*/  STSM.16.M88.4 [R3+0x2200], R12 ;  /* 0x0022000c03007844 */ /* 0x0003e20000000200 */
[----:B------:R-:W-:Y:S01]  /*a6b0*/  FFMA R33, R16, R2, R33 ;  /* 0x0000000210217223 */ /* 0x000fe20000000021 */
[----:B------:R-:W-:Y:S02]  /*a6c0*/  HADD2.F32 R2, -RZ, R5.H1_H1 ;  /* 0x30000005ff027230 */ /* 0x000fe40000004100 */
[----:B-1----:R-:W-:-:S03]  /*a6d0*/  HADD2.F32 R12, -RZ, R4.H0_H0 ;  /* 0x20000004ff0c7230 */ /* 0x002fc60000004100 */
[C---:B------:R-:W-:Y:S01]  /*a6e0*/  FFMA R13, R16.reuse, R2, R35 ;  /* 0x00000002100d7223 */ /* 0x040fe20000000023 */
[--C-:B------:R-:W-:Y:S02]  /*a6f0*/  HADD2.F32 R2, -RZ, R6.reuse.H1_H1 ;  /* 0x30000006ff027230 */ /* 0x100fe40000004100 */
[C---:B------:R-:W-:Y:S01]  /*a700*/  FFMA R32, R16.reuse, R12, R32 ;  /* 0x0000000c10207223 */ /* 0x040fe20000000020 */
[----:B------:R-:W-:Y:S02]  /*a710*/  HADD2.F32 R12, -RZ, R5.H0_H0 ;  /* 0x20000005ff0c7230 */ /* 0x000fe40000004100 */
[C---:B------:R-:W-:Y:S01]  /*a720*/  FFMA R14, R16.reuse, R2, R37 ;  /* 0x00000002100e7223 */ /* 0x040fe20000000025 */
[----:B------:R-:W-:Y:S02]  /*a730*/  HADD2.F32 R2, -RZ, R7.H1_H1 ;  /* 0x30000007ff027230 */ /* 0x000fe40000004100 */
[----:B------:R-:W-:Y:S01]  /*a740*/  FFMA R34, R16, R12, R34 ;  /* 0x0000000c10227223 */ /* 0x000fe20000000022 */
[----:B------:R-:W-:-:S02]  /*a750*/  HADD2.F32 R12, -RZ, R6.H0_H0 ;  /* 0x20000006ff0c7230 */ /* 0x000fc40000004100 */
[C---:B------:R-:W-:Y:S02]  /*a760*/  FFMA R2, R16.reuse, R2, R39 ;  /* 0x0000000210027223 */ /* 0x040fe40000000027 */
[----:B------:R-:W-:Y:S01]  /*a770*/  F2FP.F16.F32.PACK_AB R13, R13, R34 ;  /* 0x000000220d0d723e */ /* 0x000fe200000000ff */
[----:B------:R-:W-:Y:S01]  /*a780*/  FFMA R36, R16, R12, R36 ;  /* 0x0000000c10247223 */ /* 0x000fe20000000024 */
[----:B------:R-:W-:-:S04]  /*a790*/  HADD2.F32 R12, -RZ, R7.H0_H0 ;  /* 0x20000007ff0c7230 */ /* 0x000fc80000004100 */
[----:B------:R-:W-:Y:S01]  /*a7a0*/  F2FP.F16.F32.PACK_AB R14, R14, R36 ;  /* 0x000000240e0e723e */ /* 0x000fe200000000ff */
[----:B------:R-:W-:Y:S01]  /*a7b0*/  FFMA R15, R16, R12, R38 ;  /* 0x0000000c100f7223 */ /* 0x000fe20000000026 */
[----:B------:R-:W-:-:S04]  /*a7c0*/  F2FP.F16.F32.PACK_AB R12, R33, R32 ;  /* 0x00000020210c723e */ /* 0x000fc800000000ff */
[----:B------:R-:W-:-:S05]  /*a7d0*/  F2FP.F16.F32.PACK_AB R15, R2, R15 ;  /* 0x0000000f020f723e */ /* 0x000fca00000000ff */
        /* <DEDUP_REMOVED lines=11> */
[----:B------:R-:W-:Y:S02]  /*a890*/  UIADD3 UR4, UR50, 0x2200, URZ ;  /* 0x0000220032047890 */ /* 0x000fe4000fffe03f */
[----:B------:R-:W-:Y:S01]  /*a8a0*/  UIADD3.X UR9, URZ, UR53, URZ, UP0, !UPT ;  /* 0x000000353f097290 */ /* 0x000fe200087fe43f */
[----:B------:R-:W-:Y:S01]  /*a8b0*/  UMOV UR5, UR41 ;  /* 0x0000002900057c82 */ /* 0x000fe20008000000 */
[----:B------:R-:W-:-:S07]  /*a8c0*/  UMOV UR7, UR43 ;  /* 0x0000002b00077c82 */ /* 0x000fce0008000000 */
[----:B------:R2:W-:Y:S01]  /*a8d0*/  UTMASTG.3D [UR4], [UR8] ;  /* 0x00000004080073b5 */ /* 0x0005e20008010000 */
[----:B------:R0:W-:Y:S01]  /*a8e0*/  UTMACMDFLUSH ;  /* 0x00000000000079b7 */ /* 0x0001e20000000000 */
[----:B--2---:R-:W-:-:S04]  /*a8f0*/  DEPBAR.LE SB0, 0x1 ;  /* 0x000080400000791a */ /* 0x004fc80000000000 */
.L_x_62:
[----:B------:R-:W-:Y:S05]  /*a900*/  BSYNC B0 ;  /* 0x0000000000007941 */ /* 0x000fea0003800000 */
.L_x_61:
[----:B------:R-:W-:Y:S01]  /*a910*/  IADD3 R23, R3, 0x2200, RZ ;  /* 0x0000220003177810 */ /* 0x000fe20007ffe0ff */
[----:B------:R-:W-:Y:S03]  /*a920*/  BAR.SYNC.DEFER_BLOCKING 0x1, 0x100 ;  /* 0x0044000000007b1d */ /* 0x000fe60000010000 */
[----:B------:R-:W-:-:S03]  /*a930*/  LEA R23, R19, R23, 0x1 ;  /* 0x0000001713177211 */ /* 0x000fc600078e08ff */
[----:B------:R-:W-:Y:S04]  /*a940*/  BSSY B0, `(.L_x_63) ;  /* 0x0000009000007945 */ /* 0x000fe80003800000 */
[----:B------:R-:W-:Y:S05]  /*a950*/  @!P0 BRA `(.L_x_64) ;  /* 0x00000000001c8947 */ /* 0x000fea0003800000 */
[----:B------:R-:W-:-:S13]  /*a960*/  ISETP.NE.AND P4, PT, R18, 0x3, PT ;  /* 0x000000031200780c */ /* 0x000fda0003f85270 */
[----:B------:R-:W-:Y:S05]  /*a970*/  @!P4 BRA `(.L_x_65) ;  /* 0x000000000004c947 */ /* 0x000fea0003800000 */
[----:B------:R-:W-:Y:S01]  /*a980*/  BPT.TRAP 0x1 ;  /* 0x000000040000795c */ /* 0x000fe20000300000 */
.L_x_65:
[----:B------:R-:W-:-:S04]  /*a990*/  ULEA UR4, UR36, UR50, 0x3 ;  /* 0x0000003224047291 */ /* 0x000fc8000f8e183f */
[----:B------:R-:W-:-:S04]  /*a9a0*/  UIADD3 UR4, UR4, 0x50, URZ ;  /* 0x0000005004047890 */ /* 0x000fc8000fffe03f */
[----:B------:R-:W-:-:S09]  /*a9b0*/  UPRMT UR4, UR49, 0x654, UR4 ;  /* 0x0000065431047896 */ /* 0x000fd20008000004 */
[----:B------:R-:W-:Y:S03]  /*a9c0*/  SYNCS.ARRIVE.TRANS64.RED.A1T0 RZ, [UR4], RZ ;  /* 0x000000ffffff79a7 */ /* 0x000fe60008100404 */
.L_x_64:
[----:B------:R-:W-:Y:S05]  /*a9d0*/  BSYNC B0 ;  /* 0x0000000000007941 */ /* 0x000fea0003800000 */
.L_x_63:
[----:B------:R-:W-:Y:S01]  /*a9e0*/  UIADD3 UR36, UR36, 0x1, URZ ;  /* 0x0000000124247890 */ /* 0x000fe2000fffe03f */
[----:B------:R-:W-:Y:S01]  /*a9f0*/  BSSY B0, `(.L_x_66) ;  /* 0x0000017000007945 */ /* 0x000fe20003800000 */
[----:B------:R-:W-:Y:S02]  /*aa00*/  IMAD.MOV.U32 R2, RZ, RZ, RZ ;  /* 0x000000ffff027224 */ /* 0x000fe400078e00ff */
[----:B------:R-:W-:-:S04]  /*aa10*/  UISETP.NE.AND UP0, UPT, UR36, 0x4, UPT ;  /* 0x000000042400788c */ /* 0x000fc8000bf05270 */
[----:B------:R-:W-:Y:S01]  /*aa20*/  USEL UR36, UR36, URZ, UP0 ;  /* 0x0000003f24247287 */ /* 0x000fe20008000000 */
[----:B------:R-:W-:Y:S11]  /*aa30*/  @!P0 BRA `(.L_x_67) ;  /* 0x0000000000488947 */ /* 0x000ff60003800000 */
[----:B------:R-:W-:-:S13]  /*aa40*/  ISETP.NE.AND P4, PT, R18, 0x3, PT ;  /* 0x000000031200780c */ /* 0x000fda0003f85270 */
[----:B------:R-:W-:Y:S05]  /*aa50*/  @!P4 BRA `(.L_x_68) ;  /* 0x000000000004c947 */ /* 0x000fea0003800000 */
[----:B------:R-:W-:Y:S01]  /*aa60*/  BPT.TRAP 0x1 ;  /* 0x000000040000795c */ /* 0x000fe20000300000 */
.L_x_68:
[----:B------:R-:W-:Y:S01]  /*aa70*/  LEA R2, R0, UR50, 0x3 ;  /* 0x0000003200027c11 */ /* 0x000fe2000f8e18ff */
[----:B------:R-:W-:Y:S01]  /*aa80*/  BSSY B1, `(.L_x_69) ;  /* 0x0000004000017945 */ /* 0x000fe20003800000 */
[----:B-1----:R-:W-:-:S04]  /*aa90*/  SHF.L.U32 R12, RZ, 0x1f, RZ ;  /* 0x0000001fff0c7819 */ /* 0x002fc800000006ff */
[----:B------:R-:W1:Y:S02]  /*aaa0*/  SYNCS.PHASECHK.TRANS64.TRYWAIT P4, [R2+URZ+0x30], R12 ;  /* 0x0000300c020075a7 */ /* 0x000e64000808017f */
[----:B-1----:R-:W-:Y:S05]  /*aab0*/  @!P4 BRA `(.L_x_70) ;  /* 0x000000ac00d8c947 */ /* 0x002fea0003800000 */
.L_x_356:
[----:B------:R-:W-:Y:S05]  /*aac0*/  BSYNC B1 ;  /* 0x0000000000017941 */ /* 0x000fea0003800000 */
.L_x_69:
[C---:B-1----:R-:W-:Y:S01]  /*aad0*/  @!P2 LEA R2, R0.reuse, R20, 0xd ;  /* 0x000000140002a211 */ /* 0x042fe200078e68ff */
[----:B------:R-:W-:Y:S01]  /*aae0*/  VIADD R0, R0, 0x1 ;  /* 0x0000000100007836 */ /* 0x000fe20000000000 */
[----:B------:R-:W-:Y:S05]  /*aaf0*/  @!P2 WARPSYNC.ALL ;  /* 0x000000000000a948 */ /* 0x000fea0003800000 */
[----:B------:R1:W2:Y:S01]  /*ab00*/  @!P2 LDSM.16.M88.4 R8, [R2] ;  /* 0x000000000208a83b */ /* 0x0002a20000000200 */
[----:B------:R-:W-:-:S04]  /*ab10*/  ISETP.NE.AND P4, PT, R0, 0x4, PT ;  /* 0x000000040000780c */ /* 0x000fc80003f85270 */
[----:B------:R-:W-:Y:S02]  /*ab20*/  SEL R0, R0, RZ, P4 ;  /* 0x000000ff00007207 */ /* 0x000fe40002000000 */
[----:B-1----:R-:W-:-:S05]  /*ab30*/  @!P2 LEA R2, R19, R2, 0x1 ;  /* 0x000000021302a211 */ /* 0x002fca00078e08ff */
[----:B------:R1:W3:Y:S02]  /*ab40*/  @!P2 LDSM.16.M88.4 R4, [R2] ;  /* 0x000000000204a83b */ /* 0x0002e40000000200 */
[----:B-1----:R-:W-:-:S07]  /*ab50*/  SEL R2, RZ, 0x1, P4 ;  /* 0x00000001ff027807 */ /* 0x002fce0002000000 */
.L_x_67:
[----:B------:R-:W-:Y:S05]  /*ab60*/  BSYNC B0 ;  /* 0x0000000000007941 */ /* 0x000fea0003800000 */
.L_x_66:
[----:B-1----:R-:W4:Y:S04]  /*ab70*/  LDL.LU R12, [R1+0x40] ;  /* 0x00004000010c7983 */ /* 0x002f280000300800 */
[----:B------:R-:W5:Y:S04]  /*ab80*/  LDL.LU R36, [R1+0x44] ;  /* 0x0000440001247983 */ /* 0x000f680000300800 */
        /* <DEDUP_REMOVED lines=14> */
[----:B------:R-:W-:Y:S05]  /*ac70*/  WARPSYNC.ALL ;  /* 0x0000000000007948 */ /* 0x000fea0003800000 */
[----:B------:R-:W-:Y:S01]  /*ac80*/  BSSY B0, `(.L_x_71) ;  /* 0x000004c000007945 */ /* 0x000fe20003800000 */
[----:B----4-:R-:W-:Y:S01]  /*ac90*/  FMUL R13, R17, R12 ;  /* 0x0000000c110d7220 */ /* 0x010fe20000400000 */
[----:B--2---:R-:W-:-:S05]  /*aca0*/  HADD2.F32 R12, -RZ, R8.H0_H0 ;  /* 0x20000008ff0c7230 */ /* 0x004fca0000004100 */
[----:B------:R-:W-:Y:S01]  /*acb0*/  FFMA R14, R16, R12, R13 ;  /* 0x0000000c100e7223 */ /* 0x000fe2000000000d */
[----:B------:R-:W-:Y:S02]  /*acc0*/  HADD2.F32 R12, -RZ, R8.H1_H1 ;  /* 0x30000008ff0c7230 */ /* 0x000fe40000004100 */
[----:B-----5:R-:W-:-:S04]  /*acd0*/  FMUL R13, R17, R36 ;  /* 0x00000024110d7220 */ /* 0x020fc80000400000 */
[----:B------:R-:W-:Y:S01]  /*ace0*/  FFMA R12, R16, R12, R13 ;  /* 0x0000000c100c7223 */ /* 0x000fe2000000000d */
[----:B------:R-:W-:-:S04]  /*acf0*/  HADD2.F32 R13, -RZ, R9.H0_H0 ;  /* 0x20000009ff0d7230 */ /* 0x000fc80000004100 */
[----:B------:R-:W-:Y:S01]  /*ad00*/  F2FP.F16.F32.PACK_AB R12, R12, R14 ;  /* 0x0000000e0c0c723e */ /* 0x000fe200000000ff */
[----:B---3--:R-:W-:-:S04]  /*ad10*/  FMUL R14, R17, R15 ;  /* 0x0000000f110e7220 */ /* 0x008fc80000400000 */
[----:B------:R-:W-:Y:S01]  /*ad20*/  FFMA R15, R16, R13, R14 ;  /* 0x0000000d100f7223 */ /* 0x000fe2000000000e */
[----:B------:R-:W-:Y:S02]  /*ad30*/  HADD2.F32 R13, -RZ, R9.H1_H1 ;  /* 0x30000009ff0d7230 */ /* 0x000fe40000004100 */
[----:B------:R-:W-:-:S04]  /*ad40*/  FMUL R14, R17, R35 ;  /* 0x00000023110e7220 */ /* 0x000fc80000400000 */
[----:B------:R-:W-:Y:S01]  /*ad50*/  FFMA R13, R16, R13, R14 ;  /* 0x0000000d100d7223 */ /* 0x000fe2000000000e */
[----:B------:R-:W-:-:S04]  /*ad60*/  HADD2.F32 R14, -RZ, R10.H0_H0 ;  /* 0x2000000aff0e7230 */ /* 0x000fc80000004100 */
[----:B------:R-:W-:Y:S01]  /*ad70*/  F2FP.F16.F32.PACK_AB R13, R13, R15 ;  /* 0x0000000f0d0d723e */ /* 0x000fe200000000ff */
[----:B------:R-:W-:-:S04]  /*ad80*/  FMUL R15, R17, R25 ;  /* 0x00000019110f7220 */ /* 0x000fc80000400000 */
[----:B------:R-:W-:Y:S01]  /*ad90*/  FFMA R25, R16, R14, R15 ;  /* 0x0000000e10197223 */ /* 0x000fe2000000000f */
[----:B------:R-:W-:Y:S02]  /*ada0*/  HADD2.F32 R14, -RZ, R10.H1_H1 ;  /* 0x3000000aff0e7230 */ /* 0x000fe40000004100 */
[----:B------:R-:W-:-:S04]  /*adb0*/  FMUL R15, R17, R24 ;  /* 0x00000018110f7220 */ /* 0x000fc80000400000 */
[----:B------:R-:W-:Y:S01]  /*adc0*/  FFMA R24, R16, R14, R15 ;  /* 0x0000000e10187223 */ /* 0x000fe2000000000f */
[----:B------:R-:W-:Y:S02]  /*add0*/  HADD2.F32 R14, -RZ, R11.H0_H0 ;  /* 0x2000000bff0e7230 */ /* 0x000fe40000004100 */
[----:B------:R-:W-:-:S04]  /*ade0*/  FMUL R15, R17, R22 ;  /* 0x00000016110f7220 */ /* 0x000fc80000400000 */
[----:B------:R-:W-:Y:S01]  /*adf0*/  FFMA R22, R16, R14, R15 ;  /* 0x0000000e10167223 */ /* 0x000fe2000000000f */
[----:B------:R-:W-:Y:S02]  /*ae00*/  HADD2.F32 R14, -RZ, R11.H1_H1 ;  /* 0x3000000bff0e7230 */ /* 0x000fe40000004100 */
[----:B------:R-:W-:-:S04]  /*ae10*/  FMUL R15, R17, R34 ;  /* 0x00000022110f7220 */ /* 0x000fc80000400000 */
[----:B------:R-:W-:Y:S01]  /*ae20*/  FFMA R15, R16, R14, R15 ;  /* 0x0000000e100f7223 */ /* 0x000fe2000000000f */
[----:B------:R-:W-:-:S04]  /*ae30*/  F2FP.F16.F32.PACK_AB R14, R24, R25 ;  /* 0x00000019180e723e */ /* 0x000fc800000000ff */
[----:B------:R-:W-:Y:S01]  /*ae40*/  F2FP.F16.F32.PACK_AB R15, R15, R22 ;  /* 0x000000160f0f723e */ /* 0x000fe200000000ff */
[----:B------:R-:W-:-:S04]  /*ae50*/  FMUL R22, R17, R29 ;  /* 0x0000001d11167220 */ /* 0x000fc80000400000 */
[----:B------:R1:W-:Y:S02]  /*ae60*/  STSM.16.M88.4 [R3+0x4200], R12 ;  /* 0x0042000c03007844 */ /* 0x0003e40000000200 */
[--C-:B-1----:R-:W-:Y:S02]  /*ae70*/  HADD2.F32 R13, -RZ, R4.reuse.H0_H0 ;  /* 0x20000004ff0d7230 */ /* 0x102fe40000004100 */
        /* <DEDUP_REMOVED lines=16> */
[--C-:B------:R-:W-:Y:S02]  /*af80*/  HADD2.F32 R12, -RZ, R7.reuse.H1_H1 ;  /* 0x30000007ff0c7230 */ /* 0x100fe40000004100 */
[----:B------:R-:W-:Y:S01]  /*af90*/  FFMA R14, R16, R13, R14 ;  /* 0x0000000d100e7223 */ /* 0x000fe2000000000e */
[----:B------:R-:W-:-:S02]  /*afa0*/  HADD2.F32 R13, -RZ, R7.H0_H0 ;  /* 0x20000007ff0d7230 */ /* 0x000fc40000004100 */
[----:B------:R-:W-:Y:S01]  /*afb0*/  FMUL R15, R17, R30 ;  /* 0x0000001e110f7220 */ /* 0x000fe20000400000 */
[C---:B------:R-:W-:Y:S01]  /*afc0*/  FFMA R22, R16.reuse, R12, R22 ;  /* 0x0000000c10167223 */ /* 0x040fe20000000016 */
[----:B------:R-:W-:Y:S02]  /*afd0*/  F2FP.F16.F32.PACK_AB R12, R27, R28 ;  /* 0x0000001c1b0c723e */ /* 0x000fe400000000ff */
[----:B------:R-:W-:Y:S01]  /*afe0*/  FFMA R15, R16, R13, R15 ;  /* 0x0000000d100f7223 */ /* 0x000fe2000000000f */
[----:B------:R-:W-:Y:S02]  /*aff0*/  F2FP.F16.F32.PACK_AB R13, R25, R26 ;  /* 0x0000001a190d723e */ /* 0x000fe400000000ff */
[----:B------:R-:W-:Y:S02]  /*b000*/  F2FP.F16.F32.PACK_AB R14, R14, R24 ;  /* 0x000000180e0e723e */ /* 0x000fe400000000ff */
        /* <DEDUP_REMOVED lines=19> */
.L_x_72:
[----:B------:R-:W-:Y:S05]  /*b140*/  BSYNC B0 ;  /* 0x0000000000007941 */ /* 0x000fea0003800000 */
.L_x_71:
        /* <DEDUP_REMOVED lines=8> */
.L_x_75:
[----:B------:R-:W-:-:S04]  /*b1d0*/  ULEA UR4, UR36, UR50, 0x3 ;  /* 0x0000003224047291 */ /* 0x000fc8000f8e183f */
[----:B------:R-:W-:-:S04]  /*b1e0*/  UIADD3 UR4, UR4, 0x50, URZ ;  /* 0x0000005004047890 */ /* 0x000fc8000fffe03f */
[----:B------:R-:W-:-:S09]  /*b1f0*/  UPRMT UR4, UR49, 0x654, UR4 ;  /* 0x0000065431047896 */ /* 0x000fd20008000004 */
[----:B------:R-:W-:Y:S03]  /*b200*/  SYNCS.ARRIVE.TRANS64.RED.A1T0 RZ, [UR4], RZ ;  /* 0x000000ffffff79a7 */ /* 0x000fe60008100404 */
.L_x_74:
[----:B------:R-:W-:Y:S05]  /*b210*/  BSYNC B0 ;  /* 0x0000000000007941 */ /* 0x000fea0003800000 */
.L_x_73:
[----:B------:R-:W-:Y:S01]  /*b220*/  UIADD3 UR4, UR36, 0x1, URZ ;  /* 0x0000000124047890 */ /* 0x000fe2000fffe03f */
[----:B------:R-:W-:Y:S03]  /*b230*/  BSSY B0, `(.L_x_76) ;  /* 0x0000017000007945 */ /* 0x000fe60003800000 */
[----:B------:R-:W-:-:S04]  /*b240*/  UISETP.NE.AND UP0, UPT, UR4, 0x4, UPT ;  /* 0x000000040400788c */ /* 0x000fc8000bf05270 */
[----:B------:R-:W-:Y:S01]  /*b250*/  USEL UR8, UR4, URZ, UP0 ;  /* 0x0000003f04087287 */ /* 0x000fe20008000000 */
[----:B------:R-:W-:Y:S11]  /*b260*/  @!P0 BRA `(.L_x_77) ;  /* 0x00000000004c8947 */ /* 0x000ff60003800000 */
[----:B------:R-:W-:-:S13]  /*b270*/  ISETP.NE.AND P4, PT, R18, 0x3, PT ;  /* 0x000000031200780c */ /* 0x000fda0003f85270 */
[----:B------:R-:W-:Y:S05]  /*b280*/  @!P4 BRA `(.L_x_78) ;  /* 0x000000000004c947 */ /* 0x000fea0003800000 */
[----:B------:R-:W-:Y:S01]  /*b290*/  BPT.TRAP 0x1 ;  /* 0x000000040000795c */ /* 0x000fe20000300000 */
.L_x_78:
[----:B-1----:R-:W-:Y:S01]  /*b2a0*/  LEA R12, R0, UR50, 0x3 ;  /* 0x00000032000c7c11 */ /* 0x002fe2000f8e18ff */
[----:B------:R-:W-:Y:S01]  /*b2b0*/  BSSY B1, `(.L_x_79) ;  /* 0x0000004000017945 */ /* 0x000fe20003800000 */
[----:B------:R-:W-:-:S04]  /*b2c0*/  SHF.L.U32 R13, R2, 0x1f, RZ ;  /* 0x0000001f020d7819 */ /* 0x000fc800000006ff */
[----:B------:R-:W1:Y:S02]  /*b2d0*/  SYNCS.PHASECHK.TRANS64.TRYWAIT P4, [R12+URZ+0x30], R13 ;  /* 0x0000300d0c0075a7 */ /* 0x000e64000808017f */
[----:B-1----:R-:W-:Y:S05]  /*b2e0*/  @!P4 BRA `(.L_x_80) ;  /* 0x000000a400e0c947 */ /* 0x002fea0003800000 */
.L_x_357:
[----:B------:R-:W-:Y:S05]  /*b2f0*/  BSYNC B1 ;  /* 0x0000000000017941 */ /* 0x000fea0003800000 */
.L_x_79:
[C---:B-1----:R-:W-:Y:S01]  /*b300*/  @!P2 IMAD R12, R0.reuse, 0x2000, R20 ;  /* 0x00002000000ca824 */ /* 0x042fe200078e0214 */
[----:B------:R-:W-:Y:S05]  /*b310*/  @!P2 WARPSYNC.ALL ;  /* 0x000000000000a948 */ /* 0x000fea0003800000 */
[----:B------:R-:W-:Y:S01]  /*b320*/  IADD3 R0, R0, 0x1, RZ ;  /* 0x0000000100007810 */ /* 0x000fe20007ffe0ff */
[----:B------:R1:W2:Y:S03]  /*b330*/  @!P2 LDSM.16.M88.4 R8, [R12] ;  /* 0x000000000c08a83b */ /* 0x0002a60000000200 */
[----:B------:R-:W-:-:S04]  /*b340*/  ISETP.NE.AND P4, PT, R0, 0x4, PT ;  /* 0x000000040000780c */ /* 0x000fc80003f85270 */
[----:B------:R-:W-:Y:S02]  /*b350*/  SEL R0, R0, RZ, P4 ;  /* 0x000000ff00007207 */ /* 0x000fe40002000000 */
[----:B-1----:R-:W-:-:S05]  /*b360*/  @!P2 LEA R12, R19, R12, 0x1 ;  /* 0x0000000c130ca211 */ /* 0x002fca00078e08ff */
[----:B------:R1:W3:Y:S02]  /*b370*/  @!P2 LDSM.16.M88.4 R4, [R12] ;  /* 0x000000000c04a83b */ /* 0x0002e40000000200 */
[----:B-1----:R-:W-:-:S04]  /*b380*/  SEL R12, RZ, 0x1, P4 ;  /* 0x00000001ff0c7807 */ /* 0x002fc80002000000 */
[----:B------:R-:W-:-:S07]  /*b390*/  LOP3.LUT R2, R2, R12, RZ, 0x3c, !PT ;  /* 0x0000000c02027212 */ /* 0x000fce00078e3cff */
.L_x_77:
[----:B------:R-:W-:Y:S05]  /*b3a0*/  BSYNC B0 ;  /* 0x0000000000007941 */ /* 0x000fea0003800000 */
.L_x_76:
[--C-:B-12---:R-:W-:Y:S02]  /*b3b0*/  HADD2.F32 R12, -RZ, R8.reuse.H0_H0 ;  /* 0x20000008ff0c7230 */ /* 0x106fe40000004100 */
[C---:B------:R-:W-:Y:S01]  /*b3c0*/  FMUL R40, R17.reuse, R40 ;  /* 0x0000002811287220 */ /* 0x040fe20000400000 */
[----:B------:R-:W-:Y:S02]  /*b3d0*/  HADD2.F32 R13, -RZ, R8.H1_H1 ;  /* 0x30000008ff0d7230 */ /* 0x000fe40000004100 */
[C---:B------:R-:W-:Y:S01]  /*b3e0*/  FMUL R41, R17.reuse, R41 ;  /* 0x0000002911297220 */ /* 0x040fe20000400000 */
[----:B------:R-:W-:Y:S02]  /*b3f0*/  HADD2.F32 R14, -RZ, R9.H1_H1 ;  /* 0x30000009ff0e7230 */ /* 0x000fe40000004100 */
[C---:B------:R-:W-:Y:S01]  /*b400*/  FFMA R12, R16.reuse, R12, R40 ;  /* 0x0000000c100c7223 */ /* 0x040fe20000000028 */
[C---:B------:R-:W-:Y:S01]  /*b410*/  FMUL R42, R17.reuse, R42 ;  /* 0x0000002a112a7220 */ /* 0x040fe20000400000 */
[----:B------:R-:W-:Y:S01]  /*b420*/  FFMA R13, R16, R13, R41 ;  /* 0x0000000d100d7223 */ /* 0x000fe20000000029 */
[C---:B------:R-:W-:Y:S01]  /*b430*/  FMUL R43, R17.reuse, R43 ;  /* 0x0000002b112b7220 */ /* 0x040fe20000400000 */
[----:B------:R-:W-:Y:S01]  /*b440*/  FMUL R15, R17, R44 ;  /* 0x0000002c110f7220 */ /* 0x000fe20000400000 */
[----:B------:R-:W-:-:S02]  /*b450*/  HADD2.F32 R24, -RZ, R10.H1_H1 ;  /* 0x3000000aff187230 */ /* 0x000fc40000004100 */
[----:B------:R-:W-:Y:S01]  /*b460*/  FMUL R25, R17, R46 ;  /* 0x0000002e11197220 */ /* 0x000fe20000400000 */
[----:B------:R-:W-:Y:S01]  /*b470*/  F2FP.F16.F32.PACK_AB R12, R13, R12 ;  /* 0x0000000c0d0c723e */ /* 0x000fe200000000ff */
[----:B------:R-:W-:Y:S02]  /*b480*/  HADD2.F32 R13, -RZ, R9.H0_H0 ;  /* 0x20000009ff0d7230 */ /* 0x000fe40000004100 */
[C---:B------:R-:W-:Y:S01]  /*b490*/  FFMA R14, R16.reuse, R14, R43 ;  /* 0x0000000e100e7223 */ /* 0x040fe2000000002b */
[----:B------:R-:W-:Y:S02]  /*b4a0*/  HADD2.F32 R26, -RZ, R11.H1_H1 ;  /* 0x3000000bff1a7230 */ /* 0x000fe40000004100 */
[C---:B------:R-:W-:Y:S01]  /*b4b0*/  FMUL R47, R17.reuse, R47 ;  /* 0x0000002f112f7220 */ /* 0x040fe20000400000 */
[----:B------:R-:W-:Y:S01]  /*b4c0*/  FMUL R49, R17, R49 ;  /* 0x0000003111317220 */ /* 0x000fe20000400000 */
[----:B------:R-:W-:Y:S01]  /*b4d0*/  FFMA R13, R16, R13, R42 ;  /* 0x0000000d100d7223 */ /* 0x000fe2000000002a */
[----:B------:R-:W-:Y:S05]  /*b4e0*/  WARPSYNC.ALL ;  /* 0x0000000000007948 */ /* 0x000fea0003800000 */
[----:B------:R-:W-:Y:S01]  /*b4f0*/  F2FP.F16.F32.PACK_AB R13, R14, R13 ;  /* 0x0000000d0e0d723e */ /* 0x000fe200000000ff */
[----:B------:R-:W-:-:S02]  /*b500*/  HADD2.F32 R14, -RZ, R10.H0_H0 ;  /* 0x2000000aff0e7230 */ /* 0x000fc40000004100 */
[C---:B------:R-:W-:Y:S01]  /*b510*/  FFMA R47, R16.reuse, R26, R47 ;  /* 0x0000001a102f7223 */ /* 0x040fe2000000002f */
[----:B---3--:R-:W-:Y:S02]  /*b520*/  HADD2.F32 R26, -RZ, R4.H1_H1 ;  /* 0x30000004ff1a7230 */ /* 0x008fe40000004100 */
[C---:B------:R-:W-:Y:S01]  /*b530*/  FMUL R27, R17.reuse, R50 ;  /* 0x00000032111b7220 */ /* 0x040fe20000400000 */
[----:B------:R-:W-:Y:S02]  /*b540*/  HADD2.F32 R28, -RZ, R5.H1_H1 ;  /* 0x30000005ff1c7230 */ /* 0x000fe40000004100 */
[C---:B------:R-:W-:Y:S01]  /*b550*/  FFMA R14, R16.reuse, R14, R15 ;  /* 0x0000000e100e7223 */ /* 0x040fe2000000000f */
[C---:B------:R-:W-:Y:S01]  /*b560*/  FMUL R15, R17.reuse, R45 ;  /* 0x0000002d110f7220 */ /* 0x040fe20000400000 */
[C---:B------:R-:W-:Y:S01]  /*b570*/  FMUL R51, R17.reuse, R51 ;  /* 0x0000003311337220 */ /* 0x040fe20000400000 */
[C---:B------:R-:W-:Y:S01]  /*b580*/  FMUL R53, R17.reuse, R53 ;  /* 0x0000003511357220 */ /* 0x040fe20000400000 */
[----:B------:R-:W-:Y:S01]  /*b590*/  FMUL R55, R17, R55 ;  /* 0x0000003711377220 */ /* 0x000fe20000400000 */
[C---:B------:R-:W-:Y:S01]  /*b5a0*/  FFMA R15, R16.reuse, R24, R15 ;  /* 0x00000018100f7223 */ /* 0x040fe2000000000f */
[----:B------:R-:W-:Y:S01]  /*b5b0*/  HADD2.F32 R24, -RZ, R11.H0_H0 ;  /* 0x2000000bff187230 */ /* 0x000fe20000004100 */
[----:B------:R-:W-:Y:S03]  /*b5c0*/  BSSY B0, `(.L_x_81) ;  /* 0x000002c000007945 */ /* 0x000fe60003800000 */
[----:B------:R-:W-:Y:S01]  /*b5d0*/  F2FP.F16.F32.PACK_AB R14, R15, R14 ;  /* 0x0000000e0f0e723e */ /* 0x000fe200000000ff */
[----:B------:R-:W-:Y:S01]  /*b5e0*/  FFMA R24, R16, R24, R25 ;  /* 0x0000001810187223 */ /* 0x000fe20000000019 */
[----:B------:R-:W-:-:S04]  /*b5f0*/  FMUL R25, R17, R48 ;  /* 0x0000003011197220 */ /* 0x000fc80000400000 */
[----:B------:R-:W-:Y:S01]  /*b600*/  F2FP.F16.F32.PACK_AB R15, R47, R24 ;  /* 0x000000182f0f723e */ /* 0x000fe200000000ff */
[----:B------:R-:W-:-:S04]  /*b610*/  HADD2.F32 R24, -RZ, R4.H0_H0 ;  /* 0x20000004ff187230 */ /* 0x000fc80000004100 */
[----:B------:R1:W-:Y:S01]  /*b620*/  STSM.16.M88.4 [R3+0x6200], R12 ;  /* 0x0062000c03007844 */ /* 0x0003e20000000200 */
[C---:B------:R-:W-:Y:S01]  /*b630*/  FFMA R24, R16.reuse, R24, R25 ;  /* 0x0000001810187223 */ /* 0x040fe20000000019 */
[C---:B------:R-:W-:Y:S01]  /*b640*/  FFMA R25, R16.reuse, R26, R49 ;  /* 0x0000001a10197223 */ /* 0x040fe20000000031 */
[----:B------:R-:W-:Y:S02]  /*b650*/  HADD2.F32 R26, -RZ, R5.H0_H0 ;  /* 0x20000005ff1a7230 */ /* 0x000fe40000004100 */
[--C-:B-1----:R-:W-:Y:S02]  /*b660*/  HADD2.F32 R12, -RZ, R6.reuse.H0_H0 ;  /* 0x20000006ff0c7230 */ /* 0x102fe40000004100 */
[----:B------:R-:W-:Y:S01]  /*b670*/  FMUL R15, R17, R52 ;  /* 0x00000034110f7220 */ /* 0x000fe20000400000 */
[C---:B------:R-:W-:Y:S01]  /*b680*/  FFMA R13, R16.reuse, R26, R27 ;  /* 0x0000001a100d7223 */ /* 0x040fe2000000001b */
[----:B------:R-:W-:Y:S01]  /*b690*/  FFMA R14, R16, R28, R51 ;  /* 0x0000001c100e7223 */ /* 0x000fe20000000033 */
[----:B------:R-:W-:-:S02]  /*b6a0*/  HADD2.F32 R26, -RZ, R6.H1_H1 ;  /* 0x30000006ff1a7230 */ /* 0x000fc40000004100 */
[C---:B------:R-:W-:Y:S01]  /*b6b0*/  FFMA R15, R16.reuse, R12, R15 ;  /* 0x0000000c100f7223 */ /* 0x040fe2000000000f */
[--C-:B------:R-:W-:Y:S02]  /*b6c0*/  HADD2.F32 R12, -RZ, R7.reuse.H0_H0 ;  /* 0x20000007ff0c7230 */ /* 0x100fe40000004100 */
[----:B------:R-:W-:Y:S01]  /*b6d0*/  FMUL R27, R17, R54 ;  /* 0x00000036111b7220 */ /* 0x000fe20000400000 */
[----:B------:R-:W-:Y:S02]  /*b6e0*/  HADD2.F32 R28, -RZ, R7.H1_H1 ;  /* 0x30000007ff1c7230 */ /* 0x000fe40000004100 */
[----:B------:R-:W-:Y:S01]  /*b6f0*/  FFMA R26, R16, R26, R53 ;  /* 0x0000001a101a7223 */ /* 0x000fe20000000035 */
[----:B------:R-:W-:Y:S01]  /*b700*/  F2FP.F16.F32.PACK_AB R13, R14, R13 ;  /* 0x0000000d0e0d723e */ /* 0x000fe200000000ff */
[C---:B------:R-:W-:Y:S01]  /*b710*/  FFMA R27, R16.reuse, R12, R27 ;  /* 0x0000000c101b7223 */ /* 0x040fe2000000001b */
        /* <DEDUP_REMOVED lines=16> */
[----:B------:R-:W-:Y:S02]  /*b820*/  UIADD3 UR4, UR50, 0x6200, URZ ;  /* 0x0000620032047890 */ /* 0x000fe4000fffe03f */
[----:B------:R-:W-:Y:S01]  /*b830*/  UIADD3.X UR11, URZ, UR53, URZ, UP0, !UPT ;  /* 0x000000353f0b7290 */ /* 0x000fe200087fe43f */
[----:B------:R-:W-:-:S08]  /*b840*/  UMOV UR7, UR43 ;  /* 0x0000002b00077c82 */ /* 0x000fd00008000000 */
[----:B------:R2:W-:Y:S01]  /*b850*/  UTMASTG.3D [UR4], [UR10] ;  /* 0x000000040a0073b5 */ /* 0x0005e20008010000 */
[----:B------:R0:W-:Y:S01]  /*b860*/  UTMACMDFLUSH ;  /* 0x00000000000079b7 */ /* 0x0001e20000000000 */
[----:B--2---:R-:W-:-:S04]  /*b870*/  DEPBAR.LE SB0, 0x1 ;  /* 0x000080400000791a */ /* 0x004fc80000000000 */
.L_x_82:
[----:B------:R-:W-:Y:S05]  /*b880*/  BSYNC B0 ;  /* 0x0000000000007941 */ /* 0x000fea0003800000 */
.L_x_81:
[----:B-1----:R-:W-:Y:S01]  /*b890*/  VIADD R12, R3, 0x6200 ;  /* 0x00006200030c7836 */ /* 0x002fe20000000000 */
[----:B------:R-:W-:Y:S04]  /*b8a0*/  BAR.SYNC.DEFER_BLOCKING 0x1, 0x100 ;  /* 0x0044000000007b1d */ /* 0x000fe80000010000 */
[----:B------:R-:W-:Y:S02]  /*b8b0*/  LEA R21, R19, R12, 0x1 ;  /* 0x0000000c13157211 */ /* 0x000fe400078e08ff */
[----:B------:R-:W-:Y:S04]  /*b8c0*/  BSSY B0, `(.L_x_83) ;  /* 0x0000009000007945 */ /* 0x000fe80003800000 */
[----:B------:R-:W-:Y:S05]  /*b8d0*/  @!P0 BRA `(.L_x_84) ;  /* 0x00000000001c8947 */ /* 0x000fea0003800000 */
[----:B------:R-:W-:-:S13]  /*b8e0*/  ISETP.NE.AND P4, PT, R18, 0x3, PT ;  /* 0x000000031200780c */ /* 0x000fda0003f85270 */
[----:B------:R-:W-:Y:S05]  /*b8f0*/  @!P4 BRA `(.L_x_85) ;  /* 0x000000000004c947 */ /* 0x000fea0003800000 */
[----:B------:R-:W-:Y:S01]  /*b900*/  BPT.TRAP 0x1 ;  /* 0x000000040000795c */ /* 0x000fe20000300000 */
.L_x_85:
[----:B------:R-:W-:-:S04]  /*b910*/  ULEA UR4, UR8, UR50, 0x3 ;  /* 0x0000003208047291 */ /* 0x000fc8000f8e183f */
[----:B------:R-:W-:-:S04]  /*b920*/  UIADD3 UR4, UR4, 0x50, URZ ;  /* 0x0000005004047890 */ /* 0x000fc8000fffe03f */
[----:B------:R-:W-:-:S09]  /*b930*/  UPRMT UR4, UR49, 0x654, UR4 ;  /* 0x0000065431047896 */ /* 0x000fd20008000004 */
[----:B------:R-:W-:Y:S03]  /*b940*/  SYNCS.ARRIVE.TRANS64.RED.A1T0 RZ, [UR4], RZ ;  /* 0x000000ffffff79a7 */ /* 0x000fe60008100404 */
.L_x_84:
[----:B------:R-:W-:Y:S05]  /*b950*/  BSYNC B0 ;  /* 0x0000000000007941 */ /* 0x000fea0003800000 */
.L_x_83:
        /* <DEDUP_REMOVED lines=8> */
.L_x_88:
[----:B------:R-:W-:Y:S01]  /*b9e0*/  LEA R12, R0, UR50, 0x3 ;  /* 0x00000032000c7c11 */ /* 0x000fe2000f8e18ff */
[----:B------:R-:W-:Y:S01]  /*b9f0*/  BSSY B1, `(.L_x_89) ;  /* 0x0000004000017945 */ /* 0x000fe20003800000 */
[----:B------:R-:W-:-:S04]  /*ba00*/  SHF.L.U32 R13, R2, 0x1f, RZ ;  /* 0x0000001f020d7819 */ /* 0x000fc800000006ff */
[----:B------:R-:W1:Y:S02]  /*ba10*/  SYNCS.PHASECHK.TRANS64.TRYWAIT P4, [R12+URZ+0x30], R13 ;  /* 0x0000300d0c0075a7 */ /* 0x000e64000808017f */
[----:B-1----:R-:W-:Y:S05]  /*ba20*/  @!P4 BRA `(.L_x_90) ;  /* 0x000000a00024c947 */ /* 0x002fea0003800000 */
.L_x_358:
[----:B------:R-:W-:Y:S05]  /*ba30*/  BSYNC B1 ;  /* 0x0000000000017941 */ /* 0x000fea0003800000 */
.L_x_89:
[C---:B-1----:R-:W-:Y:S01]  /*ba40*/  @!P2 LEA R12, R0.reuse, R20, 0xd ;  /* 0x00000014000ca211 */ /* 0x042fe200078e68ff */
[----:B------:R-:W-:Y:S05]  /*ba50*/  @!P2 WARPSYNC.ALL ;  /* 0x000000000000a948 */ /* 0x000fea0003800000 */
[----:B------:R-:W-:Y:S01]  /*ba60*/  @!P2 IMAD R13, R19, 0x2, R12 ;  /* 0x00000002130da824 */ /* 0x000fe200078e020c */
[----:B------:R1:W2:Y:S01]  /*ba70*/  @!P2 LDSM.16.M88.4 R8, [R12] ;  /* 0x000000000c08a83b */ /* 0x0002a20000000200 */
[----:B------:R-:W-:-:S03]  /*ba80*/  IADD3 R0, R0, 0x1, RZ ;  /* 0x0000000100007810 */ /* 0x000fc60007ffe0ff */
[----:B------:R1:W3:Y:S01]  /*ba90*/  @!P2 LDSM.16.M88.4 R4, [R13] ;  /* 0x000000000d04a83b */ /* 0x0002e20000000200 */
[----:B------:R-:W-:-:S04]  /*baa0*/  ISETP.NE.AND P4, PT, R0, 0x4, PT ;  /* 0x000000040000780c */ /* 0x000fc80003f85270 */
[----:B------:R-:W-:Y:S02]  /*bab0*/  SEL R15, RZ, 0x1, P4 ;  /* 0x00000001ff0f7807 */ /* 0x000fe40002000000 */
[----:B------:R-:W-:Y:S02]  /*bac0*/  SEL R0, R0, RZ, P4 ;  /* 0x000000ff00007207 */ /* 0x000fe40002000000 */
[----:B-1----:R-:W-:-:S07]  /*bad0*/  LOP3.LUT R2, R2, R15, RZ, 0x3c, !PT ;  /* 0x0000000f02027212 */ /* 0x002fce00078e3cff */
.L_x_87:
[----:B------:R-:W-:Y:S05]  /*bae0*/  BSYNC B0 ;  /* 0x0000000000007941 */ /* 0x000fea0003800000 */
.L_x_86:
[----:B------:R-:W4:Y:S04]  /*baf0*/  LDL.LU R13, [R1+0x80] ;  /* 0x00008000010d7983 */ /* 0x000f280000300800 */
        /* <DEDUP_REMOVED lines=15> */
[--C-:B--2---:R-:W-:Y:S01]  /*bbf0*/  HADD2.F32 R14, -RZ, R8.reuse.H1_H1 ;  /* 0x30000008ff0e7230 */ /* 0x104fe20000004100 */
[----:B------:R-:W-:Y:S05]  /*bc00*/  WARPSYNC.ALL ;  /* 0x0000000000007948 */ /* 0x000fea0003800000 */
[----:B------:R-:W-:Y:S01]  /*bc10*/  BSSY B0, `(.L_x_91) ;  /* 0x000004b000007945 */ /* 0x000fe20003800000 */
[C---:B----4-:R-:W-:Y:S01]  /*bc20*/  FMUL R13, R17.reuse, R13 ;  /* 0x0000000d110d7220 */ /* 0x050fe20000400000 */
[----:B-----5:R-:W-:Y:S01]  /*bc30*/  FMUL R15, R17, R12 ;  /* 0x0000000c110f7220 */ /* 0x020fe20000400000 */
[----:B------:R-:W-:-:S03]  /*bc40*/  HADD2.F32 R12, -RZ, R8.H0_H0 ;  /* 0x20000008ff0c7230 */ /* 0x000fc60000004100 */
[C---:B------:R-:W-:Y:S01]  /*bc50*/  FFMA R15, R16.reuse, R14, R15 ;  /* 0x0000000e100f7223 */ /* 0x040fe2000000000f */
[--C-:B------:R-:W-:Y:S02]  /*bc60*/  HADD2.F32 R14, -RZ, R9.reuse.H0_H0 ;  /* 0x20000009ff0e7230 */ /* 0x100fe40000004100 */
[C---:B------:R-:W-:Y:S01]  /*bc70*/  FFMA R12, R16.reuse, R12, R13 ;  /* 0x0000000c100c7223 */ /* 0x040fe2000000000d */
[C---:B---3--:R-:W-:Y:S01]  /*bc80*/  FMUL R13, R17.reuse, R25 ;  /* 0x00000019110d7220 */ /* 0x048fe20000400000 */
[----:B------:R-:W-:Y:S01]  /*bc90*/  FMUL R25, R17, R24 ;  /* 0x0000001811197220 */ /* 0x000fe20000400000 */
[----:B------:R-:W-:Y:S02]  /*bca0*/  HADD2.F32 R24, -RZ, R9.H1_H1 ;  /* 0x30000009ff187230 */ /* 0x000fe40000004100 */
[C---:B------:R-:W-:Y:S01]  /*bcb0*/  FFMA R13, R16.reuse, R14, R13 ;  /* 0x0000000e100d7223 */ /* 0x040fe2000000000d */
[----:B------:R-:W-:Y:S01]  /*bcc0*/  F2FP.F16.F32.PACK_AB R12, R15, R12 ;  /* 0x0000000c0f0c723e */ /* 0x000fe200000000ff */
[----:B------:R-:W-:Y:S01]  /*bcd0*/  FMUL R15, R17, R37 ;  /* 0x00000025110f7220 */ /* 0x000fe20000400000 */
[----:B------:R-:W-:Y:S01]  /*bce0*/  FFMA R14, R16, R24, R25 ;  /* 0x00000018100e7223 */ /* 0x000fe20000000019 */
[----:B------:R-:W-:-:S02]  /*bcf0*/  HADD2.F32 R24, -RZ, R10.H1_H1 ;  /* 0x3000000aff187230 */ /* 0x000fc40000004100 */
[----:B------:R-:W-:Y:S02]  /*bd00*/  FMUL R25, R17, R36 ;  /* 0x0000002411197220 */ /* 0x000fe40000400000 */
[----:B------:R-:W-:Y:S01]  /*bd10*/  F2FP.F16.F32.PACK_AB R13, R14, R13 ;  /* 0x0000000d0e0d723e */ /* 0x000fe200000000ff */
[----:B------:R-:W-:-:S05]  /*bd20*/  HADD2.F32 R14, -RZ, R10.H0_H0 ;  /* 0x2000000aff0e7230 */ /* 0x000fca0000004100 */
[C---:B------:R-:W-:Y:S01]  /*bd30*/  FFMA R14, R16.reuse, R14, R15 ;  /* 0x0000000e100e7223 */ /* 0x040fe2000000000f */
[C---:B------:R-:W-:Y:S01]  /*bd40*/  FFMA R15, R16.reuse, R24, R25 ;  /* 0x00000018100f7223 */ /* 0x040fe20000000019 */
[C---:B------:R-:W-:Y:S01]  /*bd50*/  FMUL R25, R17.reuse, R27 ;  /* 0x0000001b11197220 */ /* 0x040fe20000400000 */
[----:B------:R-:W-:Y:S01]  /*bd60*/  FMUL R27, R17, R26 ;  /* 0x0000001a111b7220 */ /* 0x000fe20000400000 */
[--C-:B------:R-:W-:Y:S02]  /*bd70*/  HADD2.F32 R24, -RZ, R11.reuse.H0_H0 ;  /* 0x2000000bff187230 */ /* 0x100fe40000004100 */
[----:B------:R-:W-:Y:S01]  /*bd80*/  HADD2.F32 R26, -RZ, R11.H1_H1 ;  /* 0x3000000bff1a7230 */ /* 0x000fe20000004100 */
[----:B------:R-:W-:Y:S02]  /*bd90*/  F2FP.F16.F32.PACK_AB R14, R15, R14 ;  /* 0x0000000e0f0e723e */ /* 0x000fe400000000ff */
[C---:B------:R-:W-:Y:S02]  /*bda0*/  FFMA R24, R16.reuse, R24, R25 ;  /* 0x0000001810187223 */ /* 0x040fe40000000019 */
[----:B------:R-:W-:Y:S01]  /*bdb0*/  FFMA R25, R16, R26, R27 ;  /* 0x0000001a10197223 */ /* 0x000fe2000000001b */
[C---:B------:R-:W-:Y:S01]  /*bdc0*/  FMUL R27, R17.reuse, R29 ;  /* 0x0000001d111b7220 */ /* 0x040fe20000400000 */
[----:B------:R-:W-:Y:S01]  /*bdd0*/  FMUL R29, R17, R28 ;  /* 0x0000001c111d7220 */ /* 0x000fe20000400000 */
[----:B------:R-:W-:-:S02]  /*bde0*/  HADD2.F32 R26, -RZ, R4.H0_H0 ;  /* 0x20000004ff1a7230 */ /* 0x000fc40000004100 */
[----:B------:R-:W-:Y:S01]  /*bdf0*/  HADD2.F32 R28, -RZ, R4.H1_H1 ;  /* 0x30000004ff1c7230 */ /* 0x000fe20000004100 */
[----:B------:R-:W-:Y:S02]  /*be00*/  F2FP.F16.F32.PACK_AB R15, R25, R24 ;  /* 0x00000018190f723e */ /* 0x000fe400000000ff */
[C---:B------:R-:W-:Y:S02]  /*be10*/  FFMA R26, R16.reuse, R26, R27 ;  /* 0x0000001a101a7223 */ /* 0x040fe4000000001b */
[----:B------:R-:W-:Y:S01]  /*be20*/  FFMA R27, R16, R28, R29 ;  /* 0x0000001c101b7223 */ /* 0x000fe2000000001d */
[C---:B------:R-:W-:Y:S01]  /*be30*/  FMUL R29, R17.reuse, R31 ;  /* 0x0000001f111d7220 */ /* 0x040fe20000400000 */
[----:B------:R-:W-:Y:S01]  /*be40*/  FMUL R31, R17, R30 ;  /* 0x0000001e111f7220 */ /* 0x000fe20000400000 */
[--C-:B------:R-:W-:Y:S01]  /*be50*/  HADD2.F32 R28, -RZ, R5.reuse.H0_H0 ;  /* 0x20000005ff1c7230 */ /* 0x100fe20000004100 */
[----:B------:R1:W-:Y:S01]  /*be60*/  STSM.16.M88.4 [R3+0x200], R12 ;  /* 0x0002000c03007844 */ /* 0x0003e20000000200 */
[----:B------:R-:W-:Y:S01]  /*be70*/  HADD2.F32 R30, -RZ, R5.H1_H1 ;  /* 0x30000005ff1e7230 */ /* 0x000fe20000004100 */
[----:B------:R-:W-:-:S02]  /*be80*/  F2FP.F16.F32.PACK_AB R24, R27, R26 ;  /* 0x0000001a1b18723e */ /* 0x000fc400000000ff */
[C---:B------:R-:W-:Y:S02]  /*be90*/  FFMA R29, R16.reuse, R28, R29 ;  /* 0x0000001c101d7223 */ /* 0x040fe4000000001d */
[----:B------:R-:W-:Y:S01]  /*bea0*/  FFMA R28, R16, R30, R31 ;  /* 0x0000001e101c7223 */ /* 0x000fe2000000001f */
[C---:B------:R-:W-:Y:S01]  /*beb0*/  FMUL R31, R17.reuse, R33 ;  /* 0x00000021111f7220 */ /* 0x040fe20000400000 */
[----:B------:R-:W-:Y:S01]  /*bec0*/  FMUL R33, R17, R32 ;  /* 0x0000002011217220 */ /* 0x000fe20000400000 */
[--C-:B------:R-:W-:Y:S02]  /*bed0*/  HADD2.F32 R30, -RZ, R6.reuse.H0_H0 ;  /* 0x20000006ff1e7230 */ /* 0x100fe40000004100 */
[----:B------:R-:W-:Y:S01]  /*bee0*/  HADD2.F32 R32, -RZ, R6.H1_H1 ;  /* 0x30000006ff207230 */ /* 0x000fe20000004100 */
[----:B------:R-:W-:Y:S02]  /*bef0*/  F2FP.F16.F32.PACK_AB R25, R28, R29 ;  /* 0x0000001d1c19723e */ /* 0x000fe400000000ff */
[----:B------:R-:W-:-:S02]  /*bf00*/  FFMA R31, R16, R30, R31 ;  /* 0x0000001e101f7223 */ /* 0x000fc4000000001f */
[----:B------:R-:W-:Y:S01]  /*bf10*/  FFMA R30, R16, R32, R33 ;  /* 0x00000020101e7223 */ /* 0x000fe20000000021 */
[C---:B------:R-:W-:Y:S01]  /*bf20*/  FMUL R33, R17.reuse, R35 ;  /* 0x0000002311217220 */ /* 0x040fe20000400000 */
[----:B------:R-:W-:Y:S01]  /*bf30*/  FMUL R35, R17, R34 ;  /* 0x0000002211237220 */ /* 0x000fe20000400000 */
[--C-:B------:R-:W-:Y:S02]  /*bf40*/  HADD2.F32 R32, -RZ, R7.reuse.H0_H0 ;  /* 0x20000007ff207230 */ /* 0x100fe40000004100 */
[----:B------:R-:W-:Y:S01]  /*bf50*/  HADD2.F32 R34, -RZ, R7.H1_H1 ;  /* 0x30000007ff227230 */ /* 0x000fe20000004100 */
[----:B------:R-:W-:Y:S02]  /*bf60*/  F2FP.F16.F32.PACK_AB R26, R30, R31 ;  /* 0x0000001f1e1a723e */ /* 0x000fe400000000ff */
[C---:B------:R-:W-:Y:S02]  /*bf70*/  FFMA R33, R16.reuse, R32, R33 ;  /* 0x0000002010217223 */ /* 0x040fe40000000021 */
[----:B------:R-:W-:-:S05]  /*bf80*/  FFMA R32, R16, R34, R35 ;  /* 0x0000002210207223 */ /* 0x000fca0000000023 */
[----:B------:R-:W-:-:S05]  /*bf90*/  F2FP.F16.F32.PACK_AB R27, R32, R33 ;  /* 0x00000021201b723e */ /* 0x000fca00000000ff */
[----:B------:R1:W-:Y:S01]  /*bfa0*/  STSM.16.M88.4 [R152], R24 ;  /* 0x0000001898007844 */ /* 0x0003e20000000200 */
        /* <DEDUP_REMOVED lines=17> */
.L_x_92:
[----:B------:R-:W-:Y:S05]  /*c0c0*/  BSYNC B0 ;  /* 0x0000000000007941 */ /* 0x000fea0003800000 */
.L_x_91:
[----:B------:R-:W-:Y:S06]  /*c0d0*/  BAR.SYNC.DEFER_BLOCKING 0x1, 0x100 ;  /* 0x0044000000007b1d */ /* 0x000fec0000010000 */
[----:B------:R-:W-:Y:S04]  /*c0e0*/  BSSY B0, `(.L_x_93) ;  /* 0x0000009000007945 */ /* 0x000fe80003800000 */
[----:B------:R-:W-:Y:S05]  /*c0f0*/  @!P0 BRA `(.L_x_94) ;  /* 0x00000000001c8947 */ /* 0x000fea0003800000 */
[----:B------:R-:W-:-:S13]  /*c100*/  ISETP.NE.AND P4, PT, R18, 0x3, PT ;  /* 0x000000031200780c */ /* 0x000fda0003f85270 */
[----:B------:R-:W-:Y:S05]  /*c110*/  @!P4 BRA `(.L_x_95) ;  /* 0x000000000004c947 */ /* 0x000fea0003800000 */
[----:B------:R-:W-:Y:S01]  /*c120*/  BPT.TRAP 0x1 ;  /* 0x000000040000795c */ /* 0x000fe20000300000 */
.L_x_95:
[----:B------:R-:W-:-:S04]  /*c130*/  ULEA UR4, UR8, UR50, 0x3 ;  /* 0x0000003208047291 */ /* 0x000fc8000f8e183f */
[----:B------:R-:W-:-:S04]  /*c140*/  UIADD3 UR4, UR4, 0x50, URZ ;  /* 0x0000005004047890 */ /* 0x000fc8000fffe03f */
[----:B------:R-:W-:-:S09]  /*c150*/  UPRMT UR4, UR49, 0x654, UR4 ;  /* 0x0000065431047896 */ /* 0x000fd20008000004 */
[----:B------:R-:W-:Y:S03]  /*c160*/  SYNCS.ARRIVE.TRANS64.RED.A1T0 RZ, [UR4], RZ ;  /* 0x000000ffffff79a7 */ /* 0x000fe60008100404 */
.L_x_94:
[----:B------:R-:W-:Y:S05]  /*c170*/  BSYNC B0 ;  /* 0x0000000000007941 */ /* 0x000fea0003800000 */
.L_x_93:
        /* <DEDUP_REMOVED lines=8> */
.L_x_98:
[----:B-1----:R-:W-:Y:S01]  /*c200*/  LEA R12, R0, UR50, 0x3 ;  /* 0x00000032000c7c11 */ /* 0x002fe2000f8e18ff */
[----:B------:R-:W-:Y:S01]  /*c210*/  BSSY B1, `(.L_x_99) ;  /* 0x0000006000017945 */ /* 0x000fe20003800000 */
[----:B------:R-:W-:Y:S02]  /*c220*/  SHF.L.U32 R13, R2, 0x1f, RZ ;  /* 0x0000001f020d7819 */ /* 0x000fe400000006ff */
[----:B------:R-:W-:Y:S02]  /*c230*/  @!P2 LEA R14, R0, R20, 0xd ;  /* 0x00000014000ea211 */ /* 0x000fe400078e68ff */
[----:B------:R-:W1:Y:S03]  /*c240*/  SYNCS.PHASECHK.TRANS64.TRYWAIT P4, [R12+URZ+0x30], R13 ;  /* 0x0000300d0c0075a7 */ /* 0x000e66000808017f */
[----:B------:R-:W-:Y:S01]  /*c250*/  @!P2 IMAD R15, R19, 0x2, R14 ;  /* 0x00000002130fa824 */ /* 0x000fe200078e020e */
[----:B-1----:R-:W-:Y:S06]  /*c260*/  @!P4 BRA `(.L_x_100) ;  /* 0x000000980028c947 */ /* 0x002fec0003800000 */
.L_x_359:
[----:B------:R-:W-:Y:S05]  /*c270*/  BSYNC B1 ;  /* 0x0000000000017941 */ /* 0x000fea0003800000 */
.L_x_99:
[----:B------:R-:W-:Y:S05]  /*c280*/  @!P2 WARPSYNC.ALL ;  /* 0x000000000000a948 */ /* 0x000fea0003800000 */
[----:B------:R2:W3:Y:S01]  /*c290*/  @!P2 LDSM.16.M88.4 R8, [R14] ;  /* 0x000000000e08a83b */ /* 0x0004e20000000200 */
[----:B------:R-:W-:-:S03]  /*c2a0*/  IADD3 R0, R0, 0x1, RZ ;  /* 0x0000000100007810 */ /* 0x000fc60007ffe0ff */
[----:B------:R2:W4:Y:S01]  /*c2b0*/  @!P2 LDSM.16.M88.4 R4, [R15] ;  /* 0x000000000f04a83b */ /* 0x0005220000000200 */
[----:B------:R-:W-:-:S04]  /*c2c0*/  ISETP.NE.AND P4, PT, R0, 0x4, PT ;  /* 0x000000040000780c */ /* 0x000fc80003f85270 */
[----:B-1----:R-:W-:Y:S02]  /*c2d0*/  SEL R13, RZ, 0x1, P4 ;  /* 0x00000001ff0d7807 */ /* 0x002fe40002000000 */
[----:B------:R-:W-:Y:S02]  /*c2e0*/  SEL R0, R0, RZ, P4 ;  /* 0x000000ff00007207 */ /* 0x000fe40002000000 */
[----:B--2---:R-:W-:-:S07]  /*c2f0*/  LOP3.LUT R2, R2, R13, RZ, 0x3c, !PT ;  /* 0x0000000d02027212 */ /* 0x004fce00078e3cff */
.L_x_97:
[----:B------:R-:W-:Y:S05]  /*c300*/  BSYNC B0 ;  /* 0x0000000000007941 */ /* 0x000fea0003800000 */
.L_x_96:
[--C-:B-1-3--:R-:W-:Y:S02]  /*c310*/  HADD2.F32 R12, -RZ, R8.reuse.H0_H0 ;  /* 0x20000008ff0c7230 */ /* 0x10afe40000004100 */
[C---:B------:R-:W-:Y:S01]  /*c320*/  FMUL R13, R17.reuse, R56 ;  /* 0x00000038110d7220 */ /* 0x040fe20000400000 */
[----:B------:R-:W-:Y:S02]  /*c330*/  HADD2.F32 R14, -RZ, R8.H1_H1 ;  /* 0x30000008ff0e7230 */ /* 0x000fe40000004100 */
[C---:B------:R-:W-:Y:S01]  /*c340*/  FMUL R57, R17.reuse, R57 ;  /* 0x0000003911397220 */ /* 0x040fe20000400000 */
[--C-:B------:R-:W-:Y:S02]  /*c350*/  HADD2.F32 R24, -RZ, R9.reuse.H0_H0 ;  /* 0x20000009ff187230 */ /* 0x100fe40000004100 */
[C---:B------:R-:W-:Y:S01]  /*c360*/  FMUL R15, R17.reuse, R58 ;  /* 0x0000003a110f7220 */ /* 0x040fe20000400000 */
[----:B------:R-:W-:Y:S02]  /*c370*/  HADD2.F32 R26, -RZ, R9.H1_H1 ;  /* 0x30000009ff1a7230 */ /* 0x000fe40000004100 */
[----:B------:R-:W-:Y:S01]  /*c380*/  FMUL R59, R17, R59 ;  /* 0x0000003b113b7220 */ /* 0x000fe20000400000 */
[C---:B------:R-:W-:Y:S01]  /*c390*/  FFMA R12, R16.reuse, R12, R13 ;  /* 0x0000000c100c7223 */ /* 0x040fe2000000000d */
[C---:B------:R-:W-:Y:S01]  /*c3a0*/  FFMA R13, R16.reuse, R14, R57 ;  /* 0x0000000e100d7223 */ /* 0x040fe20000000039 */
[C---:B------:R-:W-:Y:S01]  /*c3b0*/  FFMA R14, R16.reuse, R24, R15 ;  /* 0x00000018100e7223 */ /* 0x040fe2000000000f */
[----:B------:R-:W-:Y:S01]  /*c3c0*/  FFMA R15, R16, R26, R59 ;  /* 0x0000001a100f7223 */ /* 0x000fe2000000003b */
[----:B------:R-:W-:-:S02]  /*c3d0*/  HADD2.F32 R26, -RZ, R10.H1_H1 ;  /* 0x3000000aff1a7230 */ /* 0x000fc40000004100 */
[C---:B------:R-:W-:Y:S01]  /*c3e0*/  FMUL R61, R17.reuse, R61 ;  /* 0x0000003d113d7220 */ /* 0x040fe20000400000 */
[--C-:B------:R-:W-:Y:S02]  /*c3f0*/  HADD2.F32 R28, -RZ, R11.reuse.H0_H0 ;  /* 0x2000000bff1c7230 */ /* 0x100fe40000004100 */
[C---:B------:R-:W-:Y:S01]  /*c400*/  FMUL R27, R17.reuse, R62 ;  /* 0x0000003e111b7220 */ /* 0x040fe20000400000 */
[----:B------:R-:W-:Y:S02]  /*c410*/  HADD2.F32 R24, -RZ, R10.H0_H0 ;  /* 0x2000000aff187230 */ /* 0x000fe40000004100 */
[C---:B------:R-:W-:Y:S01]  /*c420*/  FMUL R25, R17.reuse, R60 ;  /* 0x0000003c11197220 */ /* 0x040fe20000400000 */
[----:B------:R-:W-:Y:S02]  /*c430*/  HADD2.F32 R30, -RZ, R11.H1_H1 ;  /* 0x3000000bff1e7230 */ /* 0x000fe40000004100 */
[----:B------:R-:W-:Y:S01]  /*c440*/  FMUL R63, R17, R63 ;  /* 0x0000003f113f7220 */ /* 0x000fe20000400000 */
[C---:B------:R-:W-:Y:S01]  /*c450*/  FFMA R61, R16.reuse, R26, R61 ;  /* 0x0000001a103d7223 */ /* 0x040fe2000000003d */
[C---:B------:R-:W-:Y:S01]  /*c460*/  FFMA R27, R16.reuse, R28, R27 ;  /* 0x0000001c101b7223 */ /* 0x040fe2000000001b */
[C---:B------:R-:W-:Y:S01]  /*c470*/  FFMA R24, R16.reuse, R24, R25 ;  /* 0x0000001810187223 */ /* 0x040fe20000000019 */
[----:B------:R-:W-:Y:S01]  /*c480*/  FFMA R26, R16, R30, R63 ;  /* 0x0000001e101a7223 */ /* 0x000fe2000000003f */
[----:B----4-:R-:W-:-:S02]  /*c490*/  HADD2.F32 R28, -RZ, R4.H0_H0 ;  /* 0x20000004ff1c7230 */ /* 0x010fc40000004100 */
        /* <DEDUP_REMOVED lines=11> */
[----:B------:R-:W-:-:S02]  /*c550*/  HADD2.F32 R32, -RZ, R6.H0_H0 ;  /* 0x20000006ff207230 */ /* 0x000fc40000004100 */
        /* <DEDUP_REMOVED lines=11> */
[----:B------:R-:W-:Y:S01]  /*c610*/  F2FP.F16.F32.PACK_AB R12, R13, R12 ;  /* 0x0000000c0d0c723e */ /* 0x000fe200000000ff */
[----:B------:R-:W-:Y:S05]  /*c620*/  WARPSYNC.ALL ;  /* 0x0000000000007948 */ /* 0x000fea0003800000 */
[----:B------:R-:W-:Y:S01]  /*c630*/  F2FP.F16.F32.PACK_AB R13, R15, R14 ;  /* 0x0000000e0f0d723e */ /* 0x000fe200000000ff */
[----:B------:R-:W-:Y:S01]  /*c640*/  BSSY B0, `(.L_x_101) ;  /* 0x000001a000007945 */ /* 0x000fe20003800000 */
[----:B------:R-:W-:-:S02]  /*c650*/  F2FP.F16.F32.PACK_AB R14, R61, R24 ;  /* 0x000000183d0e723e */ /* 0x000fc400000000ff */
[----:B------:R-:W-:Y:S02]  /*c660*/  F2FP.F16.F32.PACK_AB R15, R26, R27 ;  /* 0x0000001b1a0f723e */ /* 0x000fe400000000ff */
[----:B------:R-:W-:Y:S02]  /*c670*/  F2FP.F16.F32.PACK_AB R24, R28, R25 ;  /* 0x000000191c18723e */ /* 0x000fe400000000ff */
[----:B------:R-:W-:Y:S01]  /*c680*/  F2FP.F16.F32.PACK_AB R25, R30, R29 ;  /* 0x0000001d1e19723e */ /* 0x000fe200000000ff */
[----:B------:R1:W-:Y:S01]  /*c690*/  STSM.16.M88.4 [R3+0x2200], R12 ;  /* 0x0022000c03007844 */ /* 0x0003e20000000200 */
[----:B------:R-:W-:Y:S02]  /*c6a0*/  F2FP.F16.F32.PACK_AB R26, R32, R31 ;  /* 0x0000001f201a723e */ /* 0x000fe400000000ff */
        /* <DEDUP_REMOVED lines=19> */
.L_x_102:
[----:B------:R-:W-:Y:S05]  /*c7e0*/  BSYNC B0 ;  /* 0x0000000000007941 */ /* 0x000fea0003800000 */
.L_x_101:
[----:B------:R-:W-:Y:S06]  /*c7f0*/  BAR.SYNC.DEFER_BLOCKING 0x1, 0x100 ;  /* 0x0044000000007b1d */ /* 0x000fec0000010000 */
[----:B------:R-:W-:Y:S04]  /*c800*/  BSSY B0, `(.L_x_103) ;  /* 0x0000009000007945 */ /* 0x000fe80003800000 */
[----:B------:R-:W-:Y:S05]  /*c810*/  @!P0 BRA `(.L_x_104) ;  /* 0x00000000001c8947 */ /* 0x000fea0003800000 */
[----:B------:R-:W-:-:S13]  /*c820*/  ISETP.NE.AND P4, PT, R18, 0x3, PT ;  /* 0x000000031200780c */ /* 0x000fda0003f85270 */
[----:B------:R-:W-:Y:S05]  /*c830*/  @!P4 BRA `(.L_x_105) ;  /* 0x000000000004c947 */ /* 0x000fea0003800000 */
[----:B------:R-:W-:Y:S01]  /*c840*/  BPT.TRAP 0x1 ;  /* 0x000000040000795c */ /* 0x000fe20000300000 */
.L_x_105:
[----:B------:R-:W-:-:S04]  /*c850*/  ULEA UR4, UR8, UR50, 0x3 ;  /* 0x0000003208047291 */ /* 0x000fc8000f8e183f */
[----:B------:R-:W-:-:S04]  /*c860*/  UIADD3 UR4, UR4, 0x50, URZ ;  /* 0x0000005004047890 */ /* 0x000fc8000fffe03f */
[----:B------:R-:W-:-:S09]  /*c870*/  UPRMT UR4, UR49, 0x654, UR4 ;  /* 0x0000065431047896 */ /* 0x000fd20008000004 */
[----:B------:R-:W-:Y:S03]  /*c880*/  SYNCS.ARRIVE.TRANS64.RED.A1T0 RZ, [UR4], RZ ;  /* 0x000000ffffff79a7 */ /* 0x000fe60008100404 */
.L_x_104:
[----:B------:R-:W-:Y:S05]  /*c890*/  BSYNC B0 ;  /* 0x0000000000007941 */ /* 0x000fea0003800000 */
.L_x_103:
        /* <DEDUP_REMOVED lines=8> */
.L_x_108:
[----:B-1----:R-:W-:Y:S01]  /*c920*/  LEA R12, R0, UR50, 0x3 ;  /* 0x00000032000c7c11 */ /* 0x002fe2000f8e18ff */
[----:B------:R-:W-:Y:S01]  /*c930*/  BSSY B1, `(.L_x_109) ;  /* 0x0000006000017945 */ /* 0x000fe20003800000 */
[----:B------:R-:W-:Y:S02]  /*c940*/  SHF.L.U32 R13, R2, 0x1f, RZ ;  /* 0x0000001f020d7819 */ /* 0x000fe400000006ff */
[----:B------:R-:W-:Y:S02]  /*c950*/  @!P2 LEA R14, R0, R20, 0xd ;  /* 0x00000014000ea211 */ /* 0x000fe400078e68ff */
[----:B------:R-:W1:Y:S03]  /*c960*/  SYNCS.PHASECHK.TRANS64.TRYWAIT P4, [R12+URZ+0x30], R13 ;  /* 0x0000300d0c0075a7 */ /* 0x000e66000808017f */
[----:B------:R-:W-:Y:S01]  /*c970*/  @!P2 IMAD R15, R19, 0x2, R14 ;  /* 0x00000002130fa824 */ /* 0x000fe200078e020e */
[----:B-1----:R-:W-:Y:S06]  /*c980*/  @!P4 BRA `(.L_x_110) ;  /* 0x000000900074c947 */ /* 0x002fec0003800000 */
.L_x_360:
[----:B------:R-:W-:Y:S05]  /*c990*/  BSYNC B1 ;  /* 0x0000000000017941 */ /* 0x000fea0003800000 */
.L_x_109:
        /* <DEDUP_REMOVED lines=8> */
.L_x_107:
[----:B------:R-:W-:Y:S05]  /*ca20*/  BSYNC B0 ;  /* 0x0000000000007941 */ /* 0x000fea0003800000 */
.L_x_106:
[----:B-1----:R-:W2:Y:S04]  /*ca30*/  LDL.LU R13, [R1+0xc0] ;  /* 0x0000c000010d7983 */ /* 0x002ea80000300800 */
[----:B------:R-:W5:Y:S04]  /*ca40*/  LDL.LU R14, [R1+0xc4] ;  /* 0x0000c400010e7983 */ /* 0x000f680000300800 */
[----:B------:R-:W4:Y:S04]  /*ca50*/  LDL.LU R12, [R1+0xc8] ;  /* 0x0000c800010c7983 */ /* 0x000f280000300800 */
        /* <DEDUP_REMOVED lines=12> */
[----:B------:R-:W4:Y:S01]  /*cb20*/  LDL.LU R39, [R1+0xfc] ;  /* 0x0000fc0001277983 */ /* 0x000f220000300800 */
[--C-:B---3--:R-:W-:Y:S01]  /*cb30*/  HADD2.F32 R24, -RZ, R9.reuse.H0_H0 ;  /* 0x20000009ff187230 */ /* 0x108fe20000004100 */
[----:B------:R-:W-:Y:S05]  /*cb40*/  WARPSYNC.ALL ;  /* 0x0000000000007948 */ /* 0x000fea0003800000 */
[----:B------:R-:W-:Y:S01]  /*cb50*/  HADD2.F32 R26, -RZ, R9.H1_H1 ;  /* 0x30000009ff1a7230 */ /* 0x000fe20000004100 */
[----:B------:R-:W-:Y:S01]  /*cb60*/  BSSY B0, `(.L_x_111) ;  /* 0x000004a000007945 */ /* 0x000fe20003800000 */
[C---:B--2---:R-:W-:Y:S01]  /*cb70*/  FMUL R13, R17.reuse, R13 ;  /* 0x0000000d110d7220 */ /* 0x044fe20000400000 */
[----:B-----5:R-:W-:Y:S01]  /*cb80*/  FMUL R15, R17, R14 ;  /* 0x0000000e110f7220 */ /* 0x020fe20000400000 */
[----:B------:R-:W-:-:S02]  /*cb90*/  HADD2.F32 R14, -RZ, R8.H1_H1 ;  /* 0x30000008ff0e7230 */ /* 0x000fc40000004100 */
[C---:B----4-:R-:W-:Y:S01]  /*cba0*/  FMUL R25, R17.reuse, R12 ;  /* 0x0000000c11197220 */ /* 0x050fe20000400000 */
[----:B------:R-:W-:Y:S02]  /*cbb0*/  HADD2.F32 R12, -RZ, R8.H0_H0 ;  /* 0x20000008ff0c7230 */ /* 0x000fe40000004100 */
[C---:B------:R-:W-:Y:S01]  /*cbc0*/  FFMA R15, R16.reuse, R14, R15 ;  /* 0x0000000e100f7223 */ /* 0x040fe2000000000f */
[C---:B------:R-:W-:Y:S02]  /*cbd0*/  FMUL R27, R17.reuse, R27 ;  /* 0x0000001b111b7220 */ /* 0x040fe40000400000 */
[C---:B------:R-:W-:Y:S01]  /*cbe0*/  FFMA R12, R16.reuse, R12, R13 ;  /* 0x0000000c100c7223 */ /* 0x040fe2000000000d */
[C---:B------:R-:W-:Y:S01]  /*cbf0*/  FFMA R13, R16.reuse, R24, R25 ;  /* 0x00000018100d7223 */ /* 0x040fe20000000019 */
[----:B------:R-:W-:Y:S01]  /*cc00*/  FFMA R14, R16, R26, R27 ;  /* 0x0000001a100e7223 */ /* 0x000fe2000000001b */
[--C-:B------:R-:W-:Y:S02]  /*cc10*/  HADD2.F32 R24, -RZ, R10.reuse.H0_H0 ;  /* 0x2000000aff187230 */ /* 0x100fe40000004100 */
[----:B------:R-:W-:Y:S01]  /*cc20*/  FMUL R25, R17, R30 ;  /* 0x0000001e11197220 */ /* 0x000fe20000400000 */
[----:B------:R-:W-:-:S02]  /*cc30*/  HADD2.F32 R26, -RZ, R10.H1_H1 ;  /* 0x3000000aff1a7230 */ /* 0x000fc40000004100 */
[C---:B------:R-:W-:Y:S01]  /*cc40*/  FMUL R27, R17.reuse, R29 ;  /* 0x0000001d111b7220 */ /* 0x040fe20000400000 */
[--C-:B------:R-:W-:Y:S02]  /*cc50*/  HADD2.F32 R30, -RZ, R11.reuse.H1_H1 ;  /* 0x3000000bff1e7230 */ /* 0x100fe40000004100 */
[----:B------:R-:W-:Y:S01]  /*cc60*/  FFMA R25, R16, R24, R25 ;  /* 0x0000001810197223 */ /* 0x000fe20000000019 */
[----:B------:R-:W-:Y:S01]  /*cc70*/  F2FP.F16.F32.PACK_AB R13, R14, R13 ;  /* 0x0000000d0e0d723e */ /* 0x000fe200000000ff */
[----:B------:R-:W-:Y:S01]  /*cc80*/  FMUL R29, R17, R28 ;  /* 0x0000001c111d7220 */ /* 0x000fe20000400000 */
[----:B------:R-:W-:Y:S02]  /*cc90*/  HADD2.F32 R28, -RZ, R11.H0_H0 ;  /* 0x2000000bff1c7230 */ /* 0x000fe40000004100 */
[C---:B------:R-:W-:Y:S01]  /*cca0*/  FFMA R24, R16.reuse, R26, R27 ;  /* 0x0000001a10187223 */ /* 0x040fe2000000001b */
[----:B------:R-:W-:Y:S01]  /*ccb0*/  F2FP.F16.F32.PACK_AB R12, R15, R12 ;  /* 0x0000000c0f0c723e */ /* 0x000fe200000000ff */
[----:B------:R-:W-:Y:S01]  /*ccc0*/  FMUL R31, R17, R31 ;  /* 0x0000001f111f7220 */ /* 0x000fe20000400000 */
[----:B------:R-:W-:Y:S01]  /*ccd0*/  FFMA R29, R16, R28, R29 ;  /* 0x0000001c101d7223 */ /* 0x000fe2000000001d */
[----:B------:R-:W-:-:S02]  /*cce0*/  HADD2.F32 R28, -RZ, R4.H0_H0 ;  /* 0x20000004ff1c7230 */ /* 0x000fc40000004100 */
[----:B------:R-:W-:Y:S01]  /*ccf0*/  FFMA R26, R16, R30, R31 ;  /* 0x0000001e101a7223 */ /* 0x000fe2000000001f */
[C---:B------:R-:W-:Y:S01]  /*cd00*/  FMUL R27, R17.reuse, R34 ;  /* 0x00000022111b7220 */ /* 0x040fe20000400000 */
[----:B------:R-:W-:Y:S01]  /*cd10*/  HADD2.F32 R30, -RZ, R4.H1_H1 ;  /* 0x30000004ff1e7230 */ /* 0x000fe20000004100 */
[----:B------:R-:W-:Y:S01]  /*cd20*/  F2FP.F16.F32.PACK_AB R14, R24, R25 ;  /* 0x00000019180e723e */ /* 0x000fe200000000ff */
[C---:B------:R-:W-:Y:S01]  /*cd30*/  FMUL R31, R17.reuse, R33 ;  /* 0x00000021111f7220 */ /* 0x040fe20000400000 */
[--C-:B------:R-:W-:Y:S02]  /*cd40*/  HADD2.F32 R34, -RZ, R5.reuse.H1_H1 ;  /* 0x30000005ff227230 */ /* 0x100fe40000004100 */
[----:B------:R-:W-:Y:S01]  /*cd50*/  FFMA R27, R16, R28, R27 ;  /* 0x0000001c101b7223 */ /* 0x000fe2000000001b */
[----:B------:R-:W-:Y:S01]  /*cd60*/  F2FP.F16.F32.PACK_AB R15, R26, R29 ;  /* 0x0000001d1a0f723e */ /* 0x000fe200000000ff */
[----:B------:R-:W-:Y:S01]  /*cd70*/  FMUL R33, R17, R32 ;  /* 0x0000002011217220 */ /* 0x000fe20000400000 */
[----:B------:R-:W-:-:S02]  /*cd80*/  HADD2.F32 R32, -RZ, R5.H0_H0 ;  /* 0x20000005ff207230 */ /* 0x000fc40000004100 */
[C---:B------:R-:W-:Y:S01]  /*cd90*/  FFMA R28, R16.reuse, R30, R31 ;  /* 0x0000001e101c7223 */ /* 0x040fe2000000001f */
[C---:B------:R-:W-:Y:S01]  /*cda0*/  FMUL R35, R17.reuse, R35 ;  /* 0x0000002311237220 */ /* 0x040fe20000400000 */
[----:B------:R1:W-:Y:S01]  /*cdb0*/  STSM.16.M88.4 [R3+0x4200], R12 ;  /* 0x0042000c03007844 */ /* 0x0003e20000000200 */
[C---:B------:R-:W-:Y:S01]  /*cdc0*/  FFMA R33, R16.reuse, R32, R33 ;  /* 0x0000002010217223 */ /* 0x040fe20000000021 */
[--C-:B------:R-:W-:Y:S02]  /*cdd0*/  HADD2.F32 R32, -RZ, R6.reuse.H0_H0 ;  /* 0x20000006ff207230 */ /* 0x100fe40000004100 */
[----:B------:R-:W-:Y:S01]  /*cde0*/  FFMA R30, R16, R34, R35 ;  /* 0x00000022101e7223 */ /* 0x000fe20000000023 */
[C---:B------:R-:W-:Y:S01]  /*cdf0*/  FMUL R31, R17.reuse, R38 ;  /* 0x00000026111f7220 */ /* 0x040fe20000400000 */
[----:B------:R-:W-:Y:S01]  /*ce00*/  HADD2.F32 R34, -RZ, R6.H1_H1 ;  /* 0x30000006ff227230 */ /* 0x000fe20000004100 */
[----:B------:R-:W-:Y:S01]  /*ce10*/  F2FP.F16.F32.PACK_AB R24, R28, R27 ;  /* 0x0000001b1c18723e */ /* 0x000fe200000000ff */
[----:B------:R-:W-:Y:S01]  /*ce20*/  FMUL R35, R17, R37 ;  /* 0x0000002511237220 */ /* 0x000fe20000400000 */
[----:B------:R-:W-:-:S02]  /*ce30*/  HADD2.F32 R38, -RZ, R7.H1_H1 ;  /* 0x30000007ff267230 */ /* 0x000fc40000004100 */
[----:B------:R-:W-:Y:S01]  /*ce40*/  FFMA R31, R16, R32, R31 ;  /* 0x00000020101f7223 */ /* 0x000fe2000000001f */
[----:B------:R-:W-:Y:S01]  /*ce50*/  F2FP.F16.F32.PACK_AB R25, R30, R33 ;  /* 0x000000211e19723e */ /* 0x000fe200000000ff */
[C---:B------:R-:W-:Y:S01]  /*ce60*/  FMUL R37, R17.reuse, R36 ;  /* 0x0000002411257220 */ /* 0x040fe20000400000 */
[----:B------:R-:W-:Y:S02]  /*ce70*/  HADD2.F32 R36, -RZ, R7.H0_H0 ;  /* 0x20000007ff247230 */ /* 0x000fe40000004100 */
[C---:B------:R-:W-:Y:S01]  /*ce80*/  FFMA R32, R16.reuse, R34, R35 ;  /* 0x0000002210207223 */ /* 0x040fe20000000023 */
[----:B------:R-:W-:Y:S02]  /*ce90*/  FMUL R39, R17, R39 ;  /* 0x0000002711277220 */ /* 0x000fe40000400000 */
[----:B------:R-:W-:Y:S02]  /*cea0*/  FFMA R37, R16, R36, R37 ;  /* 0x0000002410257223 */ /* 0x000fe40000000025 */
[----:B------:R-:W-:Y:S01]  /*ceb0*/  F2FP.F16.F32.PACK_AB R26, R32, R31 ;  /* 0x0000001f201a723e */ /* 0x000fe200000000ff */
        /* <DEDUP_REMOVED lines=20> */
.L_x_112:
[----:B------:R-:W-:Y:S05]  /*d000*/  BSYNC B0 ;  /* 0x0000000000007941 */ /* 0x000fea0003800000 */
.L_x_111:
[----:B------:R-:W-:Y:S06]  /*d010*/  BAR.SYNC.DEFER_BLOCKING 0x1, 0x100 ;  /* 0x0044000000007b1d */ /* 0x000fec0000010000 */
[----:B------:R-:W-:Y:S04]  /*d020*/  BSSY B0, `(.L_x_113) ;  /* 0x0000009000007945 */ /* 0x000fe80003800000 */
[----:B------:R-:W-:Y:S05]  /*d030*/  @!P0 BRA `(.L_x_114) ;  /* 0x00000000001c8947 */ /* 0x000fea0003800000 */
[----:B------:R-:W-:-:S13]  /*d040*/  ISETP.NE.AND P4, PT, R18, 0x3, PT ;  /* 0x000000031200780c */ /* 0x000fda0003f85270 */
[----:B------:R-:W-:Y:S05]  /*d050*/  @!P4 BRA `(.L_x_115) ;  /* 0x000000000004c947 */ /* 0x000fea0003800000 */
[----:B------:R-:W-:Y:S01]  /*d060*/  BPT.TRAP 0x1 ;  /* 0x000000040000795c */ /* 0x000fe20000300000 */
.L_x_115:
[----:B------:R-:W-:-:S04]  /*d070*/  ULEA UR4, UR8, UR50, 0x3 ;  /* 0x0000003208047291 */ /* 0x000fc8000f8e183f */
[----:B------:R-:W-:-:S04]  /*d080*/  UIADD3 UR4, UR4, 0x50, URZ ;  /* 0x0000005004047890 */ /* 0x000fc8000fffe03f */
[----:B------:R-:W-:-:S09]  /*d090*/  UPRMT UR4, UR49, 0x654, UR4 ;  /* 0x0000065431047896 */ /* 0x000fd20008000004 */
[----:B------:R-:W-:Y:S03]  /*d0a0*/  SYNCS.ARRIVE.TRANS64.RED.A1T0 RZ, [UR4], RZ ;  /* 0x000000ffffff79a7 */ /* 0x000fe60008100404 */
.L_x_114:
[----:B------:R-:W-:Y:S05]  /*d0b0*/  BSYNC B0 ;  /* 0x0000000000007941 */ /* 0x000fea0003800000 */
.L_x_113:
        /* <DEDUP_REMOVED lines=8> */
.L_x_118:
[----:B-1----:R-:W-:Y:S01]  /*d140*/  LEA R12, R0, UR50, 0x3 ;  /* 0x00000032000c7c11 */ /* 0x002fe2000f8e18ff */
[----:B------:R-:W-:Y:S01]  /*d150*/  BSSY B1, `(.L_x_119) ;  /* 0x0000006000017945 */ /* 0x000fe20003800000 */
[----:B------:R-:W-:Y:S02]  /*d160*/  SHF.L.U32 R13, R2, 0x1f, RZ ;  /* 0x0000001f020d7819 */ /* 0x000fe400000006ff */
[----:B------:R-:W-:Y:S02]  /*d170*/  @!P2 LEA R14, R0, R20, 0xd ;  /* 0x00000014000ea211 */ /* 0x000fe400078e68ff */
[----:B------:R-:W1:Y:S03]  /*d180*/  SYNCS.PHASECHK.TRANS64.TRYWAIT P4, [R12+URZ+0x30], R13 ;  /* 0x0000300d0c0075a7 */ /* 0x000e66000808017f */
[----:B------:R-:W-:Y:S01]  /*d190*/  @!P2 IMAD R15, R19, 0x2, R14 ;  /* 0x00000002130fa824 */ /* 0x000fe200078e020e */
[----:B-1----:R-:W-:Y:S06]  /*d1a0*/  @!P4 BRA `(.L_x_120) ;  /* 0x000000880080c947 */ /* 0x002fec0003800000 */
.L_x_361:
[----:B------:R-:W-:Y:S05]  /*d1b0*/  BSYNC B1 ;  /* 0x0000000000017941 */ /* 0x000fea0003800000 */
.L_x_119:
        /* <DEDUP_REMOVED lines=8> */
.L_x_117:
[----:B------:R-:W-:Y:S05]  /*d240*/  BSYNC B0 ;  /* 0x0000000000007941 */ /* 0x000fea0003800000 */
.L_x_116:
        /* <DEDUP_REMOVED lines=77> */
.L_x_122:
[----:B------:R-:W-:Y:S05]  /*d720*/  BSYNC B0 ;  /* 0x0000000000007941 */ /* 0x000fea0003800000 */
.L_x_121:
[----:B------:R-:W-:Y:S06]  /*d730*/  BAR.SYNC.DEFER_BLOCKING 0x1, 0x100 ;  /* 0x0044000000007b1d */ /* 0x000fec0000010000 */
[----:B------:R-:W-:Y:S04]  /*d740*/  BSSY B0, `(.L_x_123) ;  /* 0x0000009000007945 */ /* 0x000fe80003800000 */
[----:B------:R-:W-:Y:S05]  /*d750*/  @!P0 BRA `(.L_x_124) ;  /* 0x00000000001c8947 */ /* 0x000fea0003800000 */
[----:B------:R-:W-:-:S13]  /*d760*/  ISETP.NE.AND P4, PT, R18, 0x3, PT ;  /* 0x000000031200780c */ /* 0x000fda0003f85270 */
[----:B------:R-:W-:Y:S05]  /*d770*/  @!P4 BRA `(.L_x_125) ;  /* 0x000000000004c947 */ /* 0x000fea0003800000 */
[----:B------:R-:W-:Y:S01]  /*d780*/  BPT.TRAP 0x1 ;  /* 0x000000040000795c */ /* 0x000fe20000300000 */
.L_x_125:
[----:B------:R-:W-:-:S04]  /*d790*/  ULEA UR4, UR8, UR50, 0x3 ;  /* 0x0000003208047291 */ /* 0x000fc8000f8e183f */
[----:B------:R-:W-:-:S04]  /*d7a0*/  UIADD3 UR4, UR4, 0x50, URZ ;  /* 0x0000005004047890 */ /* 0x000fc8000fffe03f */
[----:B------:R-:W-:-:S09]  /*d7b0*/  UPRMT UR4, UR49, 0x654, UR4 ;  /* 0x0000065431047896 */ /* 0x000fd20008000004 */
[----:B------:R-:W-:Y:S03]  /*d7c0*/  SYNCS.ARRIVE.TRANS64.RED.A1T0 RZ, [UR4], RZ ;  /* 0x000000ffffff79a7 */ /* 0x000fe60008100404 */
.L_x_124:
[----:B------:R-:W-:Y:S05]  /*d7d0*/  BSYNC B0 ;  /* 0x0000000000007941 */ /* 0x000fea0003800000 */
.L_x_123:
        /* <DEDUP_REMOVED lines=8> */
.L_x_128:
[----:B-1----:R-:W-:Y:S01]  /*d860*/  LEA R12, R0, UR50, 0x3 ;  /* 0x00000032000c7c11 */ /* 0x002fe2000f8e18ff */
[----:B------:R-:W-:Y:S01]  /*d870*/  BSSY B1, `(.L_x_129) ;  /* 0x0000006000017945 */ /* 0x000fe20003800000 */
[----:B------:R-:W-:Y:S02]  /*d880*/  SHF.L.U32 R13, R2, 0x1f, RZ ;  /* 0x0000001f020d7819 */ /* 0x000fe400000006ff */
[----:B------:R-:W-:Y:S02]  /*d890*/  @!P2 LEA R14, R0, R20, 0xd ;  /* 0x00000014000ea211 */ /* 0x000fe400078e68ff */
[----:B------:R-:W1:Y:S03]  /*d8a0*/  SYNCS.PHASECHK.TRANS64.TRYWAIT P4, [R12+URZ+0x30], R13 ;  /* 0x0000300d0c0075a7 */ /* 0x000e66000808017f */
[----:B------:R-:W-:Y:S01]  /*d8b0*/  @!P2 IMAD R15, R19, 0x2, R14 ;  /* 0x00000002130fa824 */ /* 0x000fe200078e020e */
[----:B-1----:R-:W-:Y:S06]  /*d8c0*/  @!P4 BRA `(.L_x_130) ;  /* 0x0000008000ccc947 */ /* 0x002fec0003800000 */
.L_x_362:
[----:B------:R-:W-:Y:S05]  /*d8d0*/  BSYNC B1 ;  /* 0x0000000000017941 */ /* 0x000fea0003800000 */
.L_x_129:
        /* <DEDUP_REMOVED lines=8> */
.L_x_127:
[----:B------:R-:W-:Y:S05]  /*d960*/  BSYNC B0 ;  /* 0x0000000000007941 */ /* 0x000fea0003800000 */
.L_x_126:
        /* <DEDUP_REMOVED lines=93> */
.L_x_132:
[----:B------:R-:W-:Y:S05]  /*df40*/  BSYNC B0 ;  /* 0x0000000000007941 */ /* 0x000fea0003800000 */
.L_x_131:
[----:B------:R-:W-:Y:S06]  /*df50*/  BAR.SYNC.DEFER_BLOCKING 0x1, 0x100 ;  /* 0x0044000000007b1d */ /* 0x000fec0000010000 */
[----:B------:R-:W-:Y:S04]  /*df60*/  BSSY B0, `(.L_x_133) ;  /* 0x0000009000007945 */ /* 0x000fe80003800000 */
[----:B------:R-:W-:Y:S05]  /*df70*/  @!P0 BRA `(.L_x_134) ;  /* 0x00000000001c8947 */ /* 0x000fea0003800000 */
[----:B------:R-:W-:-:S13]  /*df80*/  ISETP.NE.AND P4, PT, R18, 0x3, PT ;  /* 0x000000031200780c */ /* 0x000fda0003f85270 */
[----:B------:R-:W-:Y:S05]  /*df90*/  @!P4 BRA `(.L_x_135) ;  /* 0x000000000004c947 */ /* 0x000fea0003800000 */
[----:B------:R-:W-:Y:S01]  /*dfa0*/  BPT.TRAP 0x1 ;  /* 0x000000040000795c */ /* 0x000fe20000300000 */
.L_x_135:
[----:B------:R-:W-:-:S04]  /*dfb0*/  ULEA UR4, UR8, UR50, 0x3 ;  /* 0x0000003208047291 */ /* 0x000fc8000f8e183f */
[----:B------:R-:W-:-:S04]  /*dfc0*/  UIADD3 UR4, UR4, 0x50, URZ ;  /* 0x0000005004047890 */ /* 0x000fc8000fffe03f */
[----:B------:R-:W-:-:S09]  /*dfd0*/  UPRMT UR4, UR49, 0x654, UR4 ;  /* 0x0000065431047896 */ /* 0x000fd20008000004 */
[----:B------:R-:W-:Y:S03]  /*dfe0*/  SYNCS.ARRIVE.TRANS64.RED.A1T0 RZ, [UR4], RZ ;  /* 0x000000ffffff79a7 */ /* 0x000fe60008100404 */
.L_x_134:
[----:B------:R-:W-:Y:S05]  /*dff0*/  BSYNC B0 ;  /* 0x0000000000007941 */ /* 0x000fea0003800000 */
.L_x_133:
        /* <DEDUP_REMOVED lines=8> */
.L_x_138:
[----:B-1----:R-:W-:Y:S01]  /*e080*/  LEA R12, R0, UR50, 0x3 ;  /* 0x00000032000c7c11 */ /* 0x002fe2000f8e18ff */
[----:B------:R-:W-:Y:S01]  /*e090*/  BSSY B1, `(.L_x_139) ;  /* 0x0000006000017945 */ /* 0x000fe20003800000 */
[----:B------:R-:W-:Y:S02]  /*e0a0*/  SHF.L.U32 R13, R2, 0x1f, RZ ;  /* 0x0000001f020d7819 */ /* 0x000fe400000006ff */
[----:B------:R-:W-:Y:S02]  /*e0b0*/  @!P2 LEA R14, R0, R20, 0xd ;  /* 0x00000014000ea211 */ /* 0x000fe400078e68ff */
[----:B------:R-:W1:Y:S03]  /*e0c0*/  SYNCS.PHASECHK.TRANS64.TRYWAIT P4, [R12+URZ+0x30], R13 ;  /* 0x0000300d0c0075a7 */ /* 0x000e66000808017f */
[----:B------:R-:W-:Y:S01]  /*e0d0*/  @!P2 IMAD R15, R19, 0x2, R14 ;  /* 0x00000002130fa824 */ /* 0x000fe200078e020e */
[----:B-1----:R-:W-:Y:S06]  /*e0e0*/  @!P4 BRA `(.L_x_140) ;  /* 0x0000007800d8c947 */ /* 0x002fec0003800000 */
.L_x_363:
[----:B------:R-:W-:Y:S05]  /*e0f0*/  BSYNC B1 ;  /* 0x0000000000017941 */ /* 0x000fea0003800000 */
.L_x_139:
        /* <DEDUP_REMOVED lines=8> */
.L_x_137:
[----:B------:R-:W-:Y:S05]  /*e180*/  BSYNC B0 ;  /* 0x0000000000007941 */ /* 0x000fea0003800000 */
.L_x_136:
        /* <DEDUP_REMOVED lines=55> */
[----:B------:R-:W-:Y:S02]  /*e500*/  F2FP.F16.F32.PACK_AB R30, R32, R31 ;  /* 0x0000001f201e723e */ /* 0x000fe400000000ff */
[----:B------:R-:W-:Y:S01]  /*e510*/  F2FP.F16.F32.PACK_AB R28, R28, R27 ;  /* 0x0000001b1c1c723e */ /* 0x000fe200000000ff */
[----:B------:R1:W-:Y:S01]  /*e520*/  STSM.16.M88.4 [R3+0x2200], R12 ;  /* 0x0022000c03007844 */ /* 0x0003e20000000200 */
        /* <DEDUP_REMOVED lines=19> */
.L_x_142:
[----:B------:R-:W-:Y:S05]  /*e660*/  BSYNC B0 ;  /* 0x0000000000007941 */ /* 0x000fea0003800000 */
.L_x_141:
[----:B------:R-:W-:Y:S06]  /*e670*/  BAR.SYNC.DEFER_BLOCKING 0x1, 0x100 ;  /* 0x0044000000007b1d */ /* 0x000fec0000010000 */
[----:B------:R-:W-:Y:S04]  /*e680*/  BSSY B0, `(.L_x_143) ;  /* 0x0000009000007945 */ /* 0x000fe80003800000 */
[----:B------:R-:W-:Y:S05]  /*e690*/  @!P0 BRA `(.L_x_144) ;  /* 0x00000000001c8947 */ /* 0x000fea0003800000 */
[----:B------:R-:W-:-:S13]  /*e6a0*/  ISETP.NE.AND P4, PT, R18, 0x3, PT ;  /* 0x000000031200780c */ /* 0x000fda0003f85270 */
[----:B------:R-:W-:Y:S05]  /*e6b0*/  @!P4 BRA `(.L_x_145) ;  /* 0x000000000004c947 */ /* 0x000fea0003800000 */
[----:B------:R-:W-:Y:S01]  /*e6c0*/  BPT.TRAP 0x1 ;  /* 0x000000040000795c */ /* 0x000fe20000300000 */
.L_x_145:
[----:B------:R-:W-:-:S04]  /*e6d0*/  ULEA UR4, UR8, UR50, 0x3 ;  /* 0x0000003208047291 */ /* 0x000fc8000f8e183f */
[----:B------:R-:W-:-:S04]  /*e6e0*/  UIADD3 UR4, UR4, 0x50, URZ ;  /* 0x0000005004047890 */ /* 0x000fc8000fffe03f */
[----:B------:R-:W-:-:S09]  /*e6f0*/  UPRMT UR4, UR49, 0x654, UR4 ;  /* 0x0000065431047896 */ /* 0x000fd20008000004 */
[----:B------:R-:W-:Y:S03]  /*e700*/  SYNCS.ARRIVE.TRANS64.RED.A1T0 RZ, [UR4], RZ ;  /* 0x000000ffffff79a7 */ /* 0x000fe60008100404 */
.L_x_144:
[----:B------:R-:W-:Y:S05]  /*e710*/  BSYNC B0 ;  /* 0x0000000000007941 */ /* 0x000fea0003800000 */
.L_x_143:
        /* <DEDUP_REMOVED lines=8> */
.L_x_148:
[----:B-1----:R-:W-:Y:S01]  /*e7a0*/  LEA R12, R0, UR50, 0x3 ;  /* 0x00000032000c7c11 */ /* 0x002fe2000f8e18ff */
[----:B------:R-:W-:Y:S01]  /*e7b0*/  BSSY B1, `(.L_x_149) ;  /* 0x0000006000017945 */ /* 0x000fe20003800000 */
[----:B------:R-:W-:Y:S02]  /*e7c0*/  SHF.L.U32 R13, R2, 0x1f, RZ ;  /* 0x0000001f020d7819 */ /* 0x000fe400000006ff */
[----:B------:R-:W-:Y:S02]  /*e7d0*/  @!P2 LEA R14, R0, R20, 0xd ;  /* 0x00000014000ea211 */ /* 0x000fe400078e68ff */
[----:B------:R-:W1:Y:S03]  /*e7e0*/  SYNCS.PHASECHK.TRANS64.TRYWAIT P4, [R12+URZ+0x30], R13 ;  /* 0x0000300d0c0075a7 */ /* 0x000e66000808017f */
[----:B------:R-:W-:Y:S01]  /*e7f0*/  @!P2 IMAD R15, R19, 0x2, R14 ;  /* 0x00000002130fa824 */ /* 0x000fe200078e020e */
[----:B-1----:R-:W-:Y:S06]  /*e800*/  @!P4 BRA `(.L_x_150) ;  /* 0x000000740024c947 */ /* 0x002fec0003800000 */
.L_x_364:
[----:B------:R-:W-:Y:S05]  /*e810*/  BSYNC B1 ;  /* 0x0000000000017941 */ /* 0x000fea0003800000 */
.L_x_149:
        /* <DEDUP_REMOVED lines=8> */
.L_x_147:
[----:B------:R-:W-:Y:S05]  /*e8a0*/  BSYNC B0 ;  /* 0x0000000000007941 */ /* 0x000fea0003800000 */
.L_x_146:
        /* <DEDUP_REMOVED lines=33> */
[----:B------:R-:W-:Y:S01]  /*eac0*/  FMUL R27, R17, R29 ;  /* 0x0000001d111b7220 */ /* 0x000fe20000400000 */
[--C-:B------:R-:W-:Y:S02]  /*ead0*/  HADD2.F32 R30, -RZ, R11.reuse.H1_H1 ;  /* 0x3000000bff1e7230 */ /* 0x100fe40000004100 */
[C---:B------:R-:W-:Y:S01]  /*eae0*/  FFMA R25, R16.reuse, R24, R25 ;  /* 0x0000001810197223 */ /* 0x040fe20000000019 */
[----:B------:R-:W-:Y:S01]  /*eaf0*/  F2FP.F16.F32.PACK_AB R12, R15, R12 ;  /* 0x0000000c0f0c723e */ /* 0x000fe200000000ff */
[C---:B------:R-:W-:Y:S01]  /*eb00*/  FMUL R29, R17.reuse, R28 ;  /* 0x0000001c111d7220 */ /* 0x040fe20000400000 */
[----:B------:R-:W-:Y:S02]  /*eb10*/  HADD2.F32 R28, -RZ, R11.H0_H0 ;  /* 0x2000000bff1c7230 */ /* 0x000fe40000004100 */
[----:B------:R-:W-:Y:S01]  /*eb20*/  FFMA R24, R16, R26, R27 ;  /* 0x0000001a10187223 */ /* 0x000fe2000000001b */
        /* <DEDUP_REMOVED lines=53> */
.L_x_152:
[----:B------:R-:W-:Y:S05]  /*ee80*/  BSYNC B0 ;  /* 0x0000000000007941 */ /* 0x000fea0003800000 */
.L_x_151:
[----:B------:R-:W-:Y:S06]  /*ee90*/  BAR.SYNC.DEFER_BLOCKING 0x1, 0x100 ;  /* 0x0044000000007b1d */ /* 0x000fec0000010000 */
[----:B------:R-:W-:Y:S04]  /*eea0*/  BSSY B0, `(.L_x_153) ;  /* 0x0000009000007945 */ /* 0x000fe80003800000 */
[----:B------:R-:W-:Y:S05]  /*eeb0*/  @!P0 BRA `(.L_x_154) ;  /* 0x00000000001c8947 */ /* 0x000fea0003800000 */
[----:B------:R-:W-:-:S13]  /*eec0*/  ISETP.NE.AND P4, PT, R18, 0x3, PT ;  /* 0x000000031200780c */ /* 0x000fda0003f85270 */
[----:B------:R-:W-:Y:S05]  /*eed0*/  @!P4 BRA `(.L_x_155) ;  /* 0x000000000004c947 */ /* 0x000fea0003800000 */
[----:B------:R-:W-:Y:S01]  /*eee0*/  BPT.TRAP 0x1 ;  /* 0x000000040000795c */ /* 0x000fe20000300000 */
.L_x_155:
[----:B------:R-:W-:-:S04]  /*eef0*/  ULEA UR4, UR8, UR50, 0x3 ;  /* 0x0000003208047291 */ /* 0x000fc8000f8e183f */
[----:B------:R-:W-:-:S04]  /*ef00*/  UIADD3 UR4, UR4, 0x50, URZ ;  /* 0x0000005004047890 */ /* 0x000fc8000fffe03f */
[----:B------:R-:W-:-:S09]  /*ef10*/  UPRMT UR4, UR49, 0x654, UR4 ;  /* 0x0000065431047896 */ /* 0x000fd20008000004 */
[----:B------:R-:W-:Y:S03]  /*ef20*/  SYNCS.ARRIVE.TRANS64.RED.A1T0 RZ, [UR4], RZ ;  /* 0x000000ffffff79a7 */ /* 0x000fe60008100404 */
.L_x_154:
[----:B------:R-:W-:Y:S05]  /*ef30*/  BSYNC B0 ;  /* 0x0000000000007941 */ /* 0x000fea0003800000 */
.L_x_153:
        /* <DEDUP_REMOVED lines=8> */
.L_x_158:
[----:B-1----:R-:W-:Y:S01]  /*efc0*/  LEA R12, R0, UR50, 0x3 ;  /* 0x00000032000c7c11 */ /* 0x002fe2000f8e18ff */
[----:B------:R-:W-:Y:S01]  /*efd0*/  BSSY B1, `(.L_x_159) ;  /* 0x0000006000017945 */ /* 0x000fe20003800000 */
[----:B------:R-:W-:Y:S02]  /*efe0*/  SHF.L.U32 R13, R2, 0x1f, RZ ;  /* 0x0000001f020d7819 */ /* 0x000fe400000006ff */
[----:B------:R-:W-:Y:S02]  /*eff0*/  @!P2 LEA R14, R0, R20, 0xd ;  /* 0x00000014000ea211 */ /* 0x000fe400078e68ff */
[----:B------:R-:W1:Y:S03]  /*f000*/  SYNCS.PHASECHK.TRANS64.TRYWAIT P4, [R12+URZ+0x30], R13 ;  /* 0x0000300d0c0075a7 */ /* 0x000e66000808017f */
[----:B------:R-:W-:Y:S01]  /*f010*/  @!P2 IMAD R15, R19, 0x2, R14 ;  /* 0x00000002130fa824 */ /* 0x000fe200078e020e */
[----:B-1----:R-:W-:Y:S06]  /*f020*/  @!P4 BRA `(.L_x_160) ;  /* 0x0000006c0030c947 */ /* 0x002fec0003800000 */
.L_x_365:
[----:B------:R-:W-:Y:S05]  /*f030*/  BSYNC B1 ;  /* 0x0000000000017941 */ /* 0x000fea0003800000 */
.L_x_159:
        /* <DEDUP_REMOVED lines=8> */
.L_x_157:
[----:B------:R-:W-:Y:S05]  /*f0c0*/  BSYNC B0 ;  /* 0x0000000000007941 */ /* 0x000fea0003800000 */
.L_x_156:
        /* <DEDUP_REMOVED lines=77> */
.L_x_162:
[----:B------:R-:W-:Y:S05]  /*f5a0*/  BSYNC B0 ;  /* 0x0000000000007941 */ /* 0x000fea0003800000 */
.L_x_161:
[----:B------:R-:W-:Y:S06]  /*f5b0*/  BAR.SYNC.DEFER_BLOCKING 0x1, 0x100 ;  /* 0x0044000000007b1d */ /* 0x000fec0000010000 */
[----:B------:R-:W-:Y:S04]  /*f5c0*/  BSSY B0, `(.L_x_163) ;  /* 0x0000009000007945 */ /* 0x000fe80003800000 */
[----:B------:R-:W-:Y:S05]  /*f5d0*/  @!P0 BRA `(.L_x_164) ;  /* 0x00000000001c8947 */ /* 0x000fea0003800000 */
[----:B------:R-:W-:-:S13]  /*f5e0*/  ISETP.NE.AND P4, PT, R18, 0x3, PT ;  /* 0x000000031200780c */ /* 0x000fda0003f85270 */
[----:B------:R-:W-:Y:S05]  /*f5f0*/  @!P4 BRA `(.L_x_165) ;  /* 0x000000000004c947 */ /* 0x000fea0003800000 */
[----:B------:R-:W-:Y:S01]  /*f600*/  BPT.TRAP 0x1 ;  /* 0x000000040000795c */ /* 0x000fe20000300000 */
.L_x_165:
[----:B------:R-:W-:-:S04]  /*f610*/  ULEA UR4, UR8, UR50, 0x3 ;  /* 0x0000003208047291 */ /* 0x000fc8000f8e183f */
[----:B------:R-:W-:-:S04]  /*f620*/  UIADD3 UR4, UR4, 0x50, URZ ;  /* 0x0000005004047890 */ /* 0x000fc8000fffe03f */
[----:B------:R-:W-:-:S09]  /*f630*/  UPRMT UR4, UR49, 0x654, UR4 ;  /* 0x0000065431047896 */ /* 0x000fd20008000004 */
[----:B------:R-:W-:Y:S03]  /*f640*/  SYNCS.ARRIVE.TRANS64.RED.A1T0 RZ, [UR4], RZ ;  /* 0x000000ffffff79a7 */ /* 0x000fe60008100404 */
.L_x_164:
[----:B------:R-:W-:Y:S05]  /*f650*/  BSYNC B0 ;  /* 0x0000000000007941 */ /* 0x000fea0003800000 */
.L_x_163:
        /* <DEDUP_REMOVED lines=8> */
.L_x_168:
[----:B-1----:R-:W-:Y:S01]  /*f6e0*/  LEA R12, R0, UR50, 0x3 ;  /* 0x00000032000c7c11 */ /* 0x002fe2000f8e18ff */
[----:B------:R-:W-:Y:S01]  /*f6f0*/  BSSY B1, `(.L_x_169) ;  /* 0x0000006000017945 */ /* 0x000fe20003800000 */
[----:B------:R-:W-:Y:S02]  /*f700*/  SHF.L.U32 R13, R2, 0x1f, RZ ;  /* 0x0000001f020d7819 */ /* 0x000fe400000006ff */
[----:B------:R-:W-:Y:S02]  /*f710*/  @!P2 LEA R14, R0, R20, 0xd ;  /* 0x00000014000ea211 */ /* 0x000fe400078e68ff */
[----:B------:R-:W1:Y:S03]  /*f720*/  SYNCS.PHASECHK.TRANS64.TRYWAIT P4, [R12+URZ+0x30], R13 ;  /* 0x0000300d0c0075a7 */ /* 0x000e66000808017f */
[----:B------:R-:W-:Y:S01]  /*f730*/  @!P2 IMAD R15, R19, 0x2, R14 ;  /* 0x00000002130fa824 */ /* 0x000fe200078e020e */
[----:B-1----:R-:W-:Y:S06]  /*f740*/  @!P4 BRA `(.L_x_170) ;  /* 0x00000064007cc947 */ /* 0x002fec0003800000 */
.L_x_366:
[----:B------:R-:W-:Y:S05]  /*f750*/  BSYNC B1 ;  /* 0x0000000000017941 */ /* 0x000fea0003800000 */
.L_x_169:
        /* <DEDUP_REMOVED lines=8> */
.L_x_167:
[----:B------:R-:W-:Y:S05]  /*f7e0*/  BSYNC B0 ;  /* 0x0000000000007941 */ /* 0x000fea0003800000 */
.L_x_166:
        /* <DEDUP_REMOVED lines=25> */
[C---:B------:R-:W-:Y:S01]  /*f980*/  FMUL R27, R17.reuse, R27 ;  /* 0x0000001b111b7220 */ /* 0x040fe20000400000 */
[C---:B------:R-:W-:Y:S02]  /*f990*/  FFMA R25, R16.reuse, R24, R25 ;  /* 0x0000001810197223 */ /* 0x040fe40000000019 */
        /* <DEDUP_REMOVED lines=66> */
.L_x_172:
[----:B------:R-:W-:Y:S05]  /*fdc0*/  BSYNC B0 ;  /* 0x0000000000007941 */ /* 0x000fea0003800000 */
.L_x_171:
[----:B------:R-:W-:Y:S06]  /*fdd0*/  BAR.SYNC.DEFER_BLOCKING 0x1, 0x100 ;  /* 0x0044000000007b1d */ /* 0x000fec0000010000 */
[----:B------:R-:W-:Y:S04]  /*fde0*/  BSSY B0, `(.L_x_173) ;  /* 0x0000009000007945 */ /* 0x000fe80003800000 */
[----:B------:R-:W-:Y:S05]  /*fdf0*/  @!P0 BRA `(.L_x_174) ;  /* 0x00000000001c8947 */ /* 0x000fea0003800000 */
[----:B------:R-:W-:-:S13]  /*fe00*/  ISETP.NE.AND P4, PT, R18, 0x3, PT ;  /* 0x000000031200780c */ /* 0x000fda0003f85270 */
[----:B------:R-:W-:Y:S05]  /*fe10*/  @!P4 BRA `(.L_x_175) ;  /* 0x000000000004c947 */ /* 0x000fea0003800000 */
[----:B------:R-:W-:Y:S01]  /*fe20*/  BPT.TRAP 0x1 ;  /* 0x000000040000795c */ /* 0x000fe20000300000 */
.L_x_175:
[----:B------:R-:W-:-:S04]  /*fe30*/  ULEA UR4, UR8, UR50, 0x3 ;  /* 0x0000003208047291 */ /* 0x000fc8000f8e183f */
[----:B------:R-:W-:-:S04]  /*fe40*/  UIADD3 UR4, UR4, 0x50, URZ ;  /* 0x0000005004047890 */ /* 0x000fc8000fffe03f */
[----:B------:R-:W-:-:S09]  /*fe50*/  UPRMT UR4, UR49, 0x654, UR4 ;  /* 0x0000065431047896 */ /* 0x000fd20008000004 */
[----:B------:R-:W-:Y:S03]  /*fe60*/  SYNCS.ARRIVE.TRANS64.RED.A1T0 RZ, [UR4], RZ ;  /* 0x000000ffffff79a7 */ /* 0x000fe60008100404 */
.L_x_174:
[----:B------:R-:W-:Y:S05]  /*fe70*/  BSYNC B0 ;  /* 0x0000000000007941 */ /* 0x000fea0003800000 */
.L_x_173:
        /* <DEDUP_REMOVED lines=8> */
.L_x_178:
[----:B-1----:R-:W-:Y:S01]  /*ff00*/  LEA R12, R0, UR50, 0x3 ;  /* 0x00000032000c7c11 */ /* 0x002fe2000f8e18ff */
[----:B------:R-:W-:Y:S01]  /*ff10*/  BSSY B1, `(.L_x_179) ;  /* 0x0000006000017945 */ /* 0x000fe20003800000 */
[----:B------:R-:W-:Y:S02]  /*ff20*/  SHF.L.U32 R13, R2, 0x1f, RZ ;  /* 0x0000001f020d7819 */ /* 0x000fe400000006ff */
[----:B------:R-:W-:Y:S02]  /*ff30*/  @!P2 LEA R14, R0, R20, 0xd ;  /* 0x00000014000ea211 */ /* 0x000fe400078e68ff */
[----:B------:R-:W1:Y:S03]  /*ff40*/  SYNCS.PHASECHK.TRANS64.TRYWAIT P4, [R12+URZ+0x30], R13 ;  /* 0x0000300d0c0075a7 */ /* 0x000e66000808017f */
[----:B------:R-:W-:Y:S01]  /*ff50*/  @!P2 IMAD R15, R19, 0x2, R14 ;  /* 0x00000002130fa824 */ /* 0x000fe200078e020e */
[----:B-1----:R-:W-:Y:S06]  /*ff60*/  @!P4 BRA `(.L_x_180) ;  /* 0x0000005c0088c947 */ /* 0x002fec0003800000 */
.L_x_367:
[----:B------:R-:W-:Y:S05]  /*ff70*/  BSYNC B1 ;  /* 0x0000000000017941 */ /* 0x000fea0003800000 */
.L_x_179:
        /* <DEDUP_REMOVED lines=8> */
.L_x_177:
[----:B------:R-:W-:Y:S05]  /*10000*/  BSYNC B0 ;  /* 0x0000000000007941 */ /* 0x000fea0003800000 */
.L_x_176:
        /* <DEDUP_REMOVED lines=77> */
.L_x_182:
[----:B------:R-:W-:Y:S05]  /*104e0*/  BSYNC B0 ;  /* 0x0000000000007941 */ /* 0x000fea0003800000 */
.L_x_181:
[----:B------:R-:W-:Y:S06]  /*104f0*/  BAR.SYNC.DEFER_BLOCKING 0x1, 0x100 ;  /* 0x0044000000007b1d */ /* 0x000fec0000010000 */
[----:B------:R-:W-:Y:S04]  /*10500*/  BSSY B0, `(.L_x_183) ;  /* 0x0000009000007945 */ /* 0x000fe80003800000 */
[----:B------:R-:W-:Y:S05]  /*10510*/  @!P0 BRA `(.L_x_184) ;  /* 0x00000000001c8947 */ /* 0x000fea0003800000 */
[----:B------:R-:W-:-:S13]  /*10520*/  ISETP.NE.AND P4, PT, R18, 0x3, PT ;  /* 0x000000031200780c */ /* 0x000fda0003f85270 */
[----:B------:R-:W-:Y:S05]  /*10530*/  @!P4 BRA `(.L_x_185) ;  /* 0x000000000004c947 */ /* 0x000fea0003800000 */
[----:B------:R-:W-:Y:S01]  /*10540*/  BPT.TRAP 0x1 ;  /* 0x000000040000795c */ /* 0x000fe20000300000 */
.L_x_185:
[----:B------:R-:W-:-:S04]  /*10550*/  ULEA UR4, UR8, UR50, 0x3 ;  /* 0x0000003208047291 */ /* 0x000fc8000f8e183f */
[----:B------:R-:W-:-:S04]  /*10560*/  UIADD3 UR4, UR4, 0x50, URZ ;  /* 0x0000005004047890 */ /* 0x000fc8000fffe03f */
[----:B------:R-:W-:-:S09]  /*10570*/  UPRMT UR4, UR49, 0x654, UR4 ;  /* 0x0000065431047896 */ /* 0x000fd20008000004 */
[----:B------:R-:W-:Y:S03]  /*10580*/  SYNCS.ARRIVE.TRANS64.RED.A1T0 RZ, [UR4], RZ ;  /* 0x000000ffffff79a7 */ /* 0x000fe60008100404 */
.L_x_184:
[----:B------:R-:W-:Y:S05]  /*10590*/  BSYNC B0 ;  /* 0x0000000000007941 */ /* 0x000fea0003800000 */
.L_x_183:
        /* <DEDUP_REMOVED lines=8> */
.L_x_188:
[----:B-1----:R-:W-:Y:S01]  /*10620*/  LEA R12, R0, UR50, 0x3 ;  /* 0x00000032000c7c11 */ /* 0x002fe2000f8e18ff */
[----:B------:R-:W-:Y:S01]  /*10630*/  BSSY B1, `(.L_x_189) ;  /* 0x0000006000017945 */ /* 0x000fe20003800000 */
[----:B------:R-:W-:Y:S02]  /*10640*/  SHF.L.U32 R13, R2, 0x1f, RZ ;  /* 0x0000001f020d7819 */ /* 0x000fe400000006ff */
[----:B------:R-:W-:Y:S02]  /*10650*/  @!P2 LEA R14, R0, R20, 0xd ;  /* 0x00000014000ea211 */ /* 0x000fe400078e68ff */
[----:B------:R-:W1:Y:S03]  /*10660*/  SYNCS.PHASECHK.TRANS64.TRYWAIT P4, [R12+URZ+0x30], R13 ;  /* 0x0000300d0c0075a7 */ /* 0x000e66000808017f */
[----:B------:R-:W-:Y:S01]  /*10670*/  @!P2 IMAD R15, R19, 0x2, R14 ;  /* 0x00000002130fa824 */ /* 0x000fe200078e020e */
[----:B-1----:R-:W-:Y:S06]  /*10680*/  @!P4 BRA `(.L_x_190) ;  /* 0x0000005400d4c947 */ /* 0x002fec0003800000 */
.L_x_368:
[----:B------:R-:W-:Y:S05]  /*10690*/  BSYNC B1 ;  /* 0x0000000000017941 */ /* 0x000fea0003800000 */
.L_x_189:
        /* <DEDUP_REMOVED lines=8> */
.L_x_187:
[----:B------:R-:W-:Y:S05]  /*10720*/  BSYNC B0 ;  /* 0x0000000000007941 */ /* 0x000fea0003800000 */
.L_x_186:
[----:B-1----:R-:W2:Y:S04]  /*10730*/  LDL.LU R13, [R1+0x1c0] ;  /* 0x0001c000010d7983 */ /* 0x002ea80000300800 */
        /* <DEDUP_REMOVED lines=15> */
[--C-:B----4-:R-:W-:Y:S01]  /*10830*/  HADD2.F32 R36, -RZ, R7.reuse.H0_H0 ;  /* 0x20000007ff247230 */ /* 0x110fe20000004100 */
[----:B------:R-:W-:Y:S05]  /*10840*/  WARPSYNC.ALL ;  /* 0x0000000000007948 */ /* 0x000fea0003800000 */
[----:B------:R-:W-:Y:S01]  /*10850*/  HADD2.F32 R38, -RZ, R7.H1_H1 ;  /* 0x30000007ff267230 */ /* 0x000fe20000004100 */
[----:B------:R-:W-:Y:S01]  /*10860*/  BSSY B0, `(.L_x_191) ;  /* 0x000004a000007945 */ /* 0x000fe20003800000 */
[C---:B--2---:R-:W-:Y:S01]  /*10870*/  FMUL R13, R17.reuse, R13 ;  /* 0x0000000d110d7220 */ /* 0x044fe20000400000 */
[C---:B-----5:R-:W-:Y:S01]  /*10880*/  FMUL R15, R17.reuse, R15 ;  /* 0x0000000f110f7220 */ /* 0x060fe20000400000 */
[C---:B---3--:R-:W-:Y:S01]  /*10890*/  FMUL R23, R17.reuse, R23 ;  /* 0x0000001711177220 */ /* 0x048fe20000400000 */
[C---:B------:R-:W-:Y:S01]  /*108a0*/  FMUL R25, R17.reuse, R25 ;  /* 0x0000001911197220 */ /* 0x040fe20000400000 */
[C---:B------:R-:W-:Y:S01]  /*108b0*/  FMUL R27, R17.reuse, R27 ;  /* 0x0000001b111b7220 */ /* 0x040fe20000400000 */
[C---:B------:R-:W-:Y:S01]  /*108c0*/  FMUL R29, R17.reuse, R29 ;  /* 0x0000001d111d7220 */ /* 0x040fe20000400000 */
[C---:B------:R-:W-:Y:S01]  /*108d0*/  FMUL R31, R17.reuse, R31 ;  /* 0x0000001f111f7220 */ /* 0x040fe20000400000 */
[C---:B------:R-:W-:Y:S01]  /*108e0*/  FMUL R33, R17.reuse, R33 ;  /* 0x0000002111217220 */ /* 0x040fe20000400000 */
[----:B------:R-:W-:Y:S01]  /*108f0*/  FMUL R35, R17, R34 ;  /* 0x0000002211237220 */ /* 0x000fe20000400000 */
[----:B------:R-:W-:-:S02]  /*10900*/  HADD2.F32 R34, -RZ, R6.H1_H1 ;  /* 0x30000006ff227230 */ /* 0x000fc40000004100 */
[C---:B------:R-:W-:Y:S01]  /*10910*/  FMUL R37, R17.reuse, R32 ;  /* 0x0000002011257220 */ /* 0x040fe20000400000 */
[----:B------:R-:W-:Y:S02]  /*10920*/  HADD2.F32 R32, -RZ, R5.H0_H0 ;  /* 0x20000005ff207230 */ /* 0x000fe40000004100 */
[C---:B------:R-:W-:Y:S01]  /*10930*/  FMUL R39, R17.reuse, R30 ;  /* 0x0000001e11277220 */ /* 0x040fe20000400000 */
[----:B------:R-:W-:Y:S02]  /*10940*/  HADD2.F32 R30, -RZ, R4.H1_H1 ;  /* 0x30000004ff1e7230 */ /* 0x000fe40000004100 */
[----:B------:R-:W-:Y:S01]  /*10950*/  FMUL R41, R17, R12 ;  /* 0x0000000c11297220 */ /* 0x000fe20000400000 */
[----:B------:R-:W-:Y:S02]  /*10960*/  HADD2.F32 R12, -RZ, R8.H0_H0 ;  /* 0x20000008ff0c7230 */ /* 0x000fe40000004100 */
[----:B------:R-:W-:Y:S01]  /*10970*/  FFMA R39, R16, R32, R39 ;  /* 0x0000002010277223 */ /* 0x000fe20000000027 */
[----:B------:R-:W-:-:S02]  /*10980*/  HADD2.F32 R32, -RZ, R6.H0_H0 ;  /* 0x20000006ff207230 */ /* 0x000fc40000004100 */
[C---:B------:R-:W-:Y:S01]  /*10990*/  FMUL R43, R17.reuse, R28 ;  /* 0x0000001c112b7220 */ /* 0x040fe20000400000 */
[----:B------:R-:W-:Y:S02]  /*109a0*/  HADD2.F32 R28, -RZ, R10.H1_H1 ;  /* 0x3000000aff1c7230 */ /* 0x000fe40000004100 */
[C---:B------:R-:W-:Y:S01]  /*109b0*/  FFMA R13, R16.reuse, R12, R13 ;  /* 0x0000000c100d7223 */ /* 0x040fe2000000000d */
[----:B------:R-:W-:Y:S02]  /*109c0*/  HADD2.F32 R12, -RZ, R8.H1_H1 ;  /* 0x30000008ff0c7230 */ /* 0x000fe40000004100 */
[C---:B------:R-:W-:Y:S01]  /*109d0*/  FMUL R45, R17.reuse, R26 ;  /* 0x0000001a112d7220 */ /* 0x040fe20000400000 */
[----:B------:R-:W-:Y:S02]  /*109e0*/  HADD2.F32 R26, -RZ, R10.H0_H0 ;  /* 0x2000000aff1a7230 */ /* 0x000fe40000004100 */
[----:B------:R-:W-:Y:S01]  /*109f0*/  FFMA R43, R16, R32, R43 ;  /* 0x00000020102b7223 */ /* 0x000fe2000000002b */
[----:B------:R-:W-:Y:S01]  /*10a00*/  FMUL R47, R17, R24 ;  /* 0x00000018112f7220 */ /* 0x000fe20000400000 */
[----:B------:R-:W-:-:S02]  /*10a10*/  HADD2.F32 R24, -RZ, R9.H1_H1 ;  /* 0x30000009ff187230 */ /* 0x000fc40000004100 */
[C---:B------:R-:W-:Y:S01]  /*10a20*/  FFMA R12, R16.reuse, R12, R15 ;  /* 0x0000000c100c7223 */ /* 0x040fe2000000000f */
[C---:B------:R-:W-:Y:S01]  /*10a30*/  FFMA R27, R16.reuse, R26, R27 ;  /* 0x0000001a101b7223 */ /* 0x040fe2000000001b */
[----:B------:R-:W-:Y:S01]  /*10a40*/  FMUL R49, R17, R14 ;  /* 0x0000000e11317220 */ /* 0x000fe20000400000 */
[----:B------:R-:W-:Y:S02]  /*10a50*/  HADD2.F32 R14, -RZ, R9.H0_H0 ;  /* 0x20000009ff0e7230 */ /* 0x000fe40000004100 */
[C---:B------:R-:W-:Y:S01]  /*10a60*/  FFMA R32, R16.reuse, R34, R45 ;  /* 0x0000002210207223 */ /* 0x040fe2000000002d */
[--C-:B------:R-:W-:Y:S02]  /*10a70*/  HADD2.F32 R15, -RZ, R11.reuse.H0_H0 ;  /* 0x2000000bff0f7230 */ /* 0x100fe40000004100 */
[C---:B------:R-:W-:Y:S01]  /*10a80*/  FFMA R47, R16.reuse, R36, R47 ;  /* 0x00000024102f7223 */ /* 0x040fe2000000002f */
[----:B------:R-:W-:Y:S02]  /*10a90*/  HADD2.F32 R26, -RZ, R11.H1_H1 ;  /* 0x3000000bff1a7230 */ /* 0x000fe40000004100 */
[C---:B------:R-:W-:Y:S01]  /*10aa0*/  FFMA R23, R16.reuse, R14, R23 ;  /* 0x0000000e10177223 */ /* 0x040fe20000000017 */
[C---:B------:R-:W-:Y:S01]  /*10ab0*/  FFMA R14, R16.reuse, R24, R25 ;  /* 0x00000018100e7223 */ /* 0x040fe20000000019 */
[----:B------:R-:W-:Y:S01]  /*10ac0*/  FFMA R24, R16, R28, R29 ;  /* 0x0000001c10187223 */ /* 0x000fe2000000001d */
[----:B------:R-:W-:-:S02]  /*10ad0*/  HADD2.F32 R28, -RZ, R4.H0_H0 ;  /* 0x20000004ff1c7230 */ /* 0x000fc40000004100 */
[C---:B------:R-:W-:Y:S01]  /*10ae0*/  FFMA R31, R16.reuse, R15, R31 ;  /* 0x0000000f101f7223 */ /* 0x040fe2000000001f */
[C---:B------:R-:W-:Y:S01]  /*10af0*/  FFMA R26, R16.reuse, R26, R33 ;  /* 0x0000001a101a7223 */ /* 0x040fe20000000021 */
[----:B------:R-:W-:Y:S01]  /*10b00*/  FFMA R34, R16, R38, R49 ;  /* 0x0000002610227223 */ /* 0x000fe20000000031 */
[----:B------:R-:W-:Y:S01]  /*10b10*/  F2FP.F16.F32.PACK_AB R12, R12, R13 ;  /* 0x0000000d0c0c723e */ /* 0x000fe200000000ff */
[C---:B------:R-:W-:Y:S01]  /*10b20*/  FFMA R35, R16.reuse, R28, R35 ;  /* 0x0000001c10237223 */ /* 0x040fe20000000023 */
[----:B------:R-:W-:Y:S01]  /*10b30*/  FFMA R28, R16, R30, R37 ;  /* 0x0000001e101c7223 */ /* 0x000fe20000000025 */
[----:B------:R-:W-:Y:S01]  /*10b40*/  HADD2.F32 R30, -RZ, R5.H1_H1 ;  /* 0x30000005ff1e7230 */ /* 0x000fe20000004100 */
[----:B------:R-:W-:Y:S02]  /*10b50*/  F2FP.F16.F32.PACK_AB R13, R14, R23 ;  /* 0x000000170e0d723e */ /* 0x000fe400000000ff */
[----:B------:R-:W-:Y:S02]  /*10b60*/  F2FP.F16.F32.PACK_AB R14, R24, R27 ;  /* 0x0000001b180e723e */ /* 0x000fe400000000ff */
[----:B------:R-:W-:Y:S01]  /*10b70*/  FFMA R30, R16, R30, R41 ;  /* 0x0000001e101e7223 */ /* 0x000fe20000000029 */
[----:B------:R-:W-:-:S02]  /*10b80*/  F2FP.F16.F32.PACK_AB R15, R26, R31 ;  /* 0x0000001f1a0f723e */ /* 0x000fc400000000ff */
        /* <DEDUP_REMOVED lines=23> */
.L_x_192:
[----:B------:R-:W-:Y:S05]  /*10d00*/  BSYNC B0 ;  /* 0x0000000000007941 */ /* 0x000fea0003800000 */
.L_x_191:
[----:B------:R-:W-:Y:S06]  /*10d10*/  BAR.SYNC.DEFER_BLOCKING 0x1, 0x100 ;  /* 0x0044000000007b1d */ /* 0x000fec0000010000 */
[----:B------:R-:W-:Y:S04]  /*10d20*/  BSSY B0, `(.L_x_193) ;  /* 0x0000009000007945 */ /* 0x000fe80003800000 */
[----:B------:R-:W-:Y:S05]  /*10d30*/  @!P0 BRA `(.L_x_194) ;  /* 0x00000000001c8947 */ /* 0x000fea0003800000 */
[----:B------:R-:W-:-:S13]  /*10d40*/  ISETP.NE.AND P4, PT, R18, 0x3, PT ;  /* 0x000000031200780c */ /* 0x000fda0003f85270 */
[----:B------:R-:W-:Y:S05]  /*10d50*/  @!P4 BRA `(.L_x_195) ;  /* 0x000000000004c947 */ /* 0x000fea0003800000 */
[----:B------:R-:W-:Y:S01]  /*10d60*/  BPT.TRAP 0x1 ;  /* 0x000000040000795c */ /* 0x000fe20000300000 */
.L_x_195:
[----:B------:R-:W-:-:S04]  /*10d70*/  ULEA UR4, UR8, UR50, 0x3 ;  /* 0x0000003208047291 */ /* 0x000fc8000f8e183f */
[----:B------:R-:W-:-:S04]  /*10d80*/  UIADD3 UR4, UR4, 0x50, URZ ;  /* 0x0000005004047890 */ /* 0x000fc8000fffe03f */
[----:B------:R-:W-:-:S09]  /*10d90*/  UPRMT UR4, UR49, 0x654, UR4 ;  /* 0x0000065431047896 */ /* 0x000fd20008000004 */
[----:B------:R-:W-:Y:S03]  /*10da0*/  SYNCS.ARRIVE.TRANS64.RED.A1T0 RZ, [UR4], RZ ;  /* 0x000000ffffff79a7 */ /* 0x000fe60008100404 */
.L_x_194:
[----:B------:R-:W-:Y:S05]  /*10db0*/  BSYNC B0 ;  /* 0x0000000000007941 */ /* 0x000fea0003800000 */
.L_x_193:
        /* <DEDUP_REMOVED lines=8> */
.L_x_198:
[----:B-1----:R-:W-:Y:S01]  /*10e40*/  SHF.L.U32 R12, R2, 0x1f, RZ ;  /* 0x0000001f020c7819 */ /* 0x002fe200000006ff */
[----:B------:R-:W-:Y:S01]  /*10e50*/  BSSY B1, `(.L_x_199) ;  /* 0x0000006000017945 */ /* 0x000fe20003800000 */
[C---:B------:R-:W-:Y:S02]  /*10e60*/  LEA R13, R0.reuse, UR50, 0x3 ;  /* 0x00000032000d7c11 */ /* 0x040fe4000f8e18ff */
[----:B------:R-:W-:Y:S02]  /*10e70*/  @!P2 LEA R0, R0, R20, 0xd ;  /* 0x000000140000a211 */ /* 0x000fe400078e68ff */
[----:B------:R-:W1:Y:S03]  /*10e80*/  SYNCS.PHASECHK.TRANS64.TRYWAIT P4, [R13+URZ+0x30], R12 ;  /* 0x0000300c0d0075a7 */ /* 0x000e66000808017f */
[----:B------:R-:W-:Y:S01]  /*10e90*/  @!P2 IMAD R2, R19, 0x2, R0 ;  /* 0x000000021302a824 */ /* 0x000fe200078e0200 */
[----:B-1----:R-:W-:Y:S06]  /*10ea0*/  @!P4 BRA `(.L_x_200) ;  /* 0x0000004c00e0c947 */ /* 0x002fec0003800000 */
.L_x_369:
[----:B------:R-:W-:Y:S05]  /*10eb0*/  BSYNC B1 ;  /* 0x0000000000017941 */ /* 0x000fea0003800000 */
.L_x_199:
[----:B------:R-:W-:Y:S05]  /*10ec0*/  @!P2 WARPSYNC.ALL ;  /* 0x000000000000a948 */ /* 0x000fea0003800000 */
[----:B------:R2:W3:Y:S04]  /*10ed0*/  @!P2 LDSM.16.M88.4 R8, [R0] ;  /* 0x000000000008a83b */ /* 0x0004e80000000200 */
[----:B------:R2:W4:Y:S02]  /*10ee0*/  @!P2 LDSM.16.M88.4 R4, [R2] ;  /* 0x000000000204a83b */ /* 0x0005240000000200 */
.L_x_197:
[----:B------:R-:W-:Y:S05]  /*10ef0*/  BSYNC B0 ;  /* 0x0000000000007941 */ /* 0x000fea0003800000 */
.L_x_196:
[--C-:B-1-3--:R-:W-:Y:S02]  /*10f00*/  HADD2.F32 R13, -RZ, R8.reuse.H0_H0 ;  /* 0x20000008ff0d7230 */ /* 0x10afe40000004100 */
[C---:B------:R-:W-:Y:S01]  /*10f10*/  FMUL R43, R17.reuse, R136 ;  /* 0x00000088112b7220 */ /* 0x040fe20000400000 */
[----:B------:R-:W-:Y:S02]  /*10f20*/  HADD2.F32 R15, -RZ, R8.H1_H1 ;  /* 0x30000008ff0f7230 */ /* 0x000fe40000004100 */
[C---:B--2---:R-:W-:Y:S01]  /*10f30*/  FMUL R0, R17.reuse, R137 ;  /* 0x0000008911007220 */ /* 0x044fe20000400000 */
[----:B------:R-:W-:Y:S02]  /*10f40*/  HADD2.F32 R23, -RZ, R9.H0_H0 ;  /* 0x20000009ff177230 */ /* 0x000fe40000004100 */
[C---:B------:R-:W-:Y:S01]  /*10f50*/  FMUL R138, R17.reuse, R138 ;  /* 0x0000008a118a7220 */ /* 0x040fe20000400000 */
[----:B------:R-:W-:Y:S02]  /*10f60*/  HADD2.F32 R29, -RZ, R11.H0_H0 ;  /* 0x2000000bff1d7230 */ /* 0x000fe40000004100 */
[----:B------:R-:W-:Y:S01]  /*10f70*/  FMUL R2, R17, R139 ;  /* 0x0000008b11027220 */ /* 0x000fe20000400000 */
        /* <DEDUP_REMOVED lines=8> */
[----:B------:R-:W-:-:S02]  /*11000*/  HADD2.F32 R11, -RZ, R11.H1_H1 ;  /* 0x3000000bff0b7230 */ /* 0x000fc40000004100 */
[C---:B------:R-:W-:Y:S01]  /*11010*/  FMUL R146, R17.reuse, R146 ;  /* 0x0000009211927220 */ /* 0x040fe20000400000 */
[----:B------:R-:W-:Y:S02]  /*11020*/  HADD2.F32 R5, -RZ, R5.H1_H1 ;  /* 0x30000005ff057230 */ /* 0x000fe40000004100 */
[C---:B------:R-:W-:Y:S01]  /*11030*/  FMUL R14, R17.reuse, R147 ;  /* 0x00000093110e7220 */ /* 0x040fe20000400000 */
[----:B------:R-:W-:Y:S02]  /*11040*/  HADD2.F32 R41, -RZ, R7.H0_H0 ;  /* 0x20000007ff297230 */ /* 0x000fe40000004100 */
[C---:B------:R-:W-:Y:S01]  /*11050*/  FMUL R144, R17.reuse, R144 ;  /* 0x0000009011907220 */ /* 0x040fe20000400000 */
[--C-:B------:R-:W-:Y:S02]  /*11060*/  HADD2.F32 R31, -RZ, R4.reuse.H0_H0 ;  /* 0x20000004ff1f7230 */ /* 0x100fe40000004100 */
[----:B------:R-:W-:Y:S01]  /*11070*/  FMUL R12, R17, R145 ;  /* 0x00000091110c7220 */ /* 0x000fe20000400000 */
[----:B------:R-:W-:-:S02]  /*11080*/  HADD2.F32 R33, -RZ, R4.H1_H1 ;  /* 0x30000004ff217230 */ /* 0x000fc40000004100 */
[C---:B------:R-:W-:Y:S01]  /*11090*/  FMUL R148, R17.reuse, R148 ;  /* 0x0000009411947220 */ /* 0x040fe20000400000 */
[--C-:B------:R-:W-:Y:S02]  /*110a0*/  HADD2.F32 R37, -RZ, R6.reuse.H0_H0 ;  /* 0x20000006ff257230 */ /* 0x100fe40000004100 */
[C---:B------:R-:W-:Y:S01]  /*110b0*/  FMUL R20, R17.reuse, R149 ;  /* 0x0000009511147220 */ /* 0x040fe20000400000 */
[----:B------:R-:W-:Y:S02]  /*110c0*/  HADD2.F32 R39, -RZ, R6.H1_H1 ;  /* 0x30000006ff277230 */ /* 0x000fe40000004100 */
[C---:B------:R-:W-:Y:S01]  /*110d0*/  FMUL R150, R17.reuse, R150 ;  /* 0x0000009611967220 */ /* 0x040fe20000400000 */
[----:B------:R-:W-:Y:S02]  /*110e0*/  HADD2.F32 R7, -RZ, R7.H1_H1 ;  /* 0x30000007ff077230 */ /* 0x000fe40000004100 */
[----:B------:R-:W-:Y:S01]  /*110f0*/  FMUL R22, R17, R151 ;  /* 0x0000009711167220 */ /* 0x000fe20000400000 */
[C---:B------:R-:W-:Y:S01]  /*11100*/  FFMA R13, R16.reuse, R13, R43 ;  /* 0x0000000d100d7223 */ /* 0x040fe2000000002b */
        /* <DEDUP_REMOVED lines=44> */
.L_x_202:
[----:B------:R-:W-:Y:S05]  /*113d0*/  BSYNC B0 ;  /* 0x0000000000007941 */ /* 0x000fea0003800000 */
.L_x_201:
[----:B------:R-:W-:Y:S06]  /*113e0*/  BAR.SYNC.DEFER_BLOCKING 0x1, 0x100 ;  /* 0x0044000000007b1d */ /* 0x000fec0000010000 */
[----:B------:R-:W-:Y:S04]  /*113f0*/  BSSY B0, `(.L_x_203) ;  /* 0x0000009000007945 */ /* 0x000fe80003800000 */
[----:B------:R-:W-:Y:S05]  /*11400*/  @!P0 BRA `(.L_x_204) ;  /* 0x00000000001c8947 */ /* 0x000fea0003800000 */
[----:B------:R-:W-:-:S13]  /*11410*/  ISETP.NE.AND P0, PT, R18, 0x3, PT ;  /* 0x000000031200780c */ /* 0x000fda0003f05270 */
[----:B------:R-:W-:Y:S05]  /*11420*/  @!P0 BRA `(.L_x_205) ;  /* 0x0000000000048947 */ /* 0x000fea0003800000 */
[----:B------:R-:W-:Y:S01]  /*11430*/  BPT.TRAP 0x1 ;  /* 0x000000040000795c */ /* 0x000fe20000300000 */
.L_x_205:
[----:B------:R-:W-:-:S04]  /*11440*/  ULEA UR4, UR36, UR50, 0x3 ;  /* 0x0000003224047291 */ /* 0x000fc8000f8e183f */
[----:B------:R-:W-:-:S04]  /*11450*/  UIADD3 UR4, UR4, 0x50, URZ ;  /* 0x0000005004047890 */ /* 0x000fc8000fffe03f */
[----:B------:R-:W-:-:S09]  /*11460*/  UPRMT UR4, UR49, 0x654, UR4 ;  /* 0x0000065431047896 */ /* 0x000fd20008000004 */
[----:B------:R-:W-:Y:S03]  /*11470*/  SYNCS.ARRIVE.TRANS64.RED.A1T0 RZ, [UR4], RZ ;  /* 0x000000ffffff79a7 */ /* 0x000fe60008100404 */
.L_x_204:
[----:B------:R-:W-:Y:S05]  /*11480*/  BSYNC B0 ;  /* 0x0000000000007941 */ /* 0x000fea0003800000 */
.L_x_203:
[----:B------:R-:W2:Y:S01]  /*11490*/  LDL.LU R25, [R1+0x204] ;  /* 0x0002040001197983 */ /* 0x000ea20000300800 */
[----:B------:R-:W-:-:S03]  /*114a0*/  ULDC.64 UR4, c[0x0][0x8f8] ;  /* 0x00023e0000047ab9 */ /* 0x000fc60000000a00 */
[----:B------:R-:W3:Y:S01]  /*114b0*/  LDL.LU R24, [R1+0x200] ;  /* 0x0002000001187983 */ /* 0x000ee20000300800 */
[----:B------:R-:W-:Y:S01]  /*114c0*/  UIADD3 UR36, UR36, 0x1, URZ ;  /* 0x0000000124247890 */ /* 0x000fe2000fffe03f */
[----:B------:R-:W-:Y:S01]  /*114d0*/  PRMT R0, RZ, 0x7610, R0 ;  /* 0x00007610ff007816 */ /* 0x000fe20000000000 */
[----:B------:R-:W-:Y:S01]  /*114e0*/  UMOV UR43, 0xffffffff ;  /* 0xffffffff002b7882 */ /* 0x000fe20000000000 */
[----:B------:R-:W-:Y:S01]  /*114f0*/  MOV R23, 0xffffffff ;  /* 0xffffffff00177802 */ /* 0x000fe20000000f00 */
[----:B------:R-:W-:Y:S01]  /*11500*/  UISETP.NE.AND UP0, UPT, UR36, 0x4, UPT ;  /* 0x000000042400788c */ /* 0x000fe2000bf05270 */
[----:B------:R-:W-:-:S03]  /*11510*/  MOV R22, 0xffffffff ;  /* 0xffffffff00167802 */ /* 0x000fc60000000f00 */
[----:B------:R-:W-:Y:S01]  /*11520*/  USEL UR36, UR36, URZ, UP0 ;  /* 0x0000003f24247287 */ /* 0x000fe20008000000 */
[----:B---3--:R-:W-:-:S04]  /*11530*/  IADD3 R24, P0, R24, UR46, RZ ;  /* 0x0000002e18187c10 */ /* 0x008fc8000ff1e0ff */
[----:B--2---:R-:W-:Y:S01]  /*11540*/  IADD3.X R25, R25, UR39, RZ, P0, !PT ;  /* 0x0000002719197c10 */ /* 0x004fe200087fe4ff */
[----:B------:R2:W-:Y:S01]  /*11550*/  STL [R1+0x200], R24 ;  /* 0x0002001801007387 */ /* 0x0005e20000100800 */
[----:B------:R-:W-:-:S03]  /*11560*/  ISETP.GE.U32.AND P0, PT, R24, UR4, PT ;  /* 0x0000000418007c0c */ /* 0x000fc6000bf06070 */
[----:B------:R2:W-:Y:S01]  /*11570*/  STL [R1+0x204], R25 ;  /* 0x0002041901007387 */ /* 0x0005e20000100800 */
[----:B------:R-:W-:-:S13]  /*11580*/  ISETP.GE.U32.AND.EX P0, PT, R25, UR5, PT, P0 ;  /* 0x0000000519007c0c */ /* 0x000fda000bf06100 */
[----:B--2---:R-:W-:Y:S05]  /*11590*/  @P0 BRA `(.L_x_206) ;  /* 0x0000000400740947 */ /* 0x004fea0003800000 */
[----:B------:R-:W2:Y:S01]  /*115a0*/  S2R R20, SR_CTAID.X ;  /* 0x0000000000147919 */ /* 0x000ea20000002500 */
[----:B------:R-:W3:Y:S01]  /*115b0*/  LDC.64 R8, c[0x0][0x8d0] ;  /* 0x00023400ff087b82 */ /* 0x000ee20000000a00 */
[----:B------:R-:W-:Y:S01]  /*115c0*/  ULDC UR4, c[0x0][0x150] ;  /* 0x0000540000047ab9 */ /* 0x000fe20000000800 */
[----:B-1----:R-:W-:Y:S01]  /*115d0*/  IMAD.MOV.U32 R6, RZ, RZ, R24 ;  /* 0x000000ffff067224 */ /* 0x002fe200078e0018 */
[----:B------:R-:W1:Y:S01]  /*115e0*/  S2R R22, SR_CTAID.Y ;  /* 0x0000000000167919 */ /* 0x000e620000002600 */
[----:B------:R-:W-:-:S04]  /*115f0*/  MOV R7, R25 ;  /* 0x0000001900077202 */ /* 0x000fc80000000f00 */
[----:B------:R-:W4:Y:S08]  /*11600*/  LDC R23, c[0x0][0x144] ;  /* 0x00005100ff177b82 */ /* 0x000f300000000800 */
[----:B------:R-:W1:Y:S08]  /*11610*/  LDC R10, c[0x0][0x8d8] ;  /* 0x00023600ff0a7b82 */ /* 0x000e700000000800 */
[----:B------:R-:W1:Y:S01]  /*11620*/  LDC.64 R14, c[0x0][0x8c8] ;  /* 0x00023200ff0e7b82 */ /* 0x000e620000000a00 */
[----:B---3--:R-:W-:-:S04]  /*11630*/  ISETP.NE.U32.AND P0, PT, R8, RZ, PT ;  /* 0x000000ff0800720c */ /* 0x008fc80003f05070 */
[----:B------:R-:W-:Y:S02]  /*11640*/  ISETP.NE.AND.EX P0, PT, R9, RZ, PT, P0 ;  /* 0x000000ff0900720c */ /* 0x000fe40003f05300 */
[----:B--2---:R-:W-:-:S05]  /*11650*/  I2FP.F32.U32 R0, R20 ;  /* 0x0000001400007245 */ /* 0x004fca0000201000 */
[----:B------:R-:W-:-:S04]  /*11660*/  FMUL R0, R0, UR4 ;  /* 0x0000000400007c20 */ /* 0x000fc80008400000 */
[----:B------:R2:W3:Y:S02]  /*11670*/  F2I.U32.TRUNC.NTZ R21, R0 ;  /* 0x0000000000157305 */ /* 0x0004e4000020f000 */
[----:B----4-:R-:W-:Y:S05]  /*11680*/  @!P0 BRA `(.L_x_207) ;  /* 0x0000000000288947 */ /* 0x010fea0003800000 */
[----:B--2---:R-:W2:Y:S02]  /*11690*/  LDC R0, c[0x0][0x8dc] ;  /* 0x00023700ff007b82 */ /* 0x004ea40000000800 */
[----:B--2---:R-:W-:-:S04]  /*116a0*/  IADD3 R7, P0, R24, R0, RZ ;  /* 0x0000000018077210 */ /* 0x004fc80007f1e0ff */
        /* <DEDUP_REMOVED lines=8> */
.L_x_207:
[-CC-:B-1----:R-:W-:Y:S01]  /*11730*/  SHF.R.U64 R28, R6, R10.reuse, R7.reuse ;  /* 0x0000000a061c7219 */ /* 0x182fe20000001207 */
[----:B------:R-:W1:Y:S01]  /*11740*/  LDC.64 R12, c[0x0][0x8e8] ;  /* 0x00023a00ff0c7b82 */ /* 0x000e620000000a00 */
[----:B--2---:R-:W-:Y:S01]  /*11750*/  SHF.R.U32.HI R0, RZ, R10, R7 ;  /* 0x0000000aff007219 */ /* 0x004fe20000011607 */
[----:B---3--:R-:W-:Y:S01]  /*11760*/  IMAD.MOV R21, RZ, RZ, -R21 ;  /* 0x000000ffff157224 */ /* 0x008fe200078e0a15 */
[----:B------:R-:W-:Y:S01]  /*11770*/  IADD3 R5, P0, RZ, -R28, RZ ;  /* 0x8000001cff057210 */ /* 0x000fe20007f1e0ff */
[----:B------:R-:W-:Y:S01]  /*11780*/  ULDC UR4, c[0x0][0x154] ;  /* 0x0000550000047ab9 */ /* 0x000fe20000000800 */
[----:B------:R-:W-:Y:S01]  /*11790*/  MOV R2, R24 ;  /* 0x0000001800027202 */ /* 0x000fe20000000f00 */
[----:B------:R-:W-:Y:S01]  /*117a0*/  IMAD R24, R23, R21, R20 ;  /* 0x0000001517187224 */ /* 0x000fe200078e0214 */
[----:B------:R-:W-:Y:S01]  /*117b0*/  IADD3.X R3, RZ, ~R0, RZ, P0, !PT ;  /* 0x80000000ff037210 */ /* 0x000fe200007fe4ff */
[----:B------:R-:W2:Y:S01]  /*117c0*/  LDC R4, c[0x0][0x8c0] ;  /* 0x00023000ff047b82 */ /* 0x000ea20000000800 */
[----:B------:R-:W-:-:S03]  /*117d0*/  MOV R7, 0x1 ;  /* 0x0000000100077802 */ /* 0x000fc60000000f00 */
        /* <DEDUP_REMOVED lines=8> */
[----:B------:R-:W-:Y:S01]  /*11860*/  IMAD.IADD R3, R3, 0x1, R5 ;  /* 0x0000000103037824 */ /* 0x000fe200078e0205 */
[----:B------:R-:W-:Y:S01]  /*11870*/  MOV R5, 0xffffffff ;  /* 0xffffffff00057802 */ /* 0x000fe20000000f00 */
[----:B------:R-:W-:Y:S01]  /*11880*/  FMUL R0, R0, UR4 ;  /* 0x0000000400007c20 */ /* 0x000fe20008400000 */
[----:B------:R-:W-:-:S03]  /*11890*/  ISETP.NE.AND.EX P0, PT, R13, RZ, PT, P0 ;  /* 0x000000ff0d00720c */ /* 0x000fc60003f05300 */
[----:B------:R-:W1:Y:S01]  /*118a0*/  LDC R15, c[0x0][0x148] ;  /* 0x00005200ff0f7b82 */ /* 0x000e620000000800 */
[-CC-:B--2---:R-:W-:Y:S01]  /*118b0*/  SHF.R.U64 R10, R2, R4.reuse, R3.reuse ;  /* 0x00000004020a7219 */ /* 0x184fe20000001203 */
[----:B------:R2:W1:Y:S01]  /*118c0*/  F2I.U32.TRUNC.NTZ R14, R0 ;  /* 0x00000000000e7305 */ /* 0x000462000020f000 */
[----:B------:R-:W-:-:S05]  /*118d0*/  SHF.R.U32.HI R3, RZ, R4, R3 ;  /* 0x00000004ff037219 */ /* 0x000fca0000011603 */
[----:B------:R-:W1:Y:S01]  /*118e0*/  LDC R20, c[0x0][0x8a8] ;  /* 0x00022a00ff147b82 */ /* 0x000e620000000800 */
[-CC-:B---3--:R-:W-:Y:S02]  /*118f0*/  SHF.R.U64 R8, R10, R6.reuse, R3.reuse ;  /* 0x000000060a087219 */ /* 0x188fe40000001203 */
[----:B------:R-:W-:-:S05]  /*11900*/  SHF.R.U32.HI R3, RZ, R6, R3 ;  /* 0x00000006ff037219 */ /* 0x000fca0000011603 */
[----:B------:R-:W3:Y:S01]  /*11910*/  LDC R21, c[0x0][0x8f0] ;  /* 0x00023c00ff157b82 */ /* 0x000ee20000000800 */
[-CC-:B----4-:R-:W-:Y:S02]  /*11920*/  SHF.R.U64 R11, R8, R26.reuse, R3.reuse ;  /* 0x0000001a080b7219 */ /* 0x190fe40000001203 */
[-C--:B------:R-:W-:Y:S02]  /*11930*/  SHF.L.U32 R5, R5, R26.reuse, RZ ;  /* 0x0000001a05057219 */ /* 0x080fe400000006ff */
[-C--:B------:R-:W-:Y:S01]  /*11940*/  SHF.R.U32.HI R3, RZ, R26.reuse, R3 ;  /* 0x0000001aff037219 */ /* 0x080fe20000011603 */
[----:B------:R-:W-:Y:S01]  /*11950*/  IMAD.MOV.U32 R2, RZ, RZ, R11 ;  /* 0x000000ffff027224 */ /* 0x000fe200078e000b */
[----:B------:R-:W-:Y:S01]  /*11960*/  SHF.L.U32 R26, R7, R26, RZ ;  /* 0x0000001a071a7219 */ /* 0x000fe200000006ff */
[----:B------:R-:W4:Y:S01]  /*11970*/  LDC R25, c[0x0][0x8e0] ;  /* 0x00023800ff197b82 */ /* 0x000f220000000800 */
[----:B------:R-:W-:-:S07]  /*11980*/  LOP3.LUT R23, RZ, R5, RZ, 0x33, !PT ;  /* 0x00000005ff177212 */ /* 0x000fce00078e33ff */
[----:B------:R-:W1:Y:S01]  /*11990*/  LDC R27, c[0x0][0x8b8] ;  /* 0x00022e00ff1b7b82 */ /* 0x000e620000000800 */
[----:B--2---:R-:W-:Y:S05]  /*119a0*/  @!P0 BRA `(.L_x_208) ;  /* 0x0000000000288947 */ /* 0x004fea0003800000 */
[----:B------:R-:W2:Y:S02]  /*119b0*/  LDC R0, c[0x0][0x8f4] ;  /* 0x00023d00ff007b82 */ /* 0x000ea40000000800 */
[----:B--2---:R-:W-:-:S04]  /*119c0*/  IADD3 R7, P0, R11, R0, RZ ;  /* 0x000000000b077210 */ /* 0x004fc80007f1e0ff */
[----:B------:R-:W-:-:S05]  /*119d0*/  IADD3.X R9, RZ, R3, RZ, P0, !PT ;  /* 0x00000003ff097210 */ /* 0x000fca00007fe4ff */
[----:B------:R-:W-:-:S04]  /*119e0*/  IMAD.WIDE.U32 R2, R9, R12, RZ ;  /* 0x0000000c09027225 */ /* 0x000fc800078e00ff */
[----:B------:R-:W-:-:S04]  /*119f0*/  IMAD.WIDE.U32 R4, P0, R7, R13, R2 ;  /* 0x0000000d07047225 */ /* 0x000fc80007800002 */
[----:B------:R-:W-:Y:S01]  /*11a00*/  IMAD.WIDE.U32 R2, R7, R12, RZ ;  /* 0x0000000c07027225 */ /* 0x000fe200078e00ff */
[----:B------:R-:W-:-:S03]  /*11a10*/  IADD3.X R7, RZ, RZ, RZ, P0, !PT ;  /* 0x000000ffff077210 */ /* 0x000fc600007fe4ff */
[----:B------:R-:W-:Y:S01]  /*11a20*/  IMAD.MOV.U32 R6, RZ, RZ, R5 ;  /* 0x000000ffff067224 */ /* 0x000fe200078e0005 */
[----:B------:R-:W-:-:S05]  /*11a30*/  IADD3 RZ, P0, R3, R4, RZ ;  /* 0x0000000403ff7210 */ /* 0x000fca0007f1e0ff */
[----:B------:R-:W-:-:S08]  /*11a40*/  IMAD.WIDE.U32.X R2, R9, R13, R6, P0 ;  /* 0x0000000d09027225 */ /* 0x000fd000000e0406 */
.L_x_208:
[----:B------:R-:W2:Y:S01]  /*11a50*/  LDC R4, c[0x0][0x904] ;  /* 0x00024100ff047b82 */ /* 0x000ea20000000800 */
[----:B---3--:R-:W-:Y:S02]  /*11a60*/  SHF.R.U64 R0, R2, R21, R3 ;  /* 0x0000001502007219 */ /* 0x008fe40000001203 */
[----:B------:R-:W-:Y:S02]  /*11a70*/  LOP3.LUT R23, R8, R23, RZ, 0xc0, !PT ;  /* 0x0000001708177212 */ /* 0x000fe400078ec0ff */
[----:B-1----:R-:W-:Y:S01]  /*11a80*/  IADD3 R14, -R14, RZ, RZ ;  /* 0x000000ff0e0e7210 */ /* 0x002fe20007ffe1ff */
[----:B------:R-:W-:Y:S01]  /*11a90*/  IMAD.MOV R2, RZ, RZ, -R0 ;  /* 0x000000ffff027224 */ /* 0x000fe200078e0a00 */
[----:B------:R-:W-:Y:S01]  /*11aa0*/  IADD3 R3, R20, -0x1, RZ ;  /* 0xffffffff14037810 */ /* 0x000fe20007ffe0ff */
[----:B------:R-:W-:Y:S01]  /*11ab0*/  IMAD R23, R26, R0, R23 ;  /* 0x000000001a177224 */ /* 0x000fe200078e0217 */
[----:B------:R-:W-:Y:S01]  /*11ac0*/  R2UR UR43, R28 ;  /* 0x000000001c2b72ca */ /* 0x000fe200000e0000 */
[----:B----4-:R-:W-:Y:S01]  /*11ad0*/  IMAD R0, R2, R25, R11 ;  /* 0x0000001902007224 */ /* 0x010fe200078e020b */
[----:B------:R-:W-:-:S02]  /*11ae0*/  LOP3.LUT R3, R10, R3, RZ, 0xc0, !PT ;  /* 0x000000030a037212 */ /* 0x000fc400078ec0ff */
[----:B------:R-:W-:-:S03]  /*11af0*/  MOV R2, 0x1 ;  /* 0x0000000100027802 */ /* 0x000fc60000000f00 */
[----:B------:R-:W-:Y:S01]  /*11b00*/  IMAD R0, R0, R20, R3 ;  /* 0x0000001400007224 */ /* 0x000fe200078e0203 */
[----:B--2---:R-:W-:-:S13]  /*11b10*/  ISETP.NE.AND P0, PT, R4, 0x1, PT ;  /* 0x000000010400780c */ /* 0x004fda0003f05270 */
[----:B------:R-:W-:-:S04]  /*11b20*/  @P0 IMAD R24, R15, R14, R22 ;  /* 0x0000000e0f180224 */ /* 0x000fc800078e0216 */
[----:B------:R-:W-:-:S05]  /*11b30*/  IMAD R23, R23, R27, R24 ;  /* 0x0000001b17177224 */ /* 0x000fca00078e0218 */
[----:B------:R-:W-:Y:S02]  /*11b40*/  SEL R22, R0, R23, !P0 ;  /* 0x0000001700167207 */ /* 0x000fe40004000000 */
[----:B------:R-:W-:Y:S02]  /*11b50*/  SEL R23, R23, R0, !P0 ;  /* 0x0000000017177207 */ /* 0x000fe40004000000 */
[----:B------:R-:W-:-:S07]  /*11b60*/  PRMT R0, R2, 0x7610, R0 ;  /* 0x0000761002007816 */ /* 0x000fce0000000000 */
.L_x_206:
[----:B------:R-:W-:Y:S01]  /*11b70*/  LOP3.LUT P0, RZ, R0, 0xff, RZ, 0xc0, !PT ;  /* 0x000000ff00ff7812 */ /* 0x000fe2000780c0ff */
[----:B------:R-:W-:Y:S02]  /*11b80*/  UIMAD.WIDE.U32 UR4, UR51, -0x55555555, URZ ;  /* 0xaaaaaaab330478a5 */ /* 0x000fe4000f8e003f */
[----:B------:R-:W-:Y:S02]  /*11b90*/  UIADD3 UR44, UR44, 0x10, URZ ;  /* 0x000000102c2c7890 */ /* 0x000fe4000fffe03f */
[----:B------:R-:W-:-:S04]  /*11ba0*/  USHF.R.U32.HI UR4, URZ, 0x1, UR5 ;  /* 0x000000013f047899 */ /* 0x000fc80008011605 */
[----:B------:R-:W-:-:S04]  /*11bb0*/  UIMAD UR40, UR4, -0x3, UR51 ;  /* 0xfffffffd042878a4 */ /* 0x000fc8000f8e0233 */
[----:B------:R-:W-:Y:S08]  /*11bc0*/  @P0 BRA `(.L_x_209) ;  /* 0xfffffef800440947 */ /* 0x000ff0000383ffff */
[----:B------:R-:W-:-:S13]  /*11bd0*/  PLOP3.LUT P0, PT, PT, PT, PT, 0x8, 0x0 ;  /* 0x000000000000781c */ /* 0x000fda0003f0e170 */
.L_x_17:
[----:B------:R-:W-:Y:S05]  /*11be0*/  @P0 BRA `(.L_x_9) ;  /* 0x0000003c002c0947 */ /* 0x000fea0003800000 */
[----:B------:R-:W-:Y:S01]  /*11bf0*/  ULDC.64 UR6, c[0x0][0x588] ;  /* 0x0001620000067ab9 */ /* 0x000fe20000000a00 */
[----:B------:R-:W-:Y:S01]  /*11c00*/  ISETP.NE.AND.EX P1, PT, R156, RZ, PT, P1 ;  /* 0x000000ff9c00720c */ /* 0x000fe20003f25310 */
[----:B------:R-:W-:-:S04]  /*11c10*/  DEPBAR.LE SB0, 0x0 ;  /* 0x000080000000791a */ /* 0x000fc80000000000 */
[----:B------:R-:W-:Y:S01]  /*11c20*/  ISETP.NE.U32.AND P0, PT, RZ, UR6, PT ;  /* 0x00000006ff007c0c */ /* 0x000fe2000bf05070 */
[----:B------:R-:W-:Y:S03]  /*11c30*/  BSSY B0, `(.L_x_210) ;  /* 0x0000014000007945 */ /* 0x000fe60003800000 */
[----:B------:R-:W-:-:S13]  /*11c40*/  ISETP.NE.AND.EX P0, PT, RZ, UR7, PT, P0 ;  /* 0x00000007ff007c0c */ /* 0x000fda000bf05300 */
[----:B------:R-:W-:Y:S05]  /*11c50*/  @P0 BRA P1, `(.L_x_211) ;  /* 0x0000000000440947 */ /* 0x000fea0000800000 */
[----:B------:R-:W-:-:S04]  /*11c60*/  ISETP.NE.U32.AND P0, PT, R153, RZ, PT ;  /* 0x000000ff9900720c */ /* 0x000fc80003f05070 */
[----:B------:R-:W-:-:S13]  /*11c70*/  ISETP.NE.AND.EX P0, PT, R156, RZ, PT, P0 ;  /* 0x000000ff9c00720c */ /* 0x000fda0003f05300 */
[----:B------:R-:W-:Y:S05]  /*11c80*/  @!P0 BRA `(.L_x_212) ;  /* 0x00000000002c8947 */ /* 0x000fea0003800000 */
[----:B------:R-:W-:-:S13]  /*11c90*/  LOP3.LUT P0, RZ, R154, 0xff, RZ, 0xc0, !PT ;  /* 0x000000ff9aff7812 */ /* 0x000fda000780c0ff */
[----:B------:R-:W-:Y:S05]  /*11ca0*/  @!P0 BRA `(.L_x_213) ;  /* 0x0000000000108947 */ /* 0x000fea0003800000 */
[----:B-----5:R-:W-:-:S13]  /*11cb0*/  FSETP.NEU.AND P0, PT, R16, RZ, PT ;  /* 0x000000ff1000720b */ /* 0x020fda0003f0d000 */
[----:B------:R-:W-:Y:S05]  /*11cc0*/  @!P0 BREAK B0 ;  /* 0x0000000000008942 */ /* 0x000fea0003800000 */
[----:B------:R-:W-:Y:S05]  /*11cd0*/  @P0 BRA `(.L_x_211) ;  /* 0x0000000000240947 */ /* 0x000fea0003800000 */
[----:B------:R-:W-:Y:S05]  /*11ce0*/  BRA `(.L_x_9) ;  /* 0x0000003800ec7947 */ /* 0x000fea0003800000 */
.L_x_213:
[----:B------:R-:W-:-:S04]  /*11cf0*/  ISETP.NE.U32.AND P0, PT, RZ, UR6, PT ;  /* 0x00000006ff007c0c */ /* 0x000fc8000bf05070 */
[----:B------:R-:W-:-:S13]  /*11d00*/  ISETP.NE.AND.EX P0, PT, RZ, UR7, PT, P0 ;  /* 0x00000007ff007c0c */ /* 0x000fda000bf05300 */
[----:B------:R-:W-:Y:S05]  /*11d10*/  @!P0 BREAK B0 ;  /* 0x0000000000008942 */ /* 0x000fea0003800000 */
[----:B------:R-:W-:Y:S05]  /*11d20*/  @P0 BRA `(.L_x_211) ;  /* 0x0000000000100947 */ /* 0x000fea0003800000 */
[----:B------:R-:W-:Y:S05]  /*11d30*/  BRA `(.L_x_9) ;  /* 0x0000003800d87947 */ /* 0x000fea0003800000 */
.L_x_212:
[----:B-----5:R-:W-:-:S13]  /*11d40*/  FSETP.NEU.AND P0, PT, R16, RZ, PT ;  /* 0x000000ff1000720b */ /* 0x020fda0003f0d000 */
[----:B------:R-:W-:Y:S05]  /*11d50*/  @!P0 BREAK B0 ;  /* 0x0000000000008942 */ /* 0x000fea0003800000 */
[----:B------:R-:W-:Y:S05]  /*11d60*/  @!P0 BRA `(.L_x_9) ;  /* 0x0000003800cc8947 */ /* 0x000fea0003800000 */
.L_x_211:
[----:B------:R-:W-:Y:S05]  /*11d70*/  BSYNC B0 ;  /* 0x0000000000007941 */ /* 0x000fea0003800000 */
.L_x_210:
[----:B------:R-:W3:Y:S02]  /*11d80*/  LDL.LU R0, [R1+0x210] ;  /* 0x0002100001007983 */ /* 0x000ee40000300800 */
[----:B---3--:R-:W-:-:S04]  /*11d90*/  LOP3.LUT R0, R0, 0x1, RZ, 0xfc, !PT ;  /* 0x0000000100007812 */ /* 0x008fc800078efcff */
[----:B------:R-:W-:-:S13]  /*11da0*/  ISETP.NE.AND P0, PT, R0, 0x3, PT ;  /* 0x000000030000780c */ /* 0x000fda0003f05270 */
[----:B------:R-:W-:Y:S05]  /*11db0*/  @!P0 BRA `(.L_x_214) ;  /* 0x0000000000048947 */ /* 0x000fea0003800000 */
[----:B------:R-:W-:Y:S01]  /*11dc0*/  BPT.TRAP 0x1 ;  /* 0x000000040000795c */ /* 0x000fe20000300000 */
.L_x_214:
[----:B------:R-:W3:Y:S01]  /*11dd0*/  S2UR UR5, SR_CgaCtaId ;  /* 0x00000000000579c3 */ /* 0x000ee20000008800 */
[----:B------:R-:W-:Y:S02]  /*11de0*/  UMOV UR4, 0x400 ;  /* 0x0000040000047882 */ /* 0x000fe40000000000 */
[----:B---3--:R-:W-:-:S04]  /*11df0*/  ULEA UR4, UR5, UR4, 0x18 ;  /* 0x0000000405047291 */ /* 0x008fc8000f8ec03f */
[----:B------:R-:W-:-:S04]  /*11e00*/  ULEA UR4, UR36, UR4, 0x3 ;  /* 0x0000000424047291 */ /* 0x000fc8000f8e183f */
[----:B------:R-:W-:-:S04]  /*11e10*/  UIADD3 UR4, UR4, 0x50, URZ ;  /* 0x0000005004047890 */ /* 0x000fc8000fffe03f */
[----:B------:R-:W-:-:S09]  /*11e20*/  UPRMT UR4, UR5, 0x654, UR4 ;  /* 0x0000065405047896 */ /* 0x000fd20008000004 */
[----:B------:R-:W-:Y:S01]  /*11e30*/  SYNCS.ARRIVE.TRANS64.RED.A1T0 RZ, [UR4], RZ ;  /* 0x000000ffffff79a7 */ /* 0x000fe20008100404 */
[----:B------:R-:W-:Y:S05]  /*11e40*/  BRA `(.L_x_9) ;  /* 0x0000003800947947 */ /* 0x000fea0003800000 */
.L_x_8:
[----:B------:R-:W2:Y:S01]  /*11e50*/  LDL R21, [R1+0x200] ;  /* 0x0002000001157983 */ /* 0x000ea20000100800 */
[----:B------:R-:W-:-:S03]  /*11e60*/  ULDC.64 UR4, c[0x0][0x8f8] ;  /* 0x00023e0000047ab9 */ /* 0x000fc60000000a00 */
[----:B------:R-:W3:Y:S01]  /*11e70*/  LDL R163, [R1+0x204] ;  /* 0x0002040001a37983 */ /* 0x000ee20000100800 */
[----:B------:R-:W-:Y:S01]  /*11e80*/  PRMT R11, RZ, 0x7610, R11 ;  /* 0x00007610ff0b7816 */ /* 0x000fe2000000000b */
[----:B------:R-:W-:Y:S01]  /*11e90*/  IMAD.MOV.U32 R2, RZ, RZ, -0x1 ;  /* 0xffffffffff027424 */ /* 0x000fe200078e00ff */
[----:B------:R-:W-:Y:S02]  /*11ea0*/  MOV R3, 0xffffffff ;  /* 0xffffffff00037802 */ /* 0x000fe40000000f00 */
[----:B------:R-:W-:Y:S02]  /*11eb0*/  MOV R10, 0xffffffff ;  /* 0xffffffff000a7802 */ /* 0x000fe40000000f00 */
[----:B--2---:R-:W-:-:S04]  /*11ec0*/  ISETP.GE.U32.AND P0, PT, R21, UR4, PT ;  /* 0x0000000415007c0c */ /* 0x004fc8000bf06070 */
[----:B---3--:R-:W-:-:S13]  /*11ed0*/  ISETP.GE.U32.AND.EX P0, PT, R163, UR5, PT, P0 ;  /* 0x00000005a3007c0c */ /* 0x008fda000bf06100 */
[----:B------:R-:W-:Y:S05]  /*11ee0*/  @P0 BRA `(.L_x_215) ;  /* 0x0000000400640947 */ /* 0x000fea0003800000 */
[----:B------:R-:W1:Y:S01]  /*11ef0*/  LDC.64 R14, c[0x0][0x8d0] ;  /* 0x00023400ff0e7b82 */ /* 0x000e620000000a00 */
[----:B------:R-:W-:Y:S01]  /*11f00*/  MOV R12, R21 ;  /* 0x00000015000c7202 */ /* 0x000fe20000000f00 */
[----:B------:R-:W-:-:S06]  /*11f10*/  IMAD.MOV.U32 R13, RZ, RZ, R163 ;  /* 0x000000ffff0d7224 */ /* 0x000fcc00078e00a3 */
[----:B------:R-:W2:Y:S08]  /*11f20*/  LDC R16, c[0x0][0x8d8] ;  /* 0x00023600ff107b82 */ /* 0x000eb00000000800 */
[----:B------:R-:W3:Y:S01]  /*11f30*/  LDC.64 R18, c[0x0][0x8c8] ;  /* 0x00023200ff127b82 */ /* 0x000ee20000000a00 */
[----:B-1----:R-:W-:-:S04]  /*11f40*/  ISETP.NE.U32.AND P0, PT, R14, RZ, PT ;  /* 0x000000ff0e00720c */ /* 0x002fc80003f05070 */
[----:B------:R-:W-:-:S13]  /*11f50*/  ISETP.NE.AND.EX P0, PT, R15, RZ, PT, P0 ;  /* 0x000000ff0f00720c */ /* 0x000fda0003f05300 */
[----:B--23--:R-:W-:Y:S05]  /*11f60*/  @!P0 BRA `(.L_x_216) ;  /* 0x0000000000288947 */ /* 0x00cfea0003800000 */
[----:B------:R-:W1:Y:S02]  /*11f70*/  LDC R2, c[0x0][0x8dc] ;  /* 0x00023700ff027b82 */ /* 0x000e640000000800 */
[----:B-1----:R-:W-:-:S04]  /*11f80*/  IADD3 R13, P0, R21, R2, RZ ;  /* 0x00000002150d7210 */ /* 0x002fc80007f1e0ff */
        /* <DEDUP_REMOVED lines=8> */
.L_x_216:
[-CC-:B------:R-:W-:Y:S01]  /*12010*/  SHF.R.U64 R14, R12, R16.reuse, R13.reuse ;  /* 0x000000100c0e7219 */ /* 0x180fe2000000120d */
[----:B------:R-:W1:Y:S01]  /*12020*/  LDC R20, c[0x0][0x8c0] ;  /* 0x00023000ff147b82 */ /* 0x000e620000000800 */
[----:B------:R-:W-:Y:S01]  /*12030*/  SHF.R.U32.HI R2, RZ, R16, R13 ;  /* 0x00000010ff027219 */ /* 0x000fe2000001160d */
[----:B------:R-:W-:Y:S01]  /*12040*/  ULDC UR4, c[0x0][0x150] ;  /* 0x0000540000047ab9 */ /* 0x000fe20000000800 */
[----:B------:R-:W-:Y:S01]  /*12050*/  IADD3 R9, P0, RZ, -R14, RZ ;  /* 0x8000000eff097210 */ /* 0x000fe20007f1e0ff */
[----:B------:R-:W-:-:S03]  /*12060*/  IMAD.MOV.U32 R13, RZ, RZ, -0x1 ;  /* 0xffffffffff0d7424 */ /* 0x000fc600078e00ff */
[----:B------:R-:W-:Y:S01]  /*12070*/  IADD3.X R3, RZ, ~R2, RZ, P0, !PT ;  /* 0x80000002ff037210 */ /* 0x000fe200007fe4ff */
[----:B------:R-:W2:Y:S01]  /*12080*/  LDC.64 R22, c[0x0][0x8e8] ;  /* 0x00023a00ff167b82 */ /* 0x000ea20000000a00 */
[----:B------:R-:W-:-:S03]  /*12090*/  MOV R2, R21 ;  /* 0x0000001500027202 */ /* 0x000fc60000000f00 */
[-C--:B------:R-:W-:Y:S02]  /*120a0*/  IMAD R10, R3, R18.reuse, RZ ;  /* 0x00000012030a7224 */ /* 0x080fe400078e02ff */
[----:B------:R-:W-:Y:S02]  /*120b0*/  IMAD.MOV.U32 R3, RZ, RZ, R163 ;  /* 0x000000ffff037224 */ /* 0x000fe400078e00a3 */
[----:B------:R-:W3:Y:S01]  /*120c0*/  LDC R16, c[0x0][0x8b0] ;  /* 0x00022c00ff107b82 */ /* 0x000ee20000000800 */
[----:B------:R-:W-:-:S04]  /*120d0*/  IMAD.WIDE.U32 R2, R9, R18, R2 ;  /* 0x0000001209027225 */ /* 0x000fc800078e0002 */
[----:B------:R-:W-:Y:S01]  /*120e0*/  IMAD R9, R9, R19, R10 ;  /* 0x0000001309097224 */ /* 0x000fe200078e020a */
[----:B------:R-:W-:Y:S02]  /*120f0*/  I2FP.F32.U32 R10, R8 ;  /* 0x00000008000a7245 */ /* 0x000fe40000201000 */
[----:B------:R-:W4:Y:S02]  /*12100*/  LDC R18, c[0x0][0x148] ;  /* 0x00005200ff127b82 */ /* 0x000f240000000800 */
[----:B------:R-:W-:Y:S01]  /*12110*/  IADD3 R3, R3, R9, RZ ;  /* 0x0000000903037210 */ /* 0x000fe20007ffe0ff */
[----:B------:R-:W-:Y:S01]  /*12120*/  FMUL R10, R10, UR4 ;  /* 0x000000040a0a7c20 */ /* 0x000fe20008400000 */
[----:B------:R-:W-:Y:S02]  /*12130*/  ULDC UR4, c[0x0][0x154] ;  /* 0x0000550000047ab9 */ /* 0x000fe40000000800 */
[----:B-1----:R-:W-:Y:S02]  /*12140*/  SHF.R.U64 R12, R2, R20, R3 ;  /* 0x00000014020c7219 */ /* 0x002fe40000001203 */
[----:B------:R-:W1:Y:S01]  /*12150*/  LDC R9, c[0x0][0x144] ;  /* 0x00005100ff097b82 */ /* 0x000e620000000800 */
[----:B------:R-:W-:Y:S01]  /*12160*/  I2FP.F32.U32 R2, R5 ;  /* 0x0000000500027245 */ /* 0x000fe20000201000 */
[----:B------:R-:W5:Y:S01]  /*12170*/  F2I.U32.TRUNC.NTZ R10, R10 ;  /* 0x0000000a000a7305 */ /* 0x000f62000020f000 */
[----:B--2---:R-:W-:-:S02]  /*12180*/  ISETP.NE.U32.AND P0, PT, R22, RZ, PT ;  /* 0x000000ff1600720c */ /* 0x004fc40003f05070 */
[----:B------:R-:W-:Y:S01]  /*12190*/  SHF.R.U32.HI R3, RZ, R20, R3 ;  /* 0x00000014ff037219 */ /* 0x000fe20000011603 */
[----:B------:R-:W-:Y:S01]  /*121a0*/  FMUL R11, R2, UR4 ;  /* 0x00000004020b7c20 */ /* 0x000fe20008400000 */
[----:B------:R-:W-:Y:S01]  /*121b0*/  ISETP.NE.AND.EX P0, PT, R23, RZ, PT, P0 ;  /* 0x000000ff1700720c */ /* 0x000fe20003f05300 */
[----:B------:R-:W2:Y:S01]  /*121c0*/  LDC R19, c[0x0][0x8a8] ;  /* 0x00022a00ff137b82 */ /* 0x000ea20000000800 */
[-CC-:B---3--:R-:W-:Y:S01]  /*121d0*/  SHF.R.U64 R15, R12, R16.reuse, R3.reuse ;  /* 0x000000100c0f7219 */ /* 0x188fe20000001203 */
[----:B------:R-:W-:Y:S01]  /*121e0*/  ULDC UR4, c[0x0][0x900] ;  /* 0x0002400000047ab9 */ /* 0x000fe20000000800 */
[----:B------:R-:W-:Y:S02]  /*121f0*/  SHF.R.U32.HI R2, RZ, R16, R3 ;  /* 0x00000010ff027219 */ /* 0x000fe40000011603 */
[----:B------:R3:W1:Y:S01]  /*12200*/  F2I.U32.TRUNC.NTZ R16, R11 ;  /* 0x0000000b00107305 */ /* 0x000662000020f000 */
[----:B------:R-:W-:Y:S02]  /*12210*/  SHF.L.U32 R25, R13, UR4, RZ ;  /* 0x000000040d197c19 */ /* 0x000fe400080006ff */
[----:B------:R-:W2:Y:S01]  /*12220*/  LDC R21, c[0x0][0x8f0] ;  /* 0x00023c00ff157b82 */ /* 0x000ea20000000800 */
[----:B-----5:R-:W-:-:S02]  /*12230*/  IADD3 R10, -R10, RZ, RZ ;  /* 0x000000ff0a0a7210 */ /* 0x020fc40007ffe1ff */
[--C-:B------:R-:W-:Y:S02]  /*12240*/  SHF.R.U64 R17, R15, UR4, R2.reuse ;  /* 0x000000040f117c19 */ /* 0x100fe40008001202 */
[----:B------:R-:W-:Y:S02]  /*12250*/  SHF.R.U32.HI R3, RZ, UR4, R2 ;  /* 0x00000004ff037c19 */ /* 0x000fe40008011602 */
[----:B------:R-:W-:Y:S01]  /*12260*/  MOV R2, R17 ;  /* 0x0000001100027202 */ /* 0x000fe20000000f00 */
[----:B------:R-:W2:Y:S01]  /*12270*/  LDC R24, c[0x0][0x8e0] ;  /* 0x00023800ff187b82 */ /* 0x000ea20000000800 */
[----:B-1----:R-:W-:-:S07]  /*12280*/  IMAD R20, R9, R10, R8 ;  /* 0x0000000a09147224 */ /* 0x002fce00078e0208 */
[----:B------:R-:W1:Y:S01]  /*12290*/  LDC R26, c[0x0][0x8b8] ;  /* 0x00022e00ff1a7b82 */ /* 0x000e620000000800 */
[----:B---34-:R-:W-:Y:S05]  /*122a0*/  @!P0 BRA `(.L_x_217) ;  /* 0x0000000000288947 */ /* 0x018fea0003800000 */
        /* <DEDUP_REMOVED lines=10> */
.L_x_217:
[----:B------:R-:W3:Y:S01]  /*12350*/  LDC R9, c[0x0][0x904] ;  /* 0x00024100ff097b82 */ /* 0x000ee20000000800 */
[----:B------:R-:W-:Y:S01]  /*12360*/  LOP3.LUT R8, RZ, R25, RZ, 0x33, !PT ;  /* 0x00000019ff087212 */ /* 0x000fe200078e33ff */
[----:B------:R-:W-:Y:S01]  /*12370*/  USHF.L.U32 UR4, UR38, UR4, URZ ;  /* 0x0000000426047299 */ /* 0x000fe2000800063f */
[----:B--2---:R-:W-:Y:S01]  /*12380*/  SHF.R.U64 R3, R2, R21, R3 ;  /* 0x0000001502037219 */ /* 0x004fe20000001203 */
[----:B------:R-:W-:Y:S01]  /*12390*/  IMAD.MOV.U32 R10, RZ, RZ, R14 ;  /* 0x000000ffff0a7224 */ /* 0x000fe200078e000e */
[----:B------:R-:W-:Y:S02]  /*123a0*/  IADD3 R16, -R16, RZ, RZ ;  /* 0x000000ff10107210 */ /* 0x000fe40007ffe1ff */
[----:B------:R-:W-:Y:S02]  /*123b0*/  LOP3.LUT R2, R15, R8, RZ, 0xc0, !PT ;  /* 0x000000080f027212 */ /* 0x000fe400078ec0ff */
[C---:B------:R-:W-:Y:S02]  /*123c0*/  IADD3 R8, -R3.reuse, RZ, RZ ;  /* 0x000000ff03087210 */ /* 0x040fe40007ffe1ff */
[----:B------:R-:W-:Y:S01]  /*123d0*/  MOV R11, 0x1 ;  /* 0x00000001000b7802 */ /* 0x000fe20000000f00 */
[----:B------:R-:W-:-:S02]  /*123e0*/  IMAD R3, R3, UR4, R2 ;  /* 0x0000000403037c24 */ /* 0x000fc4000f8e0202 */
[----:B------:R-:W-:Y:S01]  /*123f0*/  IMAD R2, R8, R24, R17 ;  /* 0x0000001808027224 */ /* 0x000fe200078e0211 */
[----:B---3--:R-:W-:Y:S01]  /*12400*/  ISETP.NE.AND P0, PT, R9, 0x1, PT ;  /* 0x000000010900780c */ /* 0x008fe20003f05270 */
[----:B------:R-:W-:-:S12]  /*12410*/  VIADD R9, R19, 0xffffffff ;  /* 0xffffffff13097836 */ /* 0x000fd80000000000 */
[----:B------:R-:W-:Y:S01]  /*12420*/  @P0 IMAD R20, R18, R16, R5 ;  /* 0x0000001012140224 */ /* 0x000fe200078e0205 */
[----:B------:R-:W-:-:S03]  /*12430*/  LOP3.LUT R5, R12, R9, RZ, 0xc0, !PT ;  /* 0x000000090c057212 */ /* 0x000fc600078ec0ff */
[----:B-1----:R-:W-:Y:S02]  /*12440*/  IMAD R3, R3, R26, R20 ;  /* 0x0000001a03037224 */ /* 0x002fe400078e0214 */
[----:B------:R-:W-:-:S05]  /*12450*/  IMAD R8, R2, R19, R5 ;  /* 0x0000001302087224 */ /* 0x000fca00078e0205 */
[----:B------:R-:W-:Y:S02]  /*12460*/  SEL R2, R8, R3, !P0 ;  /* 0x0000000308027207 */ /* 0x000fe40004000000 */
[----:B------:R-:W-:-:S07]  /*12470*/  SEL R3, R3, R8, !P0 ;  /* 0x0000000803037207 */ /* 0x000fce0004000000 */
.L_x_215:
[----:B------:R-:W-:-:S08]  /*12480*/  NOP ;  /* 0x0000000000007918 */ /* 0x000fd00000000000 */
[----:B------:R-:W1:-:S00]  /*12490*/  USETMAXREG.DEALLOC.CTAPOOL 0x18 ;  /* 0x00000018000079c8 */ /* 0x000e4000080e0500 */
[----:B-1----:R-:W-:-:S13]  /*124a0*/  ISETP.NE.AND P0, PT, R0, 0x1, PT ;  /* 0x000000010000780c */ /* 0x002fda0003f05270 */
[----:B------:R-:W-:Y:S05]  /*124b0*/  @!P0 BRA `(.L_x_9) ;  /* 0x0000003000f88947 */ /* 0x000fea0003800000 */
[----:B------:R-:W-:Y:S05]  /*124c0*/  @!P3 BRA `(.L_x_218) ;  /* 0x000000240024b947 */ /* 0x000fea0003800000 */
[----:B------:R-:W-:-:S04]  /*124d0*/  PRMT R4, R4, 0x9910, RZ ;  /* 0x0000991004047816 */ /* 0x000fc800000000ff */
[----:B------:R-:W-:-:S04]  /*124e0*/  ISETP.NE.AND P0, PT, R4, RZ, PT ;  /* 0x000000ff0400720c */ /* 0x000fc80003f05270 */
[----:B------:R-:W-:-:S13]  /*124f0*/  ISETP.NE.OR P0, PT, R0, 0x2, !P0 ;  /* 0x000000020000780c */ /* 0x000fda0004705670 */
[----:B------:R-:W-:Y:S05]  /*12500*/  @P0 BRA `(.L_x_9) ;  /* 0x0000003000e40947 */ /* 0x000fea0003800000 */
[----:B------:R-:W-:-:S13]  /*12510*/  LOP3.LUT P1, RZ, R11, 0xff, RZ, 0xc0, !PT ;  /* 0x000000ff0bff7812 */ /* 0x000fda000782c0ff */
[----:B------:R-:W-:Y:S05]  /*12520*/  @!P1 BRA `(.L_x_219) ;  /* 0x0000000000189947 */ /* 0x000fea0003800000 */
[----:B------:R-:W-:Y:S01]  /*12530*/  UMOV UR4, 0x400 ;  /* 0x0000040000047882 */ /* 0x000fe20000000000 */
[----:B------:R-:W-:Y:S01]  /*12540*/  MOV R0, RZ ;  /* 0x000000ff00007202 */ /* 0x000fe20000000f00 */
[----:B------:R-:W-:-:S03]  /*12550*/  ULEA UR4, UR37, UR4, 0x18 ;  /* 0x0000000425047291 */ /* 0x000fc6000f8ec03f */
[----:B------:R-:W-:-:S06]  /*12560*/  SHF.L.U32 R0, R0, 0x1f, RZ ;  /* 0x0000001f00007819 */ /* 0x000fcc00000006ff */
[----:B------:R-:W1:Y:S02]  /*12570*/  SYNCS.PHASECHK.TRANS64.TRYWAIT P0, [UR4+0x78], R0 ;  /* 0x00007800ff0075a7 */ /* 0x000e640008000144 */
[----:B-1----:R-:W-:Y:S05]  /*12580*/  @!P0 BRA `(.L_x_220) ;  /* 0x00000038003c8947 */ /* 0x002fea0003800000 */
.L_x_219:
[----:B-1----:R-:W-:Y:S01]  /*12590*/  PRMT R0, RZ, 0x7610, R0 ;  /* 0x00007610ff007816 */ /* 0x002fe20000000000 */
[----:B------:R-:W-:Y:S06]  /*125a0*/  @P2 BRA `(.L_x_221) ;  /* 0x0000000000242947 */ /* 0x000fec0003800000 */
[----:B------:R-:W-:Y:S02]  /*125b0*/  ULDC.64 UR4, c[0x0][0x588] ;  /* 0x0001620000047ab9 */ /* 0x000fe40000000a00 */
[----:B------:R-:W-:-:S04]  /*125c0*/  ISETP.NE.U32.AND P0, PT, RZ, UR4, PT ;  /* 0x00000004ff007c0c */ /* 0x000fc8000bf05070 */
[----:B------:R-:W-:-:S13]  /*125d0*/  ISETP.NE.AND.EX P0, PT, RZ, UR5, PT, P0 ;  /* 0x00000005ff007c0c */ /* 0x000fda000bf05300 */
[----:B------:R-:W-:Y:S05]  /*125e0*/  @!P0 BRA `(.L_x_222) ;  /* 0x00000000000c8947 */ /* 0x000fea0003800000 */
[----:B------:R2:W5:Y:S01]  /*125f0*/  LDG.E R6, desc[UR54][R6.64] ;  /* 0x0000003606067981 */ /* 0x000562000c1e1900 */
[----:B------:R-:W-:Y:S01]  /*12600*/  MOV R0, 0x1 ;  /* 0x0000000100007802 */ /* 0x000fe20000000f00 */
[----:B------:R-:W-:Y:S06]  /*12610*/  BRA `(.L_x_221) ;  /* 0x0000000000087947 */ /* 0x000fec0003800000 */
.L_x_222:
[----:B------:R-:W1:Y:S01]  /*12620*/  LDC R6, c[0x0][0x580] ;  /* 0x00016000ff067b82 */ /* 0x000e620000000800 */
[----:B------:R-:W-:-:S07]  /*12630*/  IMAD.MOV.U32 R0, RZ, RZ, 0x1 ;  /* 0x00000001ff007424 */ /* 0x000fce00078e00ff */
.L_x_221:
[----:B------:R-:W-:Y:S05]  /*12640*/  @!P1 BRA `(.L_x_223) ;  /* 0x0000002000489947 */ /* 0x000fea0003800000 */
[----:B------:R-:W3:Y:S01]  /*12650*/  LDL R5, [R1+0x210] ;  /* 0x0002100001057983 */ /* 0x000ee20000100800 */
[----:B------:R-:W4:Y:S01]  /*12660*/  LDC R17, c[0x0][0x8a8] ;  /* 0x00022a00ff117b82 */ /* 0x000f220000000800 */
[----:B------:R-:W-:Y:S01]  /*12670*/  MOV R4, 0xffffffff ;  /* 0xffffffff00047802 */ /* 0x000fe20000000f00 */
[----:B------:R-:W-:Y:S01]  /*12680*/  ULDC UR21, c[0x0][0x900] ;  /* 0x0002400000157ab9 */ /* 0x000fe20000000800 */
[----:B------:R-:W-:Y:S01]  /*12690*/  ULDC.64 UR56, c[0x0][0x198] ;  /* 0x0000660000387ab9 */ /* 0x000fe20000000a00 */
[----:B------:R-:W-:Y:S01]  /*126a0*/  ULDC.64 UR6, c[0x0][0x588] ;  /* 0x0001620000067ab9 */ /* 0x000fe20000000a00 */
[----:B------:R-:W-:Y:S01]  /*126b0*/  SHF.L.U32 R4, R4, UR21, RZ ;  /* 0x0000001504047c19 */ /* 0x000fe200080006ff */
[----:B------:R-:W-:Y:S01]  /*126c0*/  USHF.L.U32 UR21, UR38, UR21, URZ ;  /* 0x0000001526157299 */ /* 0x000fe2000800063f */
[----:B------:R-:W-:Y:S02]  /*126d0*/  ULDC.64 UR4, c[0x0][0x8f8] ;  /* 0x00023e0000047ab9 */ /* 0x000fe40000000a00 */
[----:B------:R-:W-:Y:S01]  /*126e0*/  LOP3.LUT R14, RZ, R4, RZ, 0x33, !PT ;  /* 0x00000004ff0e7212 */ /* 0x000fe200078e33ff */
[----:B------:R-:W-:Y:S01]  /*126f0*/  ULDC.64 UR14, c[0x0][0x590] ;  /* 0x00016400000e7ab9 */ /* 0x000fe20000000a00 */
[----:B----4-:R-:W-:-:S02]  /*12700*/  IADD3 R17, R17, -0x1, RZ ;  /* 0xffffffff11117810 */ /* 0x010fc40007ffe0ff */
[----:B---3--:R-:W-:-:S07]  /*12710*/  LOP3.LUT R16, R5, 0x2, RZ, 0xfc, !PT ;  /* 0x0000000205107812 */ /* 0x008fce00078efcff */
.L_x_327:
[----:B------:R-:W-:Y:S02]  /*12720*/  ISETP.NE.U32.AND P0, PT, RZ, UR14, PT ;  /* 0x0000000eff007c0c */ /* 0x000fe4000bf05070 */
[----:B------:R-:W-:Y:S02]  /*12730*/  R2UR UR51, R3 ;  /* 0x00000000033372ca */ /* 0x000fe400000e0000 */
[----:B------:R-:W-:Y:S02]  /*12740*/  R2UR UR50, R2 ;  /* 0x00000000023272ca */ /* 0x000fe400000e0000 */
[----:B------:R-:W-:-:S09]  /*12750*/  ISETP.NE.AND.EX P0, PT, RZ, UR15, PT, P0 ;  /* 0x0000000fff007c0c */ /* 0x000fd2000bf05300 */
[----:B------:R-:W-:Y:S02]  /*12760*/  USHF.L.U32 UR51, UR51, 0x8, URZ ;  /* 0x0000000833337899 */ /* 0x000fe4000800063f */
[----:B------:R-:W-:Y:S02]  /*12770*/  USHF.L.U32 UR50, UR50, 0x8, URZ ;  /* 0x0000000832327899 */ /* 0x000fe4000800063f */
[----:B------:R-:W-:Y:S10]  /*12780*/  @!P0 BRA `(.L_x_224) ;  /* 0x00000000002c8947 */ /* 0x000ff40003800000 */
[----:B------:R-:W-:-:S04]  /*12790*/  ISETP.NE.U32.AND P1, PT, RZ, UR6, PT ;  /* 0x00000006ff007c0c */ /* 0x000fc8000bf25070 */
[----:B------:R-:W-:-:S13]  /*127a0*/  ISETP.NE.AND.EX P1, PT, RZ, UR7, PT, P1 ;  /* 0x00000007ff007c0c */ /* 0x000fda000bf25310 */
[----:B------:R-:W-:Y:S05]  /*127b0*/  @!P1 BRA `(.L_x_225) ;  /* 0x0000000000189947 */ /* 0x000fea0003800000 */
[----:B------:R-:W3:Y:S01]  /*127c0*/  LDC.64 R2, c[0x0][0x588] ;  /* 0x00016200ff027b82 */ /* 0x000ee20000000a00 */
[----:B------:R-:W-:-:S04]  /*127d0*/  IMAD R5, R10, UR14, RZ ;  /* 0x0000000e0a057c24 */ /* 0x000fc8000f8e02ff */
[----:B---3--:R-:W-:-:S05]  /*127e0*/  IMAD.WIDE R2, R5, 0x4, R2 ;  /* 0x0000000405027825 */ /* 0x008fca00078e0202 */
[----:B-1---5:R3:W5:Y:S01]  /*127f0*/  LDG.E R6, desc[UR54][R2.64] ;  /* 0x0000003602067981 */ /* 0x022762000c1e1900 */
[----:B------:R-:W-:Y:S01]  /*12800*/  IMAD.MOV.U32 R0, RZ, RZ, 0x1 ;  /* 0x00000001ff007424 */ /* 0x000fe200078e00ff */
[----:B------:R-:W-:Y:S06]  /*12810*/  BRA `(.L_x_224) ;  /* 0x0000000000087947 */ /* 0x000fec0003800000 */
.L_x_225:
[----:B-1---5:R-:W4:Y:S01]  /*12820*/  LDC R6, c[0x0][0x580] ;  /* 0x00016000ff067b82 */ /* 0x022f220000000800 */
[----:B------:R-:W-:-:S07]  /*12830*/  MOV R0, 0x1 ;  /* 0x0000000100007802 */ /* 0x000fce0000000f00 */
.L_x_224:
[----:B------:R-:W-:Y:S05]  /*12840*/  @!P0 BRA `(.L_x_226) ;  /* 0x00000000001c8947 */ /* 0x000fea0003800000 */
[----:B------:R-:W-:-:S13]  /*12850*/  LOP3.LUT P2, RZ, R0, 0xff, RZ, 0xc0, !PT ;  /* 0x000000ff00ff7812 */ /* 0x000fda000784c0ff */
[----:B---3--:R-:W3:Y:S02]  /*12860*/  @!P2 LDC.64 R2, c[0x0][0x588] ;  /* 0x00016200ff02ab82 */ /* 0x008ee40000000a00 */
[----:B---3--:R-:W-:-:S04]  /*12870*/  @!P2 ISETP.NE.U32.AND P0, PT, R2, RZ, PT ;  /* 0x000000ff0200a20c */ /* 0x008fc80003f05070 */
[----:B------:R-:W-:Y:S02]  /*12880*/  @!P2 ISETP.NE.AND.EX P1, PT, R3, RZ, PT, P0 ;  /* 0x000000ff0300a20c */ /* 0x000fe40003f25300 */
[----:B-1--45:R-:W-:Y:S02]  /*12890*/  @P2 FSETP.EQ.AND P0, PT, R6, RZ, PT ;  /* 0x000000ff0600220b */ /* 0x032fe40003f02000 */
[----:B------:R-:W-:Y:S01]  /*128a0*/  @!P2 PLOP3.LUT P0, PT, P1, PT, PT, 0x8, 0x0 ;  /* 0x000000000000a81c */ /* 0x000fe20000f0e170 */
[----:B------:R-:W-:-:S12]  /*128b0*/  BRA `(.L_x_227) ;  /* 0x0000000000047947 */ /* 0x000fd80003800000 */
.L_x_226:
[----:B-1--45:R-:W-:-:S13]  /*128c0*/  FSETP.EQ.AND P0, PT, R6, RZ, PT ;  /* 0x000000ff0600720b */ /* 0x032fda0003f02000 */
.L_x_227:
[----:B------:R-:W-:Y:S02]  /*128d0*/  ISETP.NE.AND P2, PT, R16, 0x3, PT ;  /* 0x000000031000780c */ /* 0x000fe40003f45270 */
[----:B------:R-:W-:-:S04]  /*128e0*/  ELECT P1, URZ, PT ;  /* 0x00000000003f782f */ /* 0x000fc80003820000 */
[----:B------:R-:W-:-:S07]  /*128f0*/  PLOP3.LUT P0, PT, P1, P0, PT, 0x20, 0x0 ;  /* 0x000000000000781c */ /* 0x000fce0000f00470 */
[----:B------:R-:W-:Y:S06]  /*12900*/  @!P2 BRA `(.L_x_228) ;  /* 0x000000000004a947 */ /* 0x000fec0003800000 */
[----:B------:R-:W-:Y:S01]  /*12910*/  BPT.TRAP 0x1 ;  /* 0x000000040000795c */ /* 0x000fe20000300000 */
.L_x_228:
[----:B------:R-:W1:Y:S01]  /*12920*/  S2UR UR37, SR_CgaCtaId ;  /* 0x00000000002579c3 */ /* 0x000e620000008800 */
[----:B------:R-:W-:Y:S01]  /*12930*/  UMOV UR13, 0x400 ;  /* 0x00000400000d7882 */ /* 0x000fe20000000000 */
[----:B---3--:R-:W-:-:S04]  /*12940*/  MOV R2, 0x1 ;  /* 0x0000000100027802 */ /* 0x008fc80000000f00 */
[----:B------:R-:W-:Y:S01]  /*12950*/  SHF.L.U32 R2, R2, 0x1f, RZ ;  /* 0x0000001f02027819 */ /* 0x000fe200000006ff */
[----:B-1----:R-:W-:-:S09]  /*12960*/  ULEA UR13, UR37, UR13, 0x18 ;  /* 0x0000000d250d7291 */ /* 0x002fd2000f8ec03f */
[----:B------:R-:W1:Y:S02]  /*12970*/  SYNCS.PHASECHK.TRANS64.TRYWAIT P1, [UR13+0x50], R2 ;  /* 0x00005002ff0075a7 */ /* 0x000e64000802014d */
[----:B-1----:R-:W-:Y:S05]  /*12980*/  @!P1 BRA `(.L_x_229) ;  /* 0x0000003400549947 */ /* 0x002fea0003800000 */
.L_x_370:
[----:B------:R-:W-:Y:S04]  /*12990*/  BSSY B0, `(.L_x_230) ;  /* 0x000000e000007945 */ /* 0x000fe80003800000 */
[----:B------:R-:W-:Y:S05]  /*129a0*/  @!P0 BRA `(.L_x_231) ;  /* 0x0000000000308947 */ /* 0x000fea0003800000 */
[----:B------:R-:W-:Y:S01]  /*129b0*/  R2UR UR52, R10 ;  /* 0x000000000a3472ca */ /* 0x000fe200000e0000 */
[----:B------:R-:W-:Y:S02]  /*129c0*/  UIADD3 UR8, UP0, UR56, 0x3f0, URZ ;  /* 0x000003f038087890 */ /* 0x000fe4000ff1e03f */
[----:B------:R-:W-:Y:S02]  /*129d0*/  UIADD3 UR48, UR13, 0x200, URZ ;  /* 0x000002000d307890 */ /* 0x000fe4000fffe03f */
[----:B------:R-:W-:Y:S02]  /*129e0*/  UIADD3 UR49, UR13, 0x30, URZ ;  /* 0x000000300d317890 */ /* 0x000fe4000fffe03f */
[----:B------:R-:W-:Y:S01]  /*129f0*/  UIADD3.X UR9, URZ, UR57, URZ, UP0, !UPT ;  /* 0x000000393f097290 */ /* 0x000fe200087fe43f */
[----:B------:R-:W-:Y:S01]  /*12a00*/  UMOV UR10, 0x0 ;  /* 0x00000000000a7882 */ /* 0x000fe20000000000 */
[----:B------:R-:W-:-:S07]  /*12a10*/  UMOV UR11, 0x10000000 ;  /* 0x10000000000b7882 */ /* 0x000fce0000000000 */
[----:B------:R3:W-:Y:S02]  /*12a20*/  UTMALDG.3D [UR48], [UR8], desc[UR10] ;  /* 0x00000a30080075b4 */ /* 0x0007e40008011000 */
[----:B---3--:R-:W-:Y:S05]  /*12a30*/  @!P2 BRA `(.L_x_232) ;  /* 0x000000000004a947 */ /* 0x008fea0003800000 */
[----:B------:R-:W-:Y:S01]  /*12a40*/  BPT.TRAP 0x1 ;  /* 0x000000040000795c */ /* 0x000fe20000300000 */
.L_x_232:
[----:B-1----:R-:W1:Y:S02]  /*12a50*/  LDC R3, c[0x0][0x800] ;  /* 0x00020000ff037b82 */ /* 0x002e640000000800 */
[----:B-1----:R3:W-:Y:S02]  /*12a60*/  SYNCS.ARRIVE.TRANS64.RED.A0TR RZ, [UR13+0x30], R3 ;  /* 0x00003003ffff79a7 */ /* 0x0027e4000830040d */
.L_x_231:
[----:B------:R-:W-:Y:S05]  /*12a70*/  BSYNC B0 ;  /* 0x0000000000007941 */ /* 0x000fea0003800000 */
.L_x_230:
[----:B------:R-:W-:Y:S05]  /*12a80*/  @!P2 BRA `(.L_x_233) ;  /* 0x000000000004a947 */ /* 0x000fea0003800000 */
[----:B------:R-:W-:Y:S01]  /*12a90*/  BPT.TRAP 0x1 ;  /* 0x000000040000795c */ /* 0x000fe20000300000 */
.L_x_233:
[----:B------:R-:W-:-:S04]  /*12aa0*/  UIADD3 UR41, UR13, 0x30, URZ ;  /* 0x000000300d297890 */ /* 0x000fc8000fffe03f */
[----:B------:R-:W-:-:S09]  /*12ab0*/  UPRMT UR30, UR37, 0x654, UR41 ;  /* 0x00000654251e7896 */ /* 0x000fd20008000029 */
[----:B------:R-:W-:Y:S01]  /*12ac0*/  SYNCS.ARRIVE.TRANS64.RED.A1T0 RZ, [UR30], RZ ;  /* 0x000000ffffff79a7 */ /* 0x000fe2000810041e */
[----:B------:R-:W-:Y:S05]  /*12ad0*/  @!P2 BRA `(.L_x_234) ;  /* 0x000000000004a947 */ /* 0x000fea0003800000 */
[----:B------:R-:W-:Y:S01]  /*12ae0*/  BPT.TRAP 0x1 ;  /* 0x000000040000795c */ /* 0x000fe20000300000 */
.L_x_234:
[----:B------:R-:W4:Y:S02]  /*12af0*/  SYNCS.PHASECHK.TRANS64.TRYWAIT P1, [UR13+0x58], R2 ;  /* 0x00005802ff0075a7 */ /* 0x000f24000802014d */
[----:B----4-:R-:W-:Y:S05]  /*12b00*/  @!P1 BRA `(.L_x_235) ;  /* 0x00000034000c9947 */ /* 0x010fea0003800000 */
.L_x_371:
[----:B------:R-:W-:Y:S04]  /*12b10*/  BSSY B0, `(.L_x_236) ;  /* 0x0000010000007945 */ /* 0x000fe80003800000 */
[----:B------:R-:W-:Y:S05]  /*12b20*/  @!P0 BRA `(.L_x_237) ;  /* 0x0000000000388947 */ /* 0x000fea0003800000 */
[----:B------:R-:W-:Y:S01]  /*12b30*/  UIADD3 UR16, UP0, UR56, 0x3f0, URZ ;  /* 0x000003f038107890 */ /* 0x000fe2000ff1e03f */
[----:B------:R-:W-:Y:S01]  /*12b40*/  R2UR UR12, R10 ;  /* 0x000000000a0c72ca */ /* 0x000fe200000e0000 */
[----:B------:R-:W-:Y:S02]  /*12b50*/  UIADD3 UR11, UR51, 0x80, URZ ;  /* 0x00000080330b7890 */ /* 0x000fe4000fffe03f */
[----:B------:R-:W-:Y:S02]  /*12b60*/  UIADD3 UR8, UR13, 0x2200, URZ ;  /* 0x000022000d087890 */ /* 0x000fe4000fffe03f */
[----:B------:R-:W-:Y:S02]  /*12b70*/  UIADD3 UR9, UR13, 0x38, URZ ;  /* 0x000000380d097890 */ /* 0x000fe4000fffe03f */
[----:B------:R-:W-:Y:S01]  /*12b80*/  UIADD3.X UR17, URZ, UR57, URZ, UP0, !UPT ;  /* 0x000000393f117290 */ /* 0x000fe200087fe43f */
[----:B------:R-:W-:Y:S01]  /*12b90*/  UMOV UR18, 0x0 ;  /* 0x0000000000127882 */ /* 0x000fe20000000000 */
[----:B------:R-:W-:Y:S01]  /*12ba0*/  UMOV UR19, 0x10000000 ;  /* 0x1000000000137882 */ /* 0x000fe20000000000 */
[----:B------:R-:W-:-:S06]  /*12bb0*/  UMOV UR10, UR50 ;  /* 0x00000032000a7c82 */ /* 0x000fcc0008000000 */
[----:B------:R4:W-:Y:S02]  /*12bc0*/  UTMALDG.3D [UR8], [UR16], desc[UR18] ;  /* 0x00001208100075b4 */ /* 0x0009e40008011000 */
[----:B----4-:R-:W-:Y:S05]  /*12bd0*/  @!P2 BRA `(.L_x_238) ;  /* 0x000000000004a947 */ /* 0x010fea0003800000 */
[----:B------:R-:W-:Y:S01]  /*12be0*/  BPT.TRAP 0x1 ;  /* 0x000000040000795c */ /* 0x000fe20000300000 */
.L_x_238:
[----:B-1-3--:R-:W1:Y:S02]  /*12bf0*/  LDC R3, c[0x0][0x800] ;  /* 0x00020000ff037b82 */ /* 0x00ae640000000800 */
[----:B-1----:R4:W-:Y:S02]  /*12c00*/  SYNCS.ARRIVE.TRANS64.RED.A0TR RZ, [UR13+0x38], R3 ;  /* 0x00003803ffff79a7 */ /* 0x0029e4000830040d */
.L_x_237:
[----:B------:R-:W-:Y:S05]  /*12c10*/  BSYNC B0 ;  /* 0x0000000000007941 */ /* 0x000fea0003800000 */
.L_x_236:
[----:B------:R-:W-:Y:S05]  /*12c20*/  @!P2 BRA `(.L_x_239) ;  /* 0x000000000004a947 */ /* 0x000fea0003800000 */
[----:B------:R-:W-:Y:S01]  /*12c30*/  BPT.TRAP 0x1 ;  /* 0x000000040000795c */ /* 0x000fe20000300000 */
.L_x_239:
[----:B------:R-:W-:Y:S02]  /*12c40*/  UIADD3 UR33, UR13, 0x38, URZ ;  /* 0x000000380d217890 */ /* 0x000fe4000fffe03f */
[----:B------:R-:W-:Y:S02]  /*12c50*/  UIADD3 UR10, UR50, 0x20, URZ ;  /* 0x00000020320a7890 */ /* 0x000fe4000fffe03f */
[----:B------:R-:W-:-:S09]  /*12c60*/  UPRMT UR29, UR37, 0x654, UR33 ;  /* 0x00000654251d7896 */ /* 0x000fd20008000021 */
[----:B------:R-:W-:Y:S01]  /*12c70*/  SYNCS.ARRIVE.TRANS64.RED.A1T0 RZ, [UR29], RZ ;  /* 0x000000ffffff79a7 */ /* 0x000fe2000810041d */
[----:B------:R-:W-:Y:S05]  /*12c80*/  @!P2 BRA `(.L_x_240) ;  /* 0x000000000004a947 */ /* 0x000fea0003800000 */
[----:B------:R-:W-:Y:S01]  /*12c90*/  BPT.TRAP 0x1 ;  /* 0x000000040000795c */ /* 0x000fe20000300000 */
.L_x_240:
[----:B------:R-:W5:Y:S02]  /*12ca0*/  SYNCS.PHASECHK.TRANS64.TRYWAIT P1, [UR13+0x60], R2 ;  /* 0x00006002ff0075a7 */ /* 0x000f64000802014d */
[----:B-----5:R-:W-:Y:S05]  /*12cb0*/  @!P1 BRA `(.L_x_241) ;  /* 0x0000003000b89947 */ /* 0x020fea0003800000 */
.L_x_372:
        /* <DEDUP_REMOVED lines=8> */
[----:B------:R-:W-:Y:S01]  /*12d40*/  UMOV UR19, 0x10000000 ;  /* 0x1000000000137882 */ /* 0x000fe20000000000 */
[----:B------:R-:W-:-:S06]  /*12d50*/  UMOV UR11, UR51 ;  /* 0x00000033000b7c82 */ /* 0x000fcc0008000000 */
[----:B------:R1:W-:Y:S02]  /*12d60*/  UTMALDG.3D [UR8], [UR16], desc[UR18] ;  /* 0x00001208100075b4 */ /* 0x0003e40008011000 */
[----:B-1----:R-:W-:Y:S05]  /*12d70*/  @!P2 BRA `(.L_x_244) ;  /* 0x000000000004a947 */ /* 0x002fea0003800000 */
[----:B------:R-:W-:Y:S01]  /*12d80*/  BPT.TRAP 0x1 ;  /* 0x000000040000795c */ /* 0x000fe20000300000 */
.L_x_244:
[----:B---34-:R-:W1:Y:S02]  /*12d90*/  LDC R3, c[0x0][0x800] ;  /* 0x00020000ff037b82 */ /* 0x018e640000000800 */
[----:B-1----:R1:W-:Y:S02]  /*12da0*/  SYNCS.ARRIVE.TRANS64.RED.A0TR RZ, [UR13+0x40], R3 ;  /* 0x00004003ffff79a7 */ /* 0x0023e4000830040d */
.L_x_243:
[----:B------:R-:W-:Y:S05]  /*12db0*/  BSYNC B0 ;  /* 0x0000000000007941 */ /* 0x000fea0003800000 */
.L_x_242:
[----:B------:R-:W-:Y:S05]  /*12dc0*/  @!P2 BRA `(.L_x_245) ;  /* 0x000000000004a947 */ /* 0x000fea0003800000 */
[----:B------:R-:W-:Y:S01]  /*12dd0*/  BPT.TRAP 0x1 ;  /* 0x000000040000795c */ /* 0x000fe20000300000 */
.L_x_245:
[----:B------:R-:W-:-:S04]  /*12de0*/  UIADD3 UR25, UR13, 0x40, URZ ;  /* 0x000000400d197890 */ /* 0x000fc8000fffe03f */
[----:B------:R-:W-:-:S09]  /*12df0*/  UPRMT UR22, UR37, 0x654, UR25 ;  /* 0x0000065425167896 */ /* 0x000fd20008000019 */
[----:B------:R-:W-:Y:S01]  /*12e00*/  SYNCS.ARRIVE.TRANS64.RED.A1T0 RZ, [UR22], RZ ;  /* 0x000000ffffff79a7 */ /* 0x000fe20008100416 */
[----:B------:R-:W-:Y:S05]  /*12e10*/  @!P2 BRA `(.L_x_246) ;  /* 0x000000000004a947 */ /* 0x000fea0003800000 */
[----:B------:R-:W-:Y:S01]  /*12e20*/  BPT.TRAP 0x1 ;  /* 0x000000040000795c */ /* 0x000fe20000300000 */
.L_x_246:
[----:B------:R-:W5:Y:S02]  /*12e30*/  SYNCS.PHASECHK.TRANS64.TRYWAIT P1, [UR13+0x68], R2 ;  /* 0x00006802ff0075a7 */ /* 0x000f64000802014d */
[----:B-----5:R-:W-:Y:S05]  /*12e40*/  @!P1 BRA `(.L_x_247) ;  /* 0x00000030006c9947 */ /* 0x020fea0003800000 */
.L_x_373:
        /* <DEDUP_REMOVED lines=9> */
[----:B------:R-:W-:-:S07]  /*12ee0*/  UMOV UR19, 0x10000000 ;  /* 0x1000000000137882 */ /* 0x000fce0000000000 */
[----:B------:R1:W-:Y:S02]  /*12ef0*/  UTMALDG.3D [UR8], [UR16], desc[UR18] ;  /* 0x00001208100075b4 */ /* 0x0003e40008011000 */
[----:B-1----:R-:W-:Y:S05]  /*12f00*/  @!P2 BRA `(.L_x_250) ;  /* 0x000000000004a947 */ /* 0x002fea0003800000 */
[----:B------:R-:W-:Y:S01]  /*12f10*/  BPT.TRAP 0x1 ;  /* 0x000000040000795c */ /* 0x000fe20000300000 */
.L_x_250:
[----:B---34-:R-:W1:Y:S02]  /*12f20*/  LDC R3, c[0x0][0x800] ;  /* 0x00020000ff037b82 */ /* 0x018e640000000800 */
[----:B-1----:R1:W-:Y:S02]  /*12f30*/  SYNCS.ARRIVE.TRANS64.RED.A0TR RZ, [UR13+0x48], R3 ;  /* 0x00004803ffff79a7 */ /* 0x0023e4000830040d */
.L_x_249:
[----:B------:R-:W-:Y:S05]  /*12f40*/  BSYNC B0 ;  /* 0x0000000000007941 */ /* 0x000fea0003800000 */
.L_x_248:
[----:B------:R-:W-:Y:S05]  /*12f50*/  @!P2 BRA `(.L_x_251) ;  /* 0x000000000004a947 */ /* 0x000fea0003800000 */
[----:B------:R-:W-:Y:S01]  /*12f60*/  BPT.TRAP 0x1 ;  /* 0x000000040000795c */ /* 0x000fe20000300000 */
.L_x_251:
[----:B------:R-:W-:Y:S02]  /*12f70*/  UIADD3 UR17, UR13, 0x48, URZ ;  /* 0x000000480d117890 */ /* 0x000fe4000fffe03f */
[----:B------:R-:W-:Y:S02]  /*12f80*/  UIADD3 UR42, UR50, 0x40, URZ ;  /* 0x00000040322a7890 */ /* 0x000fe4000fffe03f */
[----:B------:R-:W-:-:S09]  /*12f90*/  UPRMT UR23, UR37, 0x654, UR17 ;  /* 0x0000065425177896 */ /* 0x000fd20008000011 */
[----:B------:R-:W-:Y:S01]  /*12fa0*/  SYNCS.ARRIVE.TRANS64.RED.A1T0 RZ, [UR23], RZ ;  /* 0x000000ffffff79a7 */ /* 0x000fe20008100417 */
[----:B------:R-:W-:Y:S05]  /*12fb0*/  @!P2 BRA `(.L_x_252) ;  /* 0x000000000004a947 */ /* 0x000fea0003800000 */
[----:B------:R-:W-:Y:S01]  /*12fc0*/  BPT.TRAP 0x1 ;  /* 0x000000040000795c */ /* 0x000fe20000300000 */
.L_x_252:
[----:B-1-34-:R-:W-:-:S04]  /*12fd0*/  SHF.L.U32 R3, RZ, 0x1f, RZ ;  /* 0x0000001fff037819 */ /* 0x01afc800000006ff */
[----:B------:R-:W1:Y:S02]  /*12fe0*/  SYNCS.PHASECHK.TRANS64.TRYWAIT P1, [UR13+0x50], R3 ;  /* 0x00005003ff0075a7 */ /* 0x000e64000802014d */
[----:B-1----:R-:W-:Y:S05]  /*12ff0*/  @!P1 BRA `(.L_x_253) ;  /* 0x0000003000189947 */ /* 0x002fea0003800000 */
.L_x_374:
[----:B------:R-:W-:Y:S04]  /*13000*/  BSSY B0, `(.L_x_254) ;  /* 0x000000e000007945 */ /* 0x000fe80003800000 */
[----:B------:R-:W-:Y:S05]  /*13010*/  @!P0 BRA `(.L_x_255) ;  /* 0x0000000000308947 */ /* 0x000fea0003800000 */
[----:B------:R-:W-:Y:S01]  /*13020*/  R2UR UR44, R10 ;  /* 0x000000000a2c72ca */ /* 0x000fe200000e0000 */
[----:B------:R-:W-:Y:S02]  /*13030*/  UIADD3 UR8, UP0, UR56, 0x3f0, URZ ;  /* 0x000003f038087890 */ /* 0x000fe4000ff1e03f */
[----:B------:R-:W-:Y:S02]  /*13040*/  UIADD3 UR40, UR13, 0x200, URZ ;  /* 0x000002000d287890 */ /* 0x000fe4000fffe03f */
[----:B------:R-:W-:Y:S01]  /*13050*/  UIADD3.X UR9, URZ, UR57, URZ, UP0, !UPT ;  /* 0x000000393f097290 */ /* 0x000fe200087fe43f */
[----:B------:R-:W-:Y:S01]  /*13060*/  UMOV UR10, 0x0 ;  /* 0x00000000000a7882 */ /* 0x000fe20000000000 */
[----:B------:R-:W-:Y:S01]  /*13070*/  UMOV UR11, 0x10000000 ;  /* 0x10000000000b7882 */ /* 0x000fe20000000000 */
[----:B------:R-:W-:-:S06]  /*13080*/  UMOV UR43, UR51 ;  /* 0x00000033002b7c82 */ /* 0x000fcc0008000000 */
[----:B------:R3:W-:Y:S02]  /*13090*/  UTMALDG.3D [UR40], [UR8], desc[UR10] ;  /* 0x00000a28080075b4 */ /* 0x0007e40008011000 */
[----:B---3--:R-:W-:Y:S05]  /*130a0*/  @!P2 BRA `(.L_x_256) ;  /* 0x000000000004a947 */ /* 0x008fea0003800000 */
[----:B------:R-:W-:Y:S01]  /*130b0*/  BPT.TRAP 0x1 ;  /* 0x000000040000795c */ /* 0x000fe20000300000 */
.L_x_256:
[----:B-1----:R-:W1:Y:S02]  /*130c0*/  LDC R4, c[0x0][0x800] ;  /* 0x00020000ff047b82 */ /* 0x002e640000000800 */
[----:B-1----:R3:W-:Y:S02]  /*130d0*/  SYNCS.ARRIVE.TRANS64.RED.A0TR RZ, [UR13+0x30], R4 ;  /* 0x00003004ffff79a7 */ /* 0x0027e4000830040d */
.L_x_255:
[----:B------:R-:W-:Y:S05]  /*130e0*/  BSYNC B0 ;  /* 0x0000000000007941 */ /* 0x000fea0003800000 */
.L_x_254:
[----:B------:R-:W-:Y:S05]  /*130f0*/  @!P2 BRA `(.L_x_257) ;  /* 0x000000000004a947 */ /* 0x000fea0003800000 */
[----:B------:R-:W-:Y:S01]  /*13100*/  BPT.TRAP 0x1 ;  /* 0x000000040000795c */ /* 0x000fe20000300000 */
.L_x_257:
[----:B------:R-:W-:Y:S01]  /*13110*/  SYNCS.ARRIVE.TRANS64.RED.A1T0 RZ, [UR30], RZ ;  /* 0x000000ffffff79a7 */ /* 0x000fe2000810041e */
[----:B------:R-:W-:Y:S05]  /*13120*/  @!P2 BRA `(.L_x_258) ;  /* 0x000000000004a947 */ /* 0x000fea0003800000 */
[----:B------:R-:W-:Y:S01]  /*13130*/  BPT.TRAP 0x1 ;  /* 0x000000040000795c */ /* 0x000fe20000300000 */
.L_x_258:
[----:B------:R-:W4:Y:S02]  /*13140*/  SYNCS.PHASECHK.TRANS64.TRYWAIT P1, [UR13+0x58], R3 ;  /* 0x00005803ff0075a7 */ /* 0x000f24000802014d */
[----:B----4-:R-:W-:Y:S05]  /*13150*/  @!P1 BRA `(.L_x_259) ;  /* 0x0000002c00d89947 */ /* 0x010fea0003800000 */
.L_x_375:
        /* <DEDUP_REMOVED lines=13> */
.L_x_262:
[----:B-1-3--:R-:W1:Y:S02]  /*13230*/  LDC R4, c[0x0][0x800] ;  /* 0x00020000ff047b82 */ /* 0x00ae640000000800 */
[----:B-1----:R4:W-:Y:S02]  /*13240*/  SYNCS.ARRIVE.TRANS64.RED.A0TR RZ, [UR13+0x38], R4 ;  /* 0x00003804ffff79a7 */ /* 0x0029e4000830040d */
.L_x_261:
[----:B------:R-:W-:Y:S05]  /*13250*/  BSYNC B0 ;  /* 0x0000000000007941 */ /* 0x000fea0003800000 */
.L_x_260:
[----:B------:R-:W-:Y:S05]  /*13260*/  @!P2 BRA `(.L_x_263) ;  /* 0x000000000004a947 */ /* 0x000fea0003800000 */
[----:B------:R-:W-:Y:S01]  /*13270*/  BPT.TRAP 0x1 ;  /* 0x000000040000795c */ /* 0x000fe20000300000 */
.L_x_263:
[----:B------:R-:W-:Y:S01]  /*13280*/  SYNCS.ARRIVE.TRANS64.RED.A1T0 RZ, [UR29], RZ ;  /* 0x000000ffffff79a7 */ /* 0x000fe2000810041d */
[----:B------:R-:W-:Y:S01]  /*13290*/  UIADD3 UR26, UR50, 0x60, URZ ;  /* 0x00000060321a7890 */ /* 0x000fe2000fffe03f */
[----:B------:R-:W-:Y:S11]  /*132a0*/  @!P2 BRA `(.L_x_264) ;  /* 0x000000000004a947 */ /* 0x000ff60003800000 */
[----:B------:R-:W-:Y:S01]  /*132b0*/  BPT.TRAP 0x1 ;  /* 0x000000040000795c */ /* 0x000fe20000300000 */
.L_x_264:
[----:B------:R-:W5:Y:S02]  /*132c0*/  SYNCS.PHASECHK.TRANS64.TRYWAIT P1, [UR13+0x60], R3 ;  /* 0x00006003ff0075a7 */ /* 0x000f64000802014d */
[----:B-----5:R-:W-:Y:S05]  /*132d0*/  @!P1 BRA `(.L_x_265) ;  /* 0x0000002c00909947 */ /* 0x020fea0003800000 */
.L_x_376:
        /* <DEDUP_REMOVED lines=12> */
.L_x_268:
[----:B---34-:R-:W1:Y:S02]  /*133a0*/  LDC R4, c[0x0][0x800] ;  /* 0x00020000ff047b82 */ /* 0x018e640000000800 */
[----:B-1----:R1:W-:Y:S02]  /*133b0*/  SYNCS.ARRIVE.TRANS64.RED.A0TR RZ, [UR13+0x40], R4 ;  /* 0x00004004ffff79a7 */ /* 0x0023e4000830040d */
.L_x_267:
[----:B------:R-:W-:Y:S05]  /*133c0*/  BSYNC B0 ;  /* 0x0000000000007941 */ /* 0x000fea0003800000 */
.L_x_266:
[----:B------:R-:W-:Y:S05]  /*133d0*/  @!P2 BRA `(.L_x_269) ;  /* 0x000000000004a947 */ /* 0x000fea0003800000 */
[----:B------:R-:W-:Y:S01]  /*133e0*/  BPT.TRAP 0x1 ;  /* 0x000000040000795c */ /* 0x000fe20000300000 */
.L_x_269:
[----:B------:R-:W-:Y:S01]  /*133f0*/  SYNCS.ARRIVE.TRANS64.RED.A1T0 RZ, [UR22], RZ ;  /* 0x000000ffffff79a7 */ /* 0x000fe20008100416 */
[----:B------:R-:W-:Y:S05]  /*13400*/  @!P2 BRA `(.L_x_270) ;  /* 0x000000000004a947 */ /* 0x000fea0003800000 */
[----:B------:R-:W-:Y:S01]  /*13410*/  BPT.TRAP 0x1 ;  /* 0x000000040000795c */ /* 0x000fe20000300000 */
.L_x_270:
[----:B------:R-:W5:Y:S02]  /*13420*/  SYNCS.PHASECHK.TRANS64.TRYWAIT P1, [UR13+0x68], R3 ;  /* 0x00006803ff0075a7 */ /* 0x000f64000802014d */
[----:B-----5:R-:W-:Y:S05]  /*13430*/  @!P1 BRA `(.L_x_271) ;  /* 0x0000002c00509947 */ /* 0x020fea0003800000 */
.L_x_377:
        /* <DEDUP_REMOVED lines=13> */
.L_x_274:
[----:B---34-:R-:W1:Y:S02]  /*13510*/  LDC R4, c[0x0][0x800] ;  /* 0x00020000ff047b82 */ /* 0x018e640000000800 */
[----:B-1----:R1:W-:Y:S02]  /*13520*/  SYNCS.ARRIVE.TRANS64.RED.A0TR RZ, [UR13+0x48], R4 ;  /* 0x00004804ffff79a7 */ /* 0x0023e4000830040d */
.L_x_273:
[----:B------:R-:W-:Y:S05]  /*13530*/  BSYNC B0 ;  /* 0x0000000000007941 */ /* 0x000fea0003800000 */
.L_x_272:
[----:B------:R-:W-:Y:S05]  /*13540*/  @!P2 BRA `(.L_x_275) ;  /* 0x000000000004a947 */ /* 0x000fea0003800000 */
[----:B------:R-:W-:Y:S01]  /*13550*/  BPT.TRAP 0x1 ;  /* 0x000000040000795c */ /* 0x000fe20000300000 */
.L_x_275:
[----:B------:R-:W-:Y:S01]  /*13560*/  SYNCS.ARRIVE.TRANS64.RED.A1T0 RZ, [UR23], RZ ;  /* 0x000000ffffff79a7 */ /* 0x000fe20008100417 */
[----:B------:R-:W-:Y:S01]  /*13570*/  UIADD3 UR10, UR50, 0x80, URZ ;  /* 0x00000080320a7890 */ /* 0x000fe2000fffe03f */
[----:B------:R-:W-:Y:S11]  /*13580*/  @!P2 BRA `(.L_x_276) ;  /* 0x000000000004a947 */ /* 0x000ff60003800000 */
[----:B------:R-:W-:Y:S01]  /*13590*/  BPT.TRAP 0x1 ;  /* 0x000000040000795c */ /* 0x000fe20000300000 */
.L_x_276:
[----:B------:R-:W5:Y:S02]  /*135a0*/  SYNCS.PHASECHK.TRANS64.TRYWAIT P1, [UR13+0x50], R2 ;  /* 0x00005002ff0075a7 */ /* 0x000f64000802014d */
[----:B-----5:R-:W-:Y:S05]  /*135b0*/  @!P1 BRA `(.L_x_277) ;  /* 0x0000002c00089947 */ /* 0x020fea0003800000 */
.L_x_378:
        /* <DEDUP_REMOVED lines=8> */
[----:B------:R-:W-:Y:S01]  /*13640*/  UMOV UR9, UR41 ;  /* 0x0000002900097c82 */ /* 0x000fe20008000000 */
[----:B------:R-:W-:-:S05]  /*13650*/  UMOV UR11, UR51 ;  /* 0x00000033000b7c82 */ /* 0x000fca0008000000 */
[----:B------:R1:W-:Y:S02]  /*13660*/  UTMALDG.3D [UR8], [UR18], desc[UR26] ;  /* 0x00001a08120075b4 */ /* 0x0003e40008011000 */
[----:B-1----:R-:W-:Y:S05]  /*13670*/  @!P2 BRA `(.L_x_280) ;  /* 0x000000000004a947 */ /* 0x002fea0003800000 */
[----:B------:R-:W-:Y:S01]  /*13680*/  BPT.TRAP 0x1 ;  /* 0x000000040000795c */ /* 0x000fe20000300000 */
.L_x_280:
[----:B---34-:R-:W1:Y:S02]  /*13690*/  LDC R4, c[0x0][0x800] ;  /* 0x00020000ff047b82 */ /* 0x018e640000000800 */
[----:B-1----:R1:W-:Y:S02]  /*136a0*/  SYNCS.ARRIVE.TRANS64.RED.A0TR RZ, [UR13+0x30], R4 ;  /* 0x00003004ffff79a7 */ /* 0x0023e4000830040d */
.L_x_279:
[----:B------:R-:W-:Y:S05]  /*136b0*/  BSYNC B0 ;  /* 0x0000000000007941 */ /* 0x000fea0003800000 */
.L_x_278:
[----:B------:R-:W-:Y:S05]  /*136c0*/  @!P2 BRA `(.L_x_281) ;  /* 0x000000000004a947 */ /* 0x000fea0003800000 */
[----:B------:R-:W-:Y:S01]  /*136d0*/  BPT.TRAP 0x1 ;  /* 0x000000040000795c */ /* 0x000fe20000300000 */
.L_x_281:
[----:B------:R-:W-:Y:S01]  /*136e0*/  SYNCS.ARRIVE.TRANS64.RED.A1T0 RZ, [UR30], RZ ;  /* 0x000000ffffff79a7 */ /* 0x000fe2000810041e */
[----:B------:R-:W-:Y:S05]  /*136f0*/  @!P2 BRA `(.L_x_282) ;  /* 0x000000000004a947 */ /* 0x000fea0003800000 */
[----:B------:R-:W-:Y:S01]  /*13700*/  BPT.TRAP 0x1 ;  /* 0x000000040000795c */ /* 0x000fe20000300000 */
.L_x_282:
[----:B------:R-:W5:Y:S02]  /*13710*/  SYNCS.PHASECHK.TRANS64.TRYWAIT P1, [UR13+0x58], R2 ;  /* 0x00005802ff0075a7 */ /* 0x000f64000802014d */
[----:B-----5:R-:W-:Y:S05]  /*13720*/  @!P1 BRA `(.L_x_283) ;  /* 0x0000002800c49947 */ /* 0x020fea0003800000 */
.L_x_379:
        /* <DEDUP_REMOVED lines=13> */
.L_x_286:
[----:B---34-:R-:W1:Y:S02]  /*13800*/  LDC R4, c[0x0][0x800] ;  /* 0x00020000ff047b82 */ /* 0x018e640000000800 */
[----:B-1----:R1:W-:Y:S02]  /*13810*/  SYNCS.ARRIVE.TRANS64.RED.A0TR RZ, [UR13+0x38], R4 ;  /* 0x00003804ffff79a7 */ /* 0x0023e4000830040d */
.L_x_285:
[----:B------:R-:W-:Y:S05]  /*13820*/  BSYNC B0 ;  /* 0x0000000000007941 */ /* 0x000fea0003800000 */
.L_x_284:
[----:B------:R-:W-:Y:S05]  /*13830*/  @!P2 BRA `(.L_x_287) ;  /* 0x000000000004a947 */ /* 0x000fea0003800000 */
[----:B------:R-:W-:Y:S01]  /*13840*/  BPT.TRAP 0x1 ;  /* 0x000000040000795c */ /* 0x000fe20000300000 */
.L_x_287:
[----:B------:R-:W-:Y:S01]  /*13850*/  SYNCS.ARRIVE.TRANS64.RED.A1T0 RZ, [UR29], RZ ;  /* 0x000000ffffff79a7 */ /* 0x000fe2000810041d */
[----:B------:R-:W-:Y:S01]  /*13860*/  UIADD3 UR10, UR50, 0xa0, URZ ;  /* 0x000000a0320a7890 */ /* 0x000fe2000fffe03f */
[----:B------:R-:W-:Y:S11]  /*13870*/  @!P2 BRA `(.L_x_288) ;  /* 0x000000000004a947 */ /* 0x000ff60003800000 */
[----:B------:R-:W-:Y:S01]  /*13880*/  BPT.TRAP 0x1 ;  /* 0x000000040000795c */ /* 0x000fe20000300000 */
.L_x_288:
[----:B------:R-:W5:Y:S02]  /*13890*/  SYNCS.PHASECHK.TRANS64.TRYWAIT P1, [UR13+0x60], R2 ;  /* 0x00006002ff0075a7 */ /* 0x000f64000802014d */
[----:B-----5:R-:W-:Y:S05]  /*138a0*/  @!P1 BRA `(.L_x_289) ;  /* 0x00000028007c9947 */ /* 0x020fea0003800000 */
.L_x_380:
        /* <DEDUP_REMOVED lines=13> */
.L_x_292:
[----:B---34-:R-:W1:Y:S02]  /*13980*/  LDC R4, c[0x0][0x800] ;  /* 0x00020000ff047b82 */ /* 0x018e640000000800 */
[----:B-1----:R1:W-:Y:S02]  /*13990*/  SYNCS.ARRIVE.TRANS64.RED.A0TR RZ, [UR13+0x40], R4 ;  /* 0x00004004ffff79a7 */ /* 0x0023e4000830040d */
.L_x_291:
[----:B------:R-:W-:Y:S05]  /*139a0*/  BSYNC B0 ;  /* 0x0000000000007941 */ /* 0x000fea0003800000 */
.L_x_290:
[----:B------:R-:W-:Y:S05]  /*139b0*/  @!P2 BRA `(.L_x_293) ;  /* 0x000000000004a947 */ /* 0x000fea0003800000 */
[----:B------:R-:W-:Y:S01]  /*139c0*/  BPT.TRAP 0x1 ;  /* 0x000000040000795c */ /* 0x000fe20000300000 */
.L_x_293:
[----:B------:R-:W-:Y:S01]  /*139d0*/  SYNCS.ARRIVE.TRANS64.RED.A1T0 RZ, [UR22], RZ ;  /* 0x000000ffffff79a7 */ /* 0x000fe20008100416 */
[----:B------:R-:W-:Y:S05]  /*139e0*/  @!P2 BRA `(.L_x_294) ;  /* 0x000000000004a947 */ /* 0x000fea0003800000 */
[----:B------:R-:W-:Y:S01]  /*139f0*/  BPT.TRAP 0x1 ;  /* 0x000000040000795c */ /* 0x000fe20000300000 */
.L_x_294:
[----:B------:R-:W5:Y:S02]  /*13a00*/  SYNCS.PHASECHK.TRANS64.TRYWAIT P1, [UR13+0x68], R2 ;  /* 0x00006802ff0075a7 */ /* 0x000f64000802014d */
[----:B-----5:R-:W-:Y:S05]  /*13a10*/  @!P1 BRA `(.L_x_295) ;  /* 0x0000002800389947 */ /* 0x020fea0003800000 */
.L_x_381:
        /* <DEDUP_REMOVED lines=13> */
.L_x_298:
[----:B------:R-:W1:Y:S02]  /*13af0*/  LDC R2, c[0x0][0x800] ;  /* 0x00020000ff027b82 */ /* 0x000e640000000800 */
[----:B-1----:R1:W-:Y:S02]  /*13b00*/  SYNCS.ARRIVE.TRANS64.RED.A0TR RZ, [UR13+0x48], R2 ;  /* 0x00004802ffff79a7 */ /* 0x0023e4000830040d */
.L_x_297:
[----:B------:R-:W-:Y:S05]  /*13b10*/  BSYNC B0 ;  /* 0x0000000000007941 */ /* 0x000fea0003800000 */
.L_x_296:
[----:B------:R-:W-:Y:S05]  /*13b20*/  @!P2 BRA `(.L_x_299) ;  /* 0x000000000004a947 */ /* 0x000fea0003800000 */
[----:B------:R-:W-:Y:S01]  /*13b30*/  BPT.TRAP 0x1 ;  /* 0x000000040000795c */ /* 0x000fe20000300000 */
.L_x_299:
[----:B------:R-:W-:Y:S01]  /*13b40*/  SYNCS.ARRIVE.TRANS64.RED.A1T0 RZ, [UR23], RZ ;  /* 0x000000ffffff79a7 */ /* 0x000fe20008100417 */
[----:B------:R-:W-:Y:S01]  /*13b50*/  UIADD3 UR10, UR50, 0xc0, URZ ;  /* 0x000000c0320a7890 */ /* 0x000fe2000fffe03f */
[----:B------:R-:W-:Y:S11]  /*13b60*/  @!P2 BRA `(.L_x_300) ;  /* 0x000000000004a947 */ /* 0x000ff60003800000 */
[----:B------:R-:W-:Y:S01]  /*13b70*/  BPT.TRAP 0x1 ;  /* 0x000000040000795c */ /* 0x000fe20000300000 */
.L_x_300:
[----:B------:R-:W5:Y:S02]  /*13b80*/  SYNCS.PHASECHK.TRANS64.TRYWAIT P1, [UR13+0x50], R3 ;  /* 0x00005003ff0075a7 */ /* 0x000f64000802014d */
[----:B-----5:R-:W-:Y:S05]  /*13b90*/  @!P1 BRA `(.L_x_301) ;  /* 0x0000002400f09947 */ /* 0x020fea0003800000 */
.L_x_382:
        /* <DEDUP_REMOVED lines=13> */
.L_x_304:
[----:B------:R-:W1:Y:S02]  /*13c70*/  LDC R2, c[0x0][0x800] ;  /* 0x00020000ff027b82 */ /* 0x000e640000000800 */
[----:B-1----:R1:W-:Y:S02]  /*13c80*/  SYNCS.ARRIVE.TRANS64.RED.A0TR RZ, [UR13+0x30], R2 ;  /* 0x00003002ffff79a7 */ /* 0x0023e4000830040d */
.L_x_303:
[----:B------:R-:W-:Y:S05]  /*13c90*/  BSYNC B0 ;  /* 0x0000000000007941 */ /* 0x000fea0003800000 */
.L_x_302:
[----:B------:R-:W-:Y:S05]  /*13ca0*/  @!P2 BRA `(.L_x_305) ;  /* 0x000000000004a947 */ /* 0x000fea0003800000 */
[----:B------:R-:W-:Y:S01]  /*13cb0*/  BPT.TRAP 0x1 ;  /* 0x000000040000795c */ /* 0x000fe20000300000 */
.L_x_305:
[----:B------:R-:W-:Y:S01]  /*13cc0*/  SYNCS.ARRIVE.TRANS64.RED.A1T0 RZ, [UR30], RZ ;  /* 0x000000ffffff79a7 */ /* 0x000fe2000810041e */
[----:B------:R-:W-:Y:S05]  /*13cd0*/  @!P2 BRA `(.L_x_306) ;  /* 0x000000000004a947 */ /* 0x000fea0003800000 */
[----:B------:R-:W-:Y:S01]  /*13ce0*/  BPT.TRAP 0x1 ;  /* 0x000000040000795c */ /* 0x000fe20000300000 */
.L_x_306:
[----:B------:R-:W5:Y:S02]  /*13cf0*/  SYNCS.PHASECHK.TRANS64.TRYWAIT P1, [UR13+0x58], R3 ;  /* 0x00005803ff0075a7 */ /* 0x000f64000802014d */
[----:B-----5:R-:W-:Y:S05]  /*13d00*/  @!P1 BRA `(.L_x_307) ;  /* 0x0000002400ac9947 */ /* 0x020fea0003800000 */
.L_x_383:
        /* <DEDUP_REMOVED lines=13> */
.L_x_310:
[----:B------:R-:W1:Y:S02]  /*13de0*/  LDC R2, c[0x0][0x800] ;  /* 0x00020000ff027b82 */ /* 0x000e640000000800 */
[----:B-1----:R1:W-:Y:S02]  /*13df0*/  SYNCS.ARRIVE.TRANS64.RED.A0TR RZ, [UR13+0x38], R2 ;  /* 0x00003802ffff79a7 */ /* 0x0023e4000830040d */
.L_x_309:
[----:B------:R-:W-:Y:S05]  /*13e00*/  BSYNC B0 ;  /* 0x0000000000007941 */ /* 0x000fea0003800000 */
.L_x_308:
[----:B------:R-:W-:Y:S05]  /*13e10*/  @!P2 BRA `(.L_x_311) ;  /* 0x000000000004a947 */ /* 0x000fea0003800000 */
[----:B------:R-:W-:Y:S01]  /*13e20*/  BPT.TRAP 0x1 ;  /* 0x000000040000795c */ /* 0x000fe20000300000 */
.L_x_311:
[----:B------:R-:W-:Y:S01]  /*13e30*/  SYNCS.ARRIVE.TRANS64.RED.A1T0 RZ, [UR29], RZ ;  /* 0x000000ffffff79a7 */ /* 0x000fe2000810041d */
[----:B------:R-:W-:Y:S01]  /*13e40*/  UIADD3 UR10, UR50, 0xe0, URZ ;  /* 0x000000e0320a7890 */ /* 0x000fe2000fffe03f */
[----:B------:R-:W-:Y:S11]  /*13e50*/  @!P2 BRA `(.L_x_312) ;  /* 0x000000000004a947 */ /* 0x000ff60003800000 */
[----:B------:R-:W-:Y:S01]  /*13e60*/  BPT.TRAP 0x1 ;  /* 0x000000040000795c */ /* 0x000fe20000300000 */
.L_x_312:
[----:B------:R-:W5:Y:S02]  /*13e70*/  SYNCS.PHASECHK.TRANS64.TRYWAIT P1, [UR13+0x60], R3 ;  /* 0x00006003ff0075a7 */ /* 0x000f64000802014d */
[----:B-----5:R-:W-:Y:S05]  /*13e80*/  @!P1 BRA `(.L_x_313) ;  /* 0x0000002400649947 */ /* 0x020fea0003800000 */
.L_x_384:
        /* <DEDUP_REMOVED lines=13> */
.L_x_316:
[----:B------:R-:W1:Y:S02]  /*13f60*/  LDC R2, c[0x0][0x800] ;  /* 0x00020000ff027b82 */ /* 0x000e640000000800 */
[----:B-1----:R1:W-:Y:S02]  /*13f70*/  SYNCS.ARRIVE.TRANS64.RED.A0TR RZ, [UR13+0x40], R2 ;  /* 0x00004002ffff79a7 */ /* 0x0023e4000830040d */
.L_x_315:
[----:B------:R-:W-:Y:S05]  /*13f80*/  BSYNC B0 ;  /* 0x0000000000007941 */ /* 0x000fea0003800000 */
.L_x_314:
[----:B------:R-:W-:Y:S05]  /*13f90*/  @!P2 BRA `(.L_x_317) ;  /* 0x000000000004a947 */ /* 0x000fea0003800000 */
[----:B------:R-:W-:Y:S01]  /*13fa0*/  BPT.TRAP 0x1 ;  /* 0x000000040000795c */ /* 0x000fe20000300000 */
.L_x_317:
[----:B------:R-:W-:Y:S01]  /*13fb0*/  SYNCS.ARRIVE.TRANS64.RED.A1T0 RZ, [UR22], RZ ;  /* 0x000000ffffff79a7 */ /* 0x000fe20008100416 */
[----:B------:R-:W-:Y:S05]  /*13fc0*/  @!P2 BRA `(.L_x_318) ;  /* 0x000000000004a947 */ /* 0x000fea0003800000 */
[----:B------:R-:W-:Y:S01]  /*13fd0*/  BPT.TRAP 0x1 ;  /* 0x000000040000795c */ /* 0x000fe20000300000 */
.L_x_318:
[----:B------:R-:W5:Y:S02]  /*13fe0*/  SYNCS.PHASECHK.TRANS64.TRYWAIT P1, [UR13+0x68], R3 ;  /* 0x00006803ff0075a7 */ /* 0x000f64000802014d */
[----:B-----5:R-:W-:Y:S05]  /*13ff0*/  @!P1 BRA `(.L_x_319) ;  /* 0x0000002400209947 */ /* 0x020fea0003800000 */
.L_x_385:
        /* <DEDUP_REMOVED lines=13> */
.L_x_322:
[----:B------:R-:W1:Y:S02]  /*140d0*/  LDC R2, c[0x0][0x800] ;  /* 0x00020000ff027b82 */ /* 0x000e640000000800 */
[----:B-1----:R1:W-:Y:S02]  /*140e0*/  SYNCS.ARRIVE.TRANS64.RED.A0TR RZ, [UR13+0x48], R2 ;  /* 0x00004802ffff79a7 */ /* 0x0023e4000830040d */
.L_x_321:
[----:B------:R-:W-:Y:S05]  /*140f0*/  BSYNC B0 ;  /* 0x0000000000007941 */ /* 0x000fea0003800000 */
.L_x_320:
[----:B------:R-:W-:Y:S05]  /*14100*/  @!P2 BRA `(.L_x_323) ;  /* 0x000000000004a947 */ /* 0x000fea0003800000 */
[----:B------:R-:W-:Y:S01]  /*14110*/  BPT.TRAP 0x1 ;  /* 0x000000040000795c */ /* 0x000fe20000300000 */
.L_x_323:
[----:B------:R-:W5:Y:S01]  /*14120*/  LDL.LU R13, [R1+0x204] ;  /* 0x00020400010d7983 */ /* 0x000f620000300800 */
[----:B------:R-:W-:Y:S03]  /*14130*/  SYNCS.ARRIVE.TRANS64.RED.A1T0 RZ, [UR23], RZ ;  /* 0x000000ffffff79a7 */ /* 0x000fe60008100417 */
[----:B------:R-:W2:Y:S01]  /*14140*/  LDL.LU R12, [R1+0x200] ;  /* 0x00020000010c7983 */ /* 0x000ea20000300800 */
[----:B-1-34-:R-:W-:Y:S01]  /*14150*/  PRMT R4, RZ, 0x7610, R4 ;  /* 0x00007610ff047816 */ /* 0x01afe20000000004 */
[----:B------:R-:W-:Y:S01]  /*14160*/  IMAD.MOV.U32 R3, RZ, RZ, -0x1 ;  /* 0xffffffffff037424 */ /* 0x000fe200078e00ff */
[----:B------:R-:W-:Y:S02]  /*14170*/  MOV R2, 0xffffffff ;  /* 0xffffffff00027802 */ /* 0x000fe40000000f00 */
[----:B------:R-:W-:Y:S02]  /*14180*/  MOV R10, 0xffffffff ;  /* 0xffffffff000a7802 */ /* 0x000fe40000000f00 */
[----:B--2---:R-:W-:-:S04]  /*14190*/  IADD3 R12, P0, R12, UR46, RZ ;  /* 0x0000002e0c0c7c10 */ /* 0x004fc8000ff1e0ff */
[----:B-----5:R-:W-:Y:S01]  /*141a0*/  IADD3.X R13, R13, UR39, RZ, P0, !PT ;  /* 0x000000270d0d7c10 */ /* 0x020fe200087fe4ff */
[----:B------:R1:W-:Y:S01]  /*141b0*/  STL [R1+0x200], R12 ;  /* 0x0002000c01007387 */ /* 0x0003e20000100800 */
[----:B------:R-:W-:-:S03]  /*141c0*/  ISETP.GE.U32.AND P0, PT, R12, UR4, PT ;  /* 0x000000040c007c0c */ /* 0x000fc6000bf06070 */
[----:B------:R1:W-:Y:S01]  /*141d0*/  STL [R1+0x204], R13 ;  /* 0x0002040d01007387 */ /* 0x0003e20000100800 */
[----:B------:R-:W-:-:S13]  /*141e0*/  ISETP.GE.U32.AND.EX P0, PT, R13, UR5, PT, P0 ;  /* 0x000000050d007c0c */ /* 0x000fda000bf06100 */
[----:B-1----:R-:W-:Y:S05]  /*141f0*/  @P0 BRA `(.L_x_324) ;  /* 0x0000000400540947 */ /* 0x002fea0003800000 */
[----:B------:R-:W1:Y:S01]  /*14200*/  S2R R7, SR_CTAID.X ;  /* 0x0000000000077919 */ /* 0x000e620000002500 */
[----:B------:R-:W2:Y:S01]  /*14210*/  LDC R15, c[0x0][0x904] ;  /* 0x00024100ff0f7b82 */ /* 0x000ea20000000800 */
[----:B------:R-:W-:Y:S01]  /*14220*/  ULDC UR8, c[0x0][0x150] ;  /* 0x0000540000087ab9 */ /* 0x000fe20000000800 */
[----:B------:R-:W3:Y:S06]  /*14230*/  S2R R2, SR_CTAID.Y ;  /* 0x0000000000027919 */ /* 0x000eec0000002600 */
[----:B------:R-:W4:Y:S08]  /*14240*/  LDC R4, c[0x0][0x144] ;  /* 0x00005100ff047b82 */ /* 0x000f300000000800 */
[----:B------:R-:W5:Y:S08]  /*14250*/  LDC R11, c[0x0][0x148] ;  /* 0x00005200ff0b7b82 */ /* 0x000f700000000800 */
[----:B------:R-:W4:Y:S01]  /*14260*/  LDC.64 R8, c[0x0][0x8d0] ;  /* 0x00023400ff087b82 */ /* 0x000f220000000a00 */
[----:B--2---:R-:W-:-:S02]  /*14270*/  ISETP.NE.AND P2, PT, R15, 0x1, PT ;  /* 0x000000010f00780c */ /* 0x004fc40003f45270 */
[----:B-1----:R-:W-:Y:S02]  /*14280*/  I2FP.F32.U32 R3, R7 ;  /* 0x0000000700037245 */ /* 0x002fe40000201000 */
[----:B---3--:R-:W-:-:S03]  /*14290*/  I2FP.F32.U32 R5, R2 ;  /* 0x0000000200057245 */ /* 0x008fc60000201000 */
[----:B------:R-:W-:Y:S01]  /*142a0*/  FMUL R3, R3, UR8 ;  /* 0x0000000803037c20 */ /* 0x000fe20008400000 */
[----:B------:R-:W-:Y:S02]  /*142b0*/  ULDC UR8, c[0x0][0x154] ;  /* 0x0000550000087ab9 */ /* 0x000fe40000000800 */
[----:B------:R-:W-:-:S03]  /*142c0*/  FMUL R10, R5, UR8 ;  /* 0x00000008050a7c20 */ /* 0x000fc60008400000 */
[----:B------:R-:W1:Y:S01]  /*142d0*/  F2I.U32.TRUNC.NTZ R3, R3 ;  /* 0x0000000300037305 */ /* 0x000e62000020f000 */
[----:B----4-:R-:W-:-:S07]  /*142e0*/  ISETP.NE.U32.AND P0, PT, R8, RZ, PT ;  /* 0x000000ff0800720c */ /* 0x010fce0003f05070 */
[----:B------:R-:W2:Y:S01]  /*142f0*/  F2I.U32.TRUNC.NTZ R10, R10 ;  /* 0x0000000a000a7305 */ /* 0x000ea2000020f000 */
[----:B------:R-:W-:Y:S01]  /*14300*/  ISETP.NE.AND.EX P0, PT, R9, RZ, PT, P0 ;  /* 0x000000ff0900720c */ /* 0x000fe20003f05300 */
[----:B-1----:R-:W-:Y:S02]  /*14310*/  IMAD.MOV R5, RZ, RZ, -R3 ;  /* 0x000000ffff057224 */ /* 0x002fe400078e0a03 */
[----:B------:R-:W-:Y:S02]  /*14320*/  IMAD.MOV.U32 R3, RZ, RZ, R13 ;  /* 0x000000ffff037224 */ /* 0x000fe400078e000d */
[----:B------:R-:W-:Y:S01]  /*14330*/  IMAD R7, R4, R5, R7 ;  /* 0x0000000504077224 */ /* 0x000fe200078e0207 */
[----:B--2---:R-:W-:-:S05]  /*14340*/  IADD3 R4, -R10, RZ, RZ ;  /* 0x000000ff0a047210 */ /* 0x004fca0007ffe1ff */
[----:B-----5:R-:W-:Y:S01]  /*14350*/  @P2 IMAD R7, R11, R4, R2 ;  /* 0x000000040b072224 */ /* 0x020fe200078e0202 */
[----:B------:R-:W-:Y:S01]  /*14360*/  MOV R2, R12 ;  /* 0x0000000c00027202 */ /* 0x000fe20000000f00 */
[----:B------:R-:W1:Y:S01]  /*14370*/  LDC R11, c[0x0][0x8d8] ;  /* 0x00023600ff0b7b82 */ /* 0x000e620000000800 */
[----:B------:R-:W-:Y:S05]  /*14380*/  @!P0 BRA `(.L_x_325) ;  /* 0x0000000000288947 */ /* 0x000fea0003800000 */
[----:B------:R-:W2:Y:S02]  /*14390*/  LDC R2, c[0x0][0x8dc] ;  /* 0x00023700ff027b82 */ /* 0x000ea40000000800 */
[----:B--2---:R-:W-:-:S04]  /*143a0*/  IADD3 R3, P0, R12, R2, RZ ;  /* 0x000000020c037210 */ /* 0x004fc80007f1e0ff */
[----:B------:R-:W-:-:S05]  /*143b0*/  IADD3.X R10, RZ, R13, RZ, P0, !PT ;  /* 0x0000000dff0a7210 */ /* 0x000fca00007fe4ff */
[----:B------:R-:W-:-:S04]  /*143c0*/  IMAD.WIDE.U32 R4, R10, R8, RZ ;  /* 0x000000080a047225 */ /* 0x000fc800078e00ff */
[----:B------:R-:W-:-:S04]  /*143d0*/  IMAD.WIDE.U32 R4, P0, R3, R9, R4 ;  /* 0x0000000903047225 */ /* 0x000fc80007800004 */
[----:B------:R-:W-:-:S04]  /*143e0*/  IMAD.WIDE.U32 R2, R3, R8, RZ ;  /* 0x0000000803027225 */ /* 0x000fc800078e00ff */
[----:B------:R-:W-:Y:S01]  /*143f0*/  IMAD.MOV.U32 R2, RZ, RZ, R5 ;  /* 0x000000ffff027224 */ /* 0x000fe200078e0005 */
[----:B------:R-:W-:Y:S02]  /*14400*/  IADD3 RZ, P1, R3, R4, RZ ;  /* 0x0000000403ff7210 */ /* 0x000fe40007f3e0ff */
[----:B------:R-:W-:-:S03]  /*14410*/  IADD3.X R3, RZ, RZ, RZ, P0, !PT ;  /* 0x000000ffff037210 */ /* 0x000fc600007fe4ff */
[----:B------:R-:W-:-:S08]  /*14420*/  IMAD.WIDE.U32.X R2, R10, R9, R2, P1 ;  /* 0x000000090a027225 */ /* 0x000fd000008e0402 */
.L_x_325:
[----:B------:R-:W2:Y:S01]  /*14430*/  LDC.64 R4, c[0x0][0x8c8] ;  /* 0x00023200ff047b82 */ /* 0x000ea20000000a00 */
[-CC-:B-1----:R-:W-:Y:S02]  /*14440*/  SHF.R.U64 R10, R2, R11.reuse, R3.reuse ;  /* 0x0000000b020a7219 */ /* 0x182fe40000001203 */
[----:B------:R-:W-:Y:S01]  /*14450*/  SHF.R.U32.HI R11, RZ, R11, R3 ;  /* 0x0000000bff0b7219 */ /* 0x000fe20000011603 */
[----:B------:R-:W-:Y:S01]  /*14460*/  IMAD.MOV.U32 R3, RZ, RZ, R13 ;  /* 0x000000ffff037224 */ /* 0x000fe200078e000d */
[----:B------:R-:W-:-:S04]  /*14470*/  IADD3 R9, P0, RZ, -R10, RZ ;  /* 0x8000000aff097210 */ /* 0x000fc80007f1e0ff */
[----:B------:R-:W-:-:S05]  /*14480*/  IADD3.X R11, RZ, ~R11, RZ, P0, !PT ;  /* 0x8000000bff0b7210 */ /* 0x000fca00007fe4ff */
[----:B--2---:R-:W-:-:S04]  /*14490*/  IMAD R2, R11, R4, RZ ;  /* 0x000000040b027224 */ /* 0x004fc800078e02ff */
[C---:B------:R-:W-:Y:S01]  /*144a0*/  IMAD R11, R9.reuse, R5, R2 ;  /* 0x00000005090b7224 */ /* 0x040fe200078e0202 */
[----:B------:R-:W-:Y:S01]  /*144b0*/  MOV R2, R12 ;  /* 0x0000000c00027202 */ /* 0x000fe20000000f00 */
[----:B------:R-:W1:Y:S04]  /*144c0*/  LDC R5, c[0x0][0x900] ;  /* 0x00024000ff057b82 */ /* 0x000e680000000800 */
[----:B------:R-:W-:-:S04]  /*144d0*/  IMAD.WIDE.U32 R2, R9, R4, R2 ;  /* 0x0000000409027225 */ /* 0x000fc800078e0002 */
[----:B------:R-:W2:Y:S01]  /*144e0*/  LDC.64 R8, c[0x0][0x8e8] ;  /* 0x00023a00ff087b82 */ /* 0x000ea20000000a00 */
[----:B------:R-:W-:-:S07]  /*144f0*/  IADD3 R3, R3, R11, RZ ;  /* 0x0000000b03037210 */ /* 0x000fce0007ffe0ff */
[----:B------:R-:W3:Y:S08]  /*14500*/  LDC R12, c[0x0][0x8c0] ;  /* 0x00023000ff0c7b82 */ /* 0x000ef00000000800 */
[----:B------:R-:W4:Y:S01]  /*14510*/  LDC R4, c[0x0][0x8b0] ;  /* 0x00022c00ff047b82 */ /* 0x000f220000000800 */
[----:B--2---:R-:W-:-:S04]  /*14520*/  ISETP.NE.U32.AND P0, PT, R8, RZ, PT ;  /* 0x000000ff0800720c */ /* 0x004fc80003f05070 */
[----:B------:R-:W-:Y:S02]  /*14530*/  ISETP.NE.AND.EX P0, PT, R9, RZ, PT, P0 ;  /* 0x000000ff0900720c */ /* 0x000fe40003f05300 */
[-CC-:B---3--:R-:W-:Y:S02]  /*14540*/  SHF.R.U64 R11, R2, R12.reuse, R3.reuse ;  /* 0x0000000c020b7219 */ /* 0x188fe40000001203 */
[----:B------:R-:W-:-:S04]  /*14550*/  SHF.R.U32.HI R3, RZ, R12, R3 ;  /* 0x0000000cff037219 */ /* 0x000fc80000011603 */
[-CC-:B----4-:R-:W-:Y:S02]  /*14560*/  SHF.R.U64 R12, R11, R4.reuse, R3.reuse ;  /* 0x000000040b0c7219 */ /* 0x190fe40000001203 */
[----:B------:R-:W-:-:S04]  /*14570*/  SHF.R.U32.HI R4, RZ, R4, R3 ;  /* 0x00000004ff047219 */ /* 0x000fc80000011603 */
[-CC-:B-1----:R-:W-:Y:S02]  /*14580*/  SHF.R.U64 R13, R12, R5.reuse, R4.reuse ;  /* 0x000000050c0d7219 */ /* 0x182fe40000001204 */
[----:B------:R-:W-:Y:S02]  /*14590*/  SHF.R.U32.HI R3, RZ, R5, R4 ;  /* 0x00000005ff037219 */ /* 0x000fe40000011604 */
[----:B------:R-:W-:Y:S01]  /*145a0*/  MOV R2, R13 ;  /* 0x0000000d00027202 */ /* 0x000fe20000000f00 */
[----:B------:R-:W-:Y:S06]  /*145b0*/  @!P0 BRA `(.L_x_326) ;  /* 0x0000000000288947 */ /* 0x000fec0003800000 */
[----:B------:R-:W1:Y:S02]  /*145c0*/  LDC R2, c[0x0][0x8f4] ;  /* 0x00023d00ff027b82 */ /* 0x000e640000000800 */
[----:B-1----:R-:W-:-:S05]  /*145d0*/  IADD3 R2, P0, R13, R2, RZ ;  /* 0x000000020d027210 */ /* 0x002fca0007f1e0ff */
[----:B------:R-:W-:-:S04]  /*145e0*/  IMAD.X R15, RZ, RZ, R3, P0 ;  /* 0x000000ffff0f7224 */ /* 0x000fc800000e0603 */
[----:B------:R-:W-:-:S04]  /*145f0*/  IMAD.WIDE.U32 R4, R15, R8, RZ ;  /* 0x000000080f047225 */ /* 0x000fc800078e00ff */
[----:B------:R-:W-:-:S04]  /*14600*/  IMAD.WIDE.U32 R4, P0, R2, R9, R4 ;  /* 0x0000000902047225 */ /* 0x000fc80007800004 */
[----:B------:R-:W-:Y:S01]  /*14610*/  IMAD.WIDE.U32 R2, R2, R8, RZ ;  /* 0x0000000802027225 */ /* 0x000fe200078e00ff */
[----:B------:R-:W-:-:S04]  /*14620*/  MOV R2, R5 ;  /* 0x0000000500027202 */ /* 0x000fc80000000f00 */
[----:B------:R-:W-:Y:S02]  /*14630*/  IADD3 RZ, P1, R3, R4, RZ ;  /* 0x0000000403ff7210 */ /* 0x000fe40007f3e0ff */
[----:B------:R-:W-:-:S03]  /*14640*/  IADD3.X R3, RZ, RZ, RZ, P0, !PT ;  /* 0x000000ffff037210 */ /* 0x000fc600007fe4ff */
[----:B------:R-:W-:-:S08]  /*14650*/  IMAD.WIDE.U32.X R2, R15, R9, R2, P1 ;  /* 0x000000090f027225 */ /* 0x000fd000008e0402 */
.L_x_326:
[----:B------:R-:W1:Y:S01]  /*14660*/  LDC R4, c[0x0][0x8f0] ;  /* 0x00023c00ff047b82 */ /* 0x000e620000000800 */
[----:B------:R-:W-:Y:S02]  /*14670*/  LOP3.LUT R12, R12, R14, RZ, 0xc0, !PT ;  /* 0x0000000e0c0c7212 */ /* 0x000fe400078ec0ff */
[----:B------:R-:W-:-:S05]  /*14680*/  LOP3.LUT R11, R11, R17, RZ, 0xc0, !PT ;  /* 0x000000110b0b7212 */ /* 0x000fca00078ec0ff */
[----:B------:R-:W2:Y:S01]  /*14690*/  LDC R5, c[0x0][0x8e0] ;  /* 0x00023800ff057b82 */ /* 0x000ea20000000800 */
[----:B-1----:R-:W-:-:S07]  /*146a0*/  SHF.R.U64 R3, R2, R4, R3 ;  /* 0x0000000402037219 */ /* 0x002fce0000001203 */
[----:B------:R-:W1:Y:S01]  /*146b0*/  LDC R4, c[0x0][0x8b8] ;  /* 0x00022e00ff047b82 */ /* 0x000e620000000800 */
[----:B------:R-:W-:Y:S02]  /*146c0*/  IMAD.MOV R8, RZ, RZ, -R3 ;  /* 0x000000ffff087224 */ /* 0x000fe400078e0a03 */
[----:B------:R-:W-:Y:S02]  /*146d0*/  IMAD R12, R3, UR21, R12 ;  /* 0x00000015030c7c24 */ /* 0x000fe4000f8e020c */
[----:B--2---:R-:W-:-:S03]  /*146e0*/  IMAD R13, R8, R5, R13 ;  /* 0x00000005080d7224 */ /* 0x004fc600078e020d */
[----:B------:R-:W2:Y:S01]  /*146f0*/  LDC R2, c[0x0][0x8a8] ;  /* 0x00022a00ff027b82 */ /* 0x000ea20000000800 */
[----:B-1----:R-:W-:Y:S02]  /*14700*/  IMAD R4, R12, R4, R7 ;  /* 0x000000040c047224 */ /* 0x002fe400078e0207 */
[----:B--2---:R-:W-:-:S05]  /*14710*/  IMAD R13, R13, R2, R11 ;  /* 0x000000020d0d7224 */ /* 0x004fca00078e020b */
[----:B------:R-:W-:Y:S02]  /*14720*/  SEL R2, R13, R4, !P2 ;  /* 0x000000040d027207 */ /* 0x000fe40005000000 */
[----:B------:R-:W-:Y:S02]  /*14730*/  SEL R3, R4, R13, !P2 ;  /* 0x0000000d04037207 */ /* 0x000fe40005000000 */
[----:B------:R-:W-:-:S07]  /*14740*/  MOV R4, 0x1 ;  /* 0x0000000100047802 */ /* 0x000fce0000000f00 */
.L_x_324:
[----:B------:R-:W-:-:S13]  /*14750*/  LOP3.LUT P0, RZ, R4, 0xff, RZ, 0xc0, !PT ;  /* 0x000000ff04ff7812 */ /* 0x000fda000780c0ff */
[----:B------:R-:W-:Y:S05]  /*14760*/  @P0 BRA `(.L_x_327) ;  /* 0xffffffdc00ec0947 */ /* 0x000fea000383ffff */
.L_x_223:
[----:B------:R-:W-:-:S13]  /*14770*/  ELECT P0, URZ, PT ;  /* 0x00000000003f782f */ /* 0x000fda0003800000 */
[----:B------:R-:W-:Y:S05]  /*14780*/  @!P0 BRA `(.L_x_9) ;  /* 0x0000001000448947 */ /* 0x000fea0003800000 */
[----:B------:R-:W3:Y:S02]  /*14790*/  LDL.LU R4, [R1+0x210] ;  /* 0x0002100001047983 */ /* 0x000ee40000300800 */
[----:B---3--:R-:W-:-:S04]  /*147a0*/  LOP3.LUT R0, R4, 0x2, RZ, 0xfc, !PT ;  /* 0x0000000204007812 */ /* 0x008fc800078efcff */
[----:B------:R-:W-:-:S13]  /*147b0*/  ISETP.NE.AND P1, PT, R0, 0x3, PT ;  /* 0x000000030000780c */ /* 0x000fda0003f25270 */
[----:B------:R-:W-:Y:S05]  /*147c0*/  @!P1 BRA `(.L_x_328) ;  /* 0x0000000000049947 */ /* 0x000fea0003800000 */
[----:B------:R-:W-:Y:S01]  /*147d0*/  BPT.TRAP 0x1 ;  /* 0x000000040000795c */ /* 0x000fe20000300000 */
.L_x_328:
[----:B------:R-:W-:Y:S01]  /*147e0*/  MOV R0, 0x400 ;  /* 0x0000040000007802 */ /* 0x000fe20000000f00 */
[----:B------:R-:W-:Y:S01]  /*147f0*/  IMAD.MOV.U32 R2, RZ, RZ, 0x1 ;  /* 0x00000001ff027424 */ /* 0x000fe200078e00ff */
[----:B------:R-:W-:-:S04]  /*14800*/  MOV R3, UR37 ;  /* 0x0000002500037c02 */ /* 0x000fc80008000f00 */
[----:B------:R-:W-:Y:S02]  /*14810*/  LEA R0, R3, R0, 0x18 ;  /* 0x0000000003007211 */ /* 0x000fe400078ec0ff */
[----:B------:R-:W-:-:S04]  /*14820*/  SHF.L.U32 R3, R2, 0x1f, RZ ;  /* 0x0000001f02037819 */ /* 0x000fc800000006ff */
[----:B------:R-:W3:Y:S02]  /*14830*/  SYNCS.PHASECHK.TRANS64.TRYWAIT P0, [R0+URZ+0x50], R3 ;  /* 0x00005003000075a7 */ /* 0x000ee4000800017f */
[----:B---3--:R-:W-:Y:S05]  /*14840*/  @!P0 BRA `(.L_x_329) ;  /* 0x0000001c00248947 */ /* 0x008fea0003800000 */
.L_x_386:
[----:B------:R-:W-:Y:S05]  /*14850*/  @!P1 BRA `(.L_x_330) ;  /* 0x0000000000049947 */ /* 0x000fea0003800000 */
[----:B------:R-:W-:Y:S01]  /*14860*/  BPT.TRAP 0x1 ;  /* 0x000000040000795c */ /* 0x000fe20000300000 */
.L_x_330:
[----:B------:R-:W4:Y:S02]  /*14870*/  SYNCS.PHASECHK.TRANS64.TRYWAIT P0, [R0+URZ+0x58], R3 ;  /* 0x00005803000075a7 */ /* 0x000f24000800017f */
[----:B----4-:R-:W-:Y:S05]  /*14880*/  @!P0 BRA `(.L_x_331) ;  /* 0x0000001c00288947 */ /* 0x010fea0003800000 */
.L_x_387:
[----:B------:R-:W-:Y:S05]  /*14890*/  @!P1 BRA `(.L_x_332) ;  /* 0x0000000000049947 */ /* 0x000fea0003800000 */
[----:B------:R-:W-:Y:S01]  /*148a0*/  BPT.TRAP 0x1 ;  /* 0x000000040000795c */ /* 0x000fe20000300000 */
.L_x_332:
[----:B------:R-:W1:Y:S02]  /*148b0*/  SYNCS.PHASECHK.TRANS64.TRYWAIT P0, [R0+URZ+0x60], R3 ;  /* 0x00006003000075a7 */ /* 0x000e64000800017f */
[----:B-1----:R-:W-:Y:S05]  /*148c0*/  @!P0 BRA `(.L_x_333) ;  /* 0x0000001c002c8947 */ /* 0x002fea0003800000 */
.L_x_388:
[----:B------:R-:W-:Y:S05]  /*148d0*/  @!P1 BRA `(.L_x_334) ;  /* 0x0000000000049947 */ /* 0x000fea0003800000 */
[----:B------:R-:W-:Y:S01]  /*148e0*/  BPT.TRAP 0x1 ;  /* 0x000000040000795c */ /* 0x000fe20000300000 */
.L_x_334:
[----:B---34-:R-:W-:-:S04]  /*148f0*/  MOV R3, 0x1 ;  /* 0x0000000100037802 */ /* 0x018fc80000000f00 */
[----:B------:R-:W-:-:S07]  /*14900*/  SHF.L.U32 R3, R3, 0x1f, RZ ;  /* 0x0000001f03037819 */ /* 0x000fce00000006ff */
.L_x_335:
[----:B-1----:R1:W3:Y:S02]  /*14910*/  SYNCS.PHASECHK.TRANS64.TRYWAIT P0, [R0+URZ+0x68], R3 ;  /* 0x00006803000075a7 */ /* 0x0022e4000800017f */
[----:B---3--:R-:W-:Y:S05]  /*14920*/  @!P0 NANOSLEEP.SYNCS 0x989680 ;  /* 0x009896800000895d */ /* 0x008fea0003900000 */
[----:B------:R-:W3:Y:S02]  /*14930*/  @!P0 SYNCS.PHASECHK.TRANS64 P0, [R0+URZ+0x68], R3 ;  /* 0x00006803000085a7 */ /* 0x000ee4000800007f */
[----:B---3--:R-:W-:Y:S05]  /*14940*/  @P0 BRA `(.L_x_9) ;  /* 0x0000000c00d40947 */ /* 0x008fea0003800000 */
[----:B------:R-:W-:Y:S05]  /*14950*/  BRA `(.L_x_335) ;  /* 0xfffffffc00ec7947 */ /* 0x000fea000383ffff */
.L_x_218:
[----:B------:R-:W-:Y:S01]  /*14960*/  LOP3.LUT P0, RZ, R11, 0xff, RZ, 0xc0, !PT ;  /* 0x000000ff0bff7812 */ /* 0x000fe2000780c0ff */
[----:B------:R-:W-:Y:S01]  /*14970*/  IMAD.MOV.U32 R6, RZ, RZ, RZ ;  /* 0x000000ffff067224 */ /* 0x000fe200078e00ff */
[----:B------:R-:W-:-:S11]  /*14980*/  MOV R0, 0x1 ;  /* 0x0000000100007802 */ /* 0x000fd60000000f00 */
[----:B------:R-:W-:Y:S05]  /*14990*/  @!P0 BRA `(.L_x_336) ;  /* 0x0000000c002c8947 */ /* 0x000fea0003800000 */
[----:B------:R-:W2:Y:S01]  /*149a0*/  LDL R4, [R1+0x208] ;  /* 0x0002080001047983 */ /* 0x000ea20000100800 */
[----:B------:R-:W1:Y:S01]  /*149b0*/  LDC R0, c[0x0][0x28c] ;  /* 0x0000a300ff007b82 */ /* 0x000e620000000800 */
[----:B------:R-:W-:Y:S01]  /*149c0*/  ULDC UR5, c[0x0][0x900] ;  /* 0x0002400000057ab9 */ /* 0x000fe20000000800 */
[----:B------:R-:W3:Y:S01]  /*149d0*/  S2R R5, SR_TID.X ;  /* 0x0000000000057919 */ /* 0x000ee20000002100 */
[----:B------:R-:W-:Y:S01]  /*149e0*/  UMOV UR6, 0xffffffff ;  /* 0xffffffff00067882 */ /* 0x000fe20000000000 */
[----:B------:R-:W-:Y:S01]  /*149f0*/  BSSY B0, `(.L_x_336) ;  /* 0x00000c5000007945 */ /* 0x000fe20003800000 */
[----:B------:R-:W-:Y:S01]  /*14a00*/  USHF.L.U32 UR6, UR6, UR5, URZ ;  /* 0x0000000506067299 */ /* 0x000fe2000800063f */
[----:B------:R-:W-:Y:S01]  /*14a10*/  MOV R11, 0x1 ;  /* 0x00000001000b7802 */ /* 0x000fe20000000f00 */
[----:B------:R-:W-:Y:S01]  /*14a20*/  ULDC UR4, c[0x0][0x8a8] ;  /* 0x00022a0000047ab9 */ /* 0x000fe20000000800 */
[----:B-1----:R-:W-:Y:S02]  /*14a30*/  IADD3 R0, R0, 0x3f, RZ ;  /* 0x0000003f00007810 */ /* 0x002fe40007ffe0ff */
[----:B---3--:R-:W-:-:S02]  /*14a40*/  LOP3.LUT P2, RZ, R5, 0x7f, RZ, 0xc0, !PT ;  /* 0x0000007f05ff7812 */ /* 0x008fc4000784c0ff */
[----:B------:R-:W-:Y:S02]  /*14a50*/  LOP3.LUT P0, RZ, R5, 0x1f, RZ, 0xc0, !PT ;  /* 0x0000001f05ff7812 */ /* 0x000fe4000780c0ff */
[----:B------:R-:W-:-:S04]  /*14a60*/  SHF.R.S32.HI R5, RZ, 0x1f, R0 ;  /* 0x0000001fff057819 */ /* 0x000fc80000011400 */
[----:B------:R-:W-:-:S04]  /*14a70*/  LEA.HI R5, R5, R0, RZ, 0x6 ;  /* 0x0000000005057211 */ /* 0x000fc800078f30ff */
[----:B------:R-:W-:Y:S01]  /*14a80*/  SHF.R.S32.HI R7, RZ, 0x6, R5 ;  /* 0x00000006ff077819 */ /* 0x000fe20000011405 */
[----:B------:R-:W-:Y:S01]  /*14a90*/  IMAD.MOV.U32 R0, RZ, RZ, 0x1 ;  /* 0x00000001ff007424 */ /* 0x000fe200078e00ff */
[----:B------:R-:W-:Y:S02]  /*14aa0*/  PLOP3.LUT P0, PT, P0, P2, PT, 0x8a, 0x0 ;  /* 0x000000000000781c */ /* 0x000fe40000705172 */
[----:B------:R-:W-:Y:S02]  /*14ab0*/  MOV R6, RZ ;  /* 0x000000ff00067202 */ /* 0x000fe40000000f00 */
[----:B------:R-:W-:Y:S01]  /*14ac0*/  IADD3 R16, R7, 0x1, RZ ;  /* 0x0000000107107810 */ /* 0x000fe20007ffe0ff */
[----:B------:R-:W-:Y:S02]  /*14ad0*/  UIADD3 UR15, UR4, -0x1, URZ ;  /* 0xffffffff040f7890 */ /* 0x000fe4000fffe03f */
[----:B------:R-:W-:Y:S02]  /*14ae0*/  USHF.L.U32 UR17, UR38, UR5, URZ ;  /* 0x0000000526117299 */ /* 0x000fe4000800063f */
[----:B------:R-:W-:Y:S01]  /*14af0*/  ULOP3.LUT UR16, URZ, UR6, URZ, 0x33, !UPT ;  /* 0x000000063f107292 */ /* 0x000fe2000f8e333f */
[----:B------:R-:W-:Y:S01]  /*14b00*/  ULDC.64 UR20, c[0x0][0x198] ;  /* 0x0000660000147ab9 */ /* 0x000fe20000000a00 */
[----:B--2---:R-:W-:-:S10]  /*14b10*/  LOP3.LUT R8, R4, 0x2, RZ, 0xfc, !PT ;  /* 0x0000000204087812 */ /* 0x004fd400078efcff */
.L_x_348:
[----:B------:R-:W-:-:S03]  /*14b20*/  UMOV UR4, 0xffffffff ;  /* 0xffffffff00047882 */ /* 0x000fc60000000000 */
[----:B-1----:R-:W-:Y:S05]  /*14b30*/  BRA.DIV UR4, `(.L_x_337) ;  /* 0x0000001a04a47947 */ /* 0x002fea000b800000 */
[----:B------:R-:W-:-:S13]  /*14b40*/  ELECT P6, URZ, PT ;  /* 0x00000000003f782f */ /* 0x000fda00038c0000 */
.L_x_391:
[----:B------:R-:W1:Y:S01]  /*14b50*/  LDC R4, c[0x0][0x28c] ;  /* 0x0000a300ff047b82 */ /* 0x000e620000000800 */
[----:B------:R-:W-:Y:S01]  /*14b60*/  BSSY B1, `(.L_x_338) ;  /* 0x0000035000017945 */ /* 0x000fe20003800000 */
[----:B-1----:R-:W-:-:S13]  /*14b70*/  ISETP.LT.OR P6, PT, R4, 0x1, !P6 ;  /* 0x000000010400780c */ /* 0x002fda00077c1670 */
[----:B------:R-:W-:Y:S05]  /*14b80*/  @P6 BRA `(.L_x_339) ;  /* 0x0000000000c86947 */ /* 0x000fea0003800000 */
[----:B------:R-:W-:Y:S01]  /*14b90*/  IMAD.SHL.U32 R2, R2, 0x100, RZ ;  /* 0x0000010002027824 */ /* 0x000fe200078e00ff */
[----:B------:R-:W-:Y:S01]  /*14ba0*/  SHF.L.U32 R3, R3, 0x8, RZ ;  /* 0x0000000803037819 */ /* 0x000fe200000006ff */
[----:B------:R-:W-:Y:S01]  /*14bb0*/  IMAD.MOV.U32 R4, RZ, RZ, R16 ;  /* 0x000000ffff047224 */ /* 0x000fe200078e0010 */
[----:B------:R-:W-:Y:S02]  /*14bc0*/  MOV R14, RZ ;  /* 0x000000ff000e7202 */ /* 0x000fe40000000f00 */
[----:B------:R-:W-:Y:S02]  /*14bd0*/  MOV R5, R0 ;  /* 0x0000000000057202 */ /* 0x000fe40000000f00 */
[----:B------:R-:W-:-:S07]  /*14be0*/  MOV R9, R6 ;  /* 0x0000000600097202 */ /* 0x000fce0000000f00 */
.L_x_343:
[----:B-1----:R-:W1:Y:S01]  /*14bf0*/  S2R R13, SR_CgaCtaId ;  /* 0x00000000000d7919 */ /* 0x002e620000008800 */
[----:B------:R-:W-:Y:S02]  /*14c00*/  MOV R12, 0x400 ;  /* 0x00000400000c7802 */ /* 0x000fe40000000f00 */
[----:B------:R-:W-:Y:S02]  /*14c10*/  SHF.L.U32 R18, R5, 0x1f, RZ ;  /* 0x0000001f05127819 */ /* 0x000fe400000006ff */
[----:B-1----:R-:W-:-:S05]  /*14c20*/  LEA R12, R13, R12, 0x18 ;  /* 0x0000000c0d0c7211 */ /* 0x002fca00078ec0ff */
[----:B------:R-:W-:-:S04]  /*14c30*/  IMAD R13, R9, 0x8, R12 ;  /* 0x00000008090d7824 */ /* 0x000fc800078e020c */
[----:B------:R-:W1:Y:S02]  /*14c40*/  SYNCS.PHASECHK.TRANS64.TRYWAIT P1, [R13+URZ+0x18], R18 ;  /* 0x000018120d0075a7 */ /* 0x000e64000802017f */
[----:B-1----:R-:W-:Y:S05]  /*14c50*/  @!P1 BRA `(.L_x_340) ;  /* 0x00000018007c9947 */ /* 0x002fea0003800000 */
.L_x_392:
[----:B-1----:R-:W1:Y:S01]  /*14c60*/  @!P2 LDC R18, c[0x0][0x500] ;  /* 0x00014000ff12ab82 */ /* 0x002e620000000800 */
[----:B------:R-:W-:-:S04]  /*14c70*/  PRMT R15, R8, 0x9910, RZ ;  /* 0x00009910080f7816 */ /* 0x000fc800000000ff */
[----:B------:R-:W-:Y:S01]  /*14c80*/  ISETP.NE.AND P1, PT, R15, 0x2, PT ;  /* 0x000000020f00780c */ /* 0x000fe20003f25270 */
[----:B-1----:R1:W-:-:S12]  /*14c90*/  @!P2 SYNCS.ARRIVE.TRANS64 RZ, [R13+URZ], R18 ;  /* 0x000000120dffa9a7 */ /* 0x0023d8000800003f */
[----:B------:R-:W-:Y:S05]  /*14ca0*/  @P1 BRA `(.L_x_341) ;  /* 0x0000000000041947 */ /* 0x000fea0003800000 */
[----:B------:R-:W-:Y:S01]  /*14cb0*/  BPT.TRAP 0x1 ;  /* 0x000000040000795c */ /* 0x000fe20000300000 */
.L_x_341:
[----:B------:R-:W-:Y:S05]  /*14cc0*/  @P0 BRA `(.L_x_342) ;  /* 0x0000000000040947 */ /* 0x000fea0003800000 */
[----:B------:R-:W-:Y:S01]  /*14cd0*/  BPT.TRAP 0x1 ;  /* 0x000000040000795c */ /* 0x000fe20000300000 */
.L_x_342:
[----:B------:R-:W-:Y:S01]  /*14ce0*/  LEA R12, R9, R12, 0xf ;  /* 0x0000000c090c7211 */ /* 0x000fe200078e78ff */
[----:B------:R-:W-:Y:S01]  /*14cf0*/  VIADD R4, R4, 0xffffffff ;  /* 0xffffffff04047836 */ /* 0x000fe20000000000 */
[----:B------:R-:W-:Y:S01]  /*14d00*/  R2UR UR9, R13 ;  /* 0x000000000d0972ca */ /* 0x000fe200000e0000 */
[----:B------:R-:W-:Y:S01]  /*14d10*/  UIADD3 UR4, UP0, UR20, 0xf0, URZ ;  /* 0x000000f014047890 */ /* 0x000fe2000ff1e03f */
[----:B------:R-:W-:Y:S01]  /*14d20*/  R2UR UR8, R12 ;  /* 0x000000000c0872ca */ /* 0x000fe200000e0000 */
[----:B------:R-:W-:Y:S01]  /*14d30*/  UIADD3 UR22, UP1, UR20, 0x1f0, URZ ;  /* 0x000001f014167890 */ /* 0x000fe2000ff3e03f */
[----:B------:R-:W-:Y:S01]  /*14d40*/  R2UR UR11, R3 ;  /* 0x00000000030b72ca */ /* 0x000fe200000e0000 */
[----:B------:R-:W-:Y:S01]  /*14d50*/  UIADD3.X UR5, URZ, UR21, URZ, UP0, !UPT ;  /* 0x000000153f057290 */ /* 0x000fe200087fe43f */
[----:B------:R-:W-:Y:S01]  /*14d60*/  R2UR UR10, R14 ;  /* 0x000000000e0a72ca */ /* 0x000fe200000e0000 */
[----:B------:R-:W-:Y:S01]  /*14d70*/  UIADD3.X UR23, URZ, UR21, URZ, UP1, !UPT ;  /* 0x000000153f177290 */ /* 0x000fe20008ffe43f */
[----:B------:R-:W-:Y:S01]  /*14d80*/  R2UR UR12, R10 ;  /* 0x000000000a0c72ca */ /* 0x000fe200000e0000 */
[----:B------:R-:W-:Y:S01]  /*14d90*/  UMOV UR6, 0x0 ;  /* 0x0000000000067882 */ /* 0x000fe20000000000 */
[----:B------:R-:W-:Y:S01]  /*14da0*/  R2UR UR18, R2 ;  /* 0x00000000021272ca */ /* 0x000fe200000e0000 */
[----:B------:R-:W-:Y:S01]  /*14db0*/  UMOV UR7, 0x10000000 ;  /* 0x1000000000077882 */ /* 0x000fe20000000000 */
[----:B------:R-:W-:-:S02]  /*14dc0*/  ISETP.GT.AND P3, PT, R4, 0x1, PT ;  /* 0x000000010400780c */ /* 0x000fc40003f64270 */
[----:B------:R-:W-:Y:S01]  /*14dd0*/  IADD3 R9, R9, 0x1, RZ ;  /* 0x0000000109097810 */ /* 0x000fe20007ffe0ff */
[----:B------:R-:W-:Y:S01]  /*14de0*/  UIADD3 UR13, UR8, 0x8400, URZ ;  /* 0x00008400080d7890 */ /* 0x000fe2000fffe03f */
[----:B------:R-:W-:Y:S01]  /*14df0*/  IADD3 R14, R14, 0x40, RZ ;  /* 0x000000400e0e7810 */ /* 0x000fe20007ffe0ff */
[----:B------:R-:W-:Y:S01]  /*14e00*/  UIADD3 UR14, UR8, 0x20400, URZ ;  /* 0x00020400080e7890 */ /* 0x000fe2000fffe03f */
[----:B------:R-:W-:-:S04]  /*14e10*/  ISETP.NE.AND P1, PT, R9, 0x3, PT ;  /* 0x000000030900780c */ /* 0x000fc80003f25270 */
[----:B------:R-:W-:Y:S01]  /*14e20*/  UMOV UR8, UR13 ;  /* 0x0000000d00087c82 */ /* 0x000fe20008000000 */
[----:B------:R-:W-:Y:S01]  /*14e30*/  SEL R12, RZ, 0x1, P1 ;  /* 0x00000001ff0c7807 */ /* 0x000fe20000800000 */
[----:B------:R2:W-:Y:S01]  /*14e40*/  UTMALDG.3D [UR8], [UR4], desc[UR6] ;  /* 0x00000608040075b4 */ /* 0x0005e20008011000 */
[----:B------:R-:W-:Y:S02]  /*14e50*/  SEL R9, R9, RZ, P1 ;  /* 0x000000ff09097207 */ /* 0x000fe40000800000 */
[----:B------:R-:W-:Y:S01]  /*14e60*/  LOP3.LUT R5, R5, R12, RZ, 0x3c, !PT ;  /* 0x0000000c05057212 */ /* 0x000fe200078e3cff */
[----:B--2---:R-:W-:Y:S01]  /*14e70*/  UMOV UR8, UR14 ;  /* 0x0000000e00087c82 */ /* 0x004fe20008000000 */
[----:B------:R-:W-:Y:S02]  /*14e80*/  UMOV UR11, UR18 ;  /* 0x00000012000b7c82 */ /* 0x000fe40008000000 */
[----:B------:R2:W-:Y:S02]  /*14e90*/  UTMALDG.3D [UR8], [UR22], desc[UR6] ;  /* 0x00000608160075b4 */ /* 0x0005e40008011000 */
[----:B--2---:R-:W-:Y:S05]  /*14ea0*/  @P3 BRA `(.L_x_343) ;  /* 0xfffffffc00503947 */ /* 0x004fea000383ffff */
.L_x_339:
[----:B------:R-:W-:Y:S05]  /*14eb0*/  BSYNC B1 ;  /* 0x0000000000017941 */ /* 0x000fea0003800000 */
.L_x_338:
[----:B------:R-:W2:Y:S01]  /*14ec0*/  LDL.LU R15, [R1+0x204] ;  /* 0x00020400010f7983 */ /* 0x000ea20000300800 */
[----:B------:R-:W-:Y:S01]  /*14ed0*/  LOP3.LUT P1, RZ, R11, 0xff, RZ, 0xc0, !PT ;  /* 0x000000ff0bff7812 */ /* 0x000fe2000782c0ff */
[----:B------:R-:W-:Y:S02]  /*14ee0*/  ULDC.64 UR4, c[0x0][0x8f8] ;  /* 0x00023e0000047ab9 */ /* 0x000fe40000000a00 */
[----:B------:R-:W3:Y:S01]  /*14ef0*/  LDL.LU R12, [R1+0x200] ;  /* 0x00020000010c7983 */ /* 0x000ee20000300800 */
[C---:B------:R-:W-:Y:S01]  /*14f00*/  IADD3 R6, R7.reuse, R6, RZ ;  /* 0x0000000607067210 */ /* 0x040fe20007ffe0ff */
[----:B------:R-:W-:Y:S01]  /*14f10*/  BSSY B1, `(.L_x_344) ;  /* 0x0000070000017945 */ /* 0x000fe20003800000 */
[----:B------:R-:W-:Y:S02]  /*14f20*/  ISETP.GE.U32.AND P3, PT, R7, 0x3, PT ;  /* 0x000000030700780c */ /* 0x000fe40003f66070 */
[----:B------:R-:W-:Y:S02]  /*14f30*/  MOV R10, 0xffffffff ;  /* 0xffffffff000a7802 */ /* 0x000fe40000000f00 */
[----:B------:R-:W-:-:S02]  /*14f40*/  PRMT R4, RZ, 0x7610, R4 ;  /* 0x00007610ff047816 */ /* 0x000fc40000000004 */
[----:B------:R-:W-:Y:S01]  /*14f50*/  PRMT R11, RZ, 0x7610, R11 ;  /* 0x00007610ff0b7816 */ /* 0x000fe2000000000b */
[----:B------:R-:W4:Y:S01]  /*14f60*/  @P1 S2R R3, SR_CgaCtaId ;  /* 0x0000000000031919 */ /* 0x000f220000008800 */
[----:B------:R-:W-:-:S04]  /*14f70*/  @P1 MOV R2, 0x400 ;  /* 0x0000040000021802 */ /* 0x000fc80000000f00 */
[----:B----4-:R-:W-:-:S04]  /*14f80*/  @P1 LEA R2, R3, R2, 0x18 ;  /* 0x0000000203021211 */ /* 0x010fc800078ec0ff */
[----:B------:R4:W-:Y:S01]  /*14f90*/  @P1 SYNCS.ARRIVE.TRANS64.A1T0 RZ, [R2+URZ+0x78], RZ ;  /* 0x000078ff02ff19a7 */ /* 0x0009e2000810003f */
[----:B------:R-:W-:-:S04]  /*14fa0*/  ISETP.GT.U32.AND P1, PT, R6, 0x2, PT ;  /* 0x000000020600780c */ /* 0x000fc80003f24070 */
[----:B------:R-:W-:Y:S01]  /*14fb0*/  ISETP.LT.U32.AND P1, PT, R7, 0x3, P1 ;  /* 0x000000030700780c */ /* 0x000fe20000f21070 */
[----:B----4-:R-:W-:Y:S01]  /*14fc0*/  IMAD.WIDE.U32 R2, R6, -0x55555555, RZ ;  /* 0xaaaaaaab06027825 */ /* 0x010fe200078e00ff */
[----:B------:R-:W-:-:S04]  /*14fd0*/  MOV R2, 0xffffffff ;  /* 0xffffffff00027802 */ /* 0x000fc80000000f00 */
[----:B------:R-:W-:Y:S02]  /*14fe0*/  SHF.R.U32.HI R5, RZ, 0x1, R3 ;  /* 0x00000001ff057819 */ /* 0x000fe40000011603 */
[----:B------:R-:W-:-:S03]  /*14ff0*/  SEL R3, RZ, 0x1, !P1 ;  /* 0x00000001ff037807 */ /* 0x000fc60004800000 */
[----:B------:R-:W-:Y:S01]  /*15000*/  IMAD R6, R5, -0x3, R6 ;  /* 0xfffffffd05067824 */ /* 0x000fe200078e0206 */
[----:B------:R-:W-:Y:S01]  /*15010*/  LOP3.LUT R0, R0, R3, RZ, 0x3c, !PT ;  /* 0x0000000300007212 */ /* 0x000fe200078e3cff */
[----:B------:R-:W-:-:S03]  /*15020*/  IMAD.MOV.U32 R3, RZ, RZ, -0x1 ;  /* 0xffffffffff037424 */ /* 0x000fc600078e00ff */
[----:B------:R-:W-:Y:S02]  /*15030*/  @P3 LOP3.LUT R0, R0, 0x1, R5, 0x78, !PT ;  /* 0x0000000100003812 */ /* 0x000fe400078e7805 */
        /* <DEDUP_REMOVED lines=8> */
[----:B------:R-:W3:Y:S01]  /*150c0*/  LDC R17, c[0x0][0x904] ;  /* 0x00024100ff117b82 */ /* 0x000ee20000000800 */
[----:B------:R-:W-:Y:S01]  /*150d0*/  ULDC UR4, c[0x0][0x150] ;  /* 0x0000540000047ab9 */ /* 0x000fe20000000800 */
[----:B------:R-:W-:Y:S01]  /*150e0*/  ULDC UR7, c[0x0][0x8d8] ;  /* 0x0002360000077ab9 */ /* 0x000fe20000000800 */
[----:B------:R-:W4:Y:S05]  /*150f0*/  S2R R2, SR_CTAID.Y ;  /* 0x0000000000027919 */ /* 0x000f2a0000002600 */
[----:B------:R-:W5:Y:S08]  /*15100*/  LDC R4, c[0x0][0x144] ;  /* 0x00005100ff047b82 */ /* 0x000f700000000800 */
[----:B-1----:R-:W1:Y:S01]  /*15110*/  LDC R13, c[0x0][0x148] ;  /* 0x00005200ff0d7b82 */ /* 0x002e620000000800 */
[----:B---3--:R-:W-:-:S02]  /*15120*/  ISETP.NE.AND P4, PT, R17, 0x1, PT ;  /* 0x000000011100780c */ /* 0x008fc40003f85270 */
[----:B--2---:R-:W-:Y:S02]  /*15130*/  I2FP.F32.U32 R3, R9 ;  /* 0x0000000900037245 */ /* 0x004fe40000201000 */
[----:B----4-:R-:W-:-:S03]  /*15140*/  I2FP.F32.U32 R5, R2 ;  /* 0x0000000200057245 */ /* 0x010fc60000201000 */
[----:B------:R-:W-:Y:S01]  /*15150*/  FMUL R3, R3, UR4 ;  /* 0x0000000403037c20 */ /* 0x000fe20008400000 */
[----:B------:R-:W-:Y:S02]  /*15160*/  ULDC UR4, c[0x0][0x154] ;  /* 0x0000550000047ab9 */ /* 0x000fe40000000800 */
[----:B------:R-:W-:Y:S01]  /*15170*/  FMUL R10, R5, UR4 ;  /* 0x00000004050a7c20 */ /* 0x000fe20008400000 */
[----:B------:R-:W-:Y:S02]  /*15180*/  ULDC.64 UR4, c[0x0][0x8d0] ;  /* 0x0002340000047ab9 */ /* 0x000fe40000000a00 */
[----:B------:R-:W2:Y:S01]  /*15190*/  F2I.U32.TRUNC.NTZ R3, R3 ;  /* 0x0000000300037305 */ /* 0x000ea2000020f000 */
[----:B------:R-:W-:-:S04]  /*151a0*/  ISETP.NE.U32.AND P1, PT, RZ, UR4, PT ;  /* 0x00000004ff007c0c */ /* 0x000fc8000bf25070 */
[----:B------:R-:W-:-:S03]  /*151b0*/  ISETP.NE.AND.EX P1, PT, RZ, UR5, PT, P1 ;  /* 0x00000005ff007c0c */ /* 0x000fc6000bf25310 */
[----:B------:R-:W3:Y:S01]  /*151c0*/  F2I.U32.TRUNC.NTZ R10, R10 ;  /* 0x0000000a000a7305 */ /* 0x000ee2000020f000 */
[----:B--2---:R-:W-:Y:S02]  /*151d0*/  IMAD.MOV R5, RZ, RZ, -R3 ;  /* 0x000000ffff057224 */ /* 0x004fe400078e0a03 */
[----:B------:R-:W-:Y:S02]  /*151e0*/  IMAD.MOV.U32 R3, RZ, RZ, R15 ;  /* 0x000000ffff037224 */ /* 0x000fe400078e000f */
[----:B-----5:R-:W-:Y:S01]  /*151f0*/  IMAD R9, R4, R5, R9 ;  /* 0x0000000504097224 */ /* 0x020fe200078e0209 */
[----:B---3--:R-:W-:-:S05]  /*15200*/  IADD3 R4, -R10, RZ, RZ ;  /* 0x000000ff0a047210 */ /* 0x008fca0007ffe1ff */
[----:B-1----:R-:W-:Y:S01]  /*15210*/  @P4 IMAD R9, R13, R4, R2 ;  /* 0x000000040d094224 */ /* 0x002fe200078e0202 */
[----:B------:R-:W-:Y:S01]  /*15220*/  MOV R2, R12 ;  /* 0x0000000c00027202 */ /* 0x000fe20000000f00 */
[----:B------:R-:W-:Y:S06]  /*15230*/  @!P1 BRA `(.L_x_346) ;  /* 0x0000000000289947 */ /* 0x000fec0003800000 */
[----:B------:R-:W-:Y:S02]  /*15240*/  ULDC UR6, c[0x0][0x8dc] ;  /* 0x0002370000067ab9 */ /* 0x000fe40000000800 */
[----:B------:R-:W-:-:S04]  /*15250*/  IADD3 R3, P1, R12, UR6, RZ ;  /* 0x000000060c037c10 */ /* 0x000fc8000ff3e0ff */
[----:B------:R-:W-:-:S05]  /*15260*/  IADD3.X R13, RZ, R15, RZ, P1, !PT ;  /* 0x0000000fff0d7210 */ /* 0x000fca0000ffe4ff */
[----:B------:R-:W-:-:S04]  /*15270*/  IMAD.WIDE.U32 R4, R13, UR4, RZ ;  /* 0x000000040d047c25 */ /* 0x000fc8000f8e00ff */
[----:B------:R-:W-:-:S04]  /*15280*/  IMAD.WIDE.U32 R4, P1, R3, UR5, R4 ;  /* 0x0000000503047c25 */ /* 0x000fc8000f820004 */
[----:B------:R-:W-:-:S04]  /*15290*/  IMAD.WIDE.U32 R2, R3, UR4, RZ ;  /* 0x0000000403027c25 */ /* 0x000fc8000f8e00ff */
[----:B------:R-:W-:Y:S01]  /*152a0*/  IMAD.MOV.U32 R2, RZ, RZ, R5 ;  /* 0x000000ffff027224 */ /* 0x000fe200078e0005 */
[----:B------:R-:W-:Y:S02]  /*152b0*/  IADD3 RZ, P3, R3, R4, RZ ;  /* 0x0000000403ff7210 */ /* 0x000fe40007f7e0ff */
[----:B------:R-:W-:-:S03]  /*152c0*/  IADD3.X R3, RZ, RZ, RZ, P1, !PT ;  /* 0x000000ffff037210 */ /* 0x000fc60000ffe4ff */
[----:B------:R-:W-:-:S08]  /*152d0*/  IMAD.WIDE.U32.X R2, R13, UR5, R2, P3 ;  /* 0x000000050d027c25 */ /* 0x000fd000098e0402 */
.L_x_346:
[--C-:B------:R-:W-:Y:S01]  /*152e0*/  SHF.R.U64 R10, R2, UR7, R3.reuse ;  /* 0x00000007020a7c19 */ /* 0x100fe20008001203 */
[----:B------:R-:W-:Y:S01]  /*152f0*/  ULDC.64 UR4, c[0x0][0x8c8] ;  /* 0x0002320000047ab9 */ /* 0x000fe20000000a00 */
[----:B------:R-:W-:Y:S01]  /*15300*/  SHF.R.U32.HI R2, RZ, UR7, R3 ;  /* 0x00000007ff027c19 */ /* 0x000fe20008011603 */
[----:B------:R-:W-:Y:S01]  /*15310*/  IMAD.MOV.U32 R3, RZ, RZ, R15 ;  /* 0x000000ffff037224 */ /* 0x000fe200078e000f */
[----:B------:R-:W-:Y:S01]  /*15320*/  IADD3 R13, P1, RZ, -R10, RZ ;  /* 0x8000000aff0d7210 */ /* 0x000fe20007f3e0ff */
[----:B------:R-:W-:-:S03]  /*15330*/  ULDC.64 UR6, c[0x0][0x8e8] ;  /* 0x00023a0000067ab9 */ /* 0x000fc60000000a00 */
[----:B------:R-:W-:Y:S02]  /*15340*/  IADD3.X R2, RZ, ~R2, RZ, P1, !PT ;  /* 0x80000002ff027210 */ /* 0x000fe40000ffe4ff */
[----:B------:R-:W-:-:S03]  /*15350*/  ISETP.NE.U32.AND P1, PT, RZ, UR6, PT ;  /* 0x00000006ff007c0c */ /* 0x000fc6000bf25070 */
[----:B------:R-:W-:Y:S01]  /*15360*/  IMAD R2, R2, UR4, RZ ;  /* 0x0000000402027c24 */ /* 0x000fe2000f8e02ff */
[----:B------:R-:W-:-:S03]  /*15370*/  ISETP.NE.AND.EX P1, PT, RZ, UR7, PT, P1 ;  /* 0x00000007ff007c0c */ /* 0x000fc6000bf25310 */
[----:B------:R-:W-:Y:S01]  /*15380*/  IMAD R5, R13, UR5, R2 ;  /* 0x000000050d057c24 */ /* 0x000fe2000f8e0202 */
[----:B------:R-:W-:-:S05]  /*15390*/  MOV R2, R12 ;  /* 0x0000000c00027202 */ /* 0x000fca0000000f00 */
[----:B------:R-:W-:Y:S01]  /*153a0*/  IMAD.WIDE.U32 R2, R13, UR4, R2 ;  /* 0x000000040d027c25 */ /* 0x000fe2000f8e0002 */
[----:B------:R-:W-:-:S04]  /*153b0*/  ULDC UR4, c[0x0][0x8c0] ;  /* 0x0002300000047ab9 */ /* 0x000fc80000000800 */
[----:B------:R-:W-:-:S04]  /*153c0*/  IADD3 R3, R3, R5, RZ ;  /* 0x0000000503037210 */ /* 0x000fc80007ffe0ff */
[--C-:B------:R-:W-:Y:S02]  /*153d0*/  SHF.R.U64 R12, R2, UR4, R3.reuse ;  /* 0x00000004020c7c19 */ /* 0x100fe40008001203 */
[----:B------:R-:W-:Y:S01]  /*153e0*/  SHF.R.U32.HI R3, RZ, UR4, R3 ;  /* 0x00000004ff037c19 */ /* 0x000fe20008011603 */
[----:B------:R-:W-:-:S03]  /*153f0*/  ULDC UR4, c[0x0][0x8b0] ;  /* 0x00022c0000047ab9 */ /* 0x000fc60000000800 */
[--C-:B------:R-:W-:Y:S02]  /*15400*/  SHF.R.U32.HI R2, RZ, UR4, R3.reuse ;  /* 0x00000004ff027c19 */ /* 0x100fe40008011603 */
[----:B------:R-:W-:Y:S01]  /*15410*/  SHF.R.U64 R13, R12, UR4, R3 ;  /* 0x000000040c0d7c19 */ /* 0x000fe20008001203 */
[----:B------:R-:W-:Y:S02]  /*15420*/  ULDC UR4, c[0x0][0x900] ;  /* 0x0002400000047ab9 */ /* 0x000fe40000000800 */
[--C-:B------:R-:W-:Y:S02]  /*15430*/  SHF.R.U32.HI R15, RZ, UR4, R2.reuse ;  /* 0x00000004ff0f7c19 */ /* 0x100fe40008011602 */
[----:B------:R-:W-:-:S03]  /*15440*/  SHF.R.U64 R14, R13, UR4, R2 ;  /* 0x000000040d0e7c19 */ /* 0x000fc60008001202 */
[----:B------:R-:W-:Y:S01]  /*15450*/  IMAD.MOV.U32 R3, RZ, RZ, R15 ;  /* 0x000000ffff037224 */ /* 0x000fe200078e000f */
        /* <DEDUP_REMOVED lines=12> */
.L_x_347:
[----:B------:R-:W-:Y:S01]  /*15520*/  ULDC UR4, c[0x0][0x8f0] ;  /* 0x00023c0000047ab9 */ /* 0x000fe20000000800 */
[----:B------:R-:W-:Y:S02]  /*15530*/  LOP3.LUT R13, R13, UR16, RZ, 0xc0, !PT ;  /* 0x000000100d0d7c12 */ /* 0x000fe4000f8ec0ff */
[----:B------:R-:W-:Y:S01]  /*15540*/  SHF.R.U64 R2, R2, UR4, R3 ;  /* 0x0000000402027c19 */ /* 0x000fe20008001203 */
[----:B------:R-:W-:-:S03]  /*15550*/  ULDC UR4, c[0x0][0x8e0] ;  /* 0x0002380000047ab9 */ /* 0x000fc60000000800 */
[C---:B------:R-:W-:Y:S01]  /*15560*/  IADD3 R3, -R2.reuse, RZ, RZ ;  /* 0x000000ff02037210 */ /* 0x040fe20007ffe1ff */
[----:B------:R-:W-:-:S04]  /*15570*/  IMAD R4, R2, UR17, R13 ;  /* 0x0000001102047c24 */ /* 0x000fc8000f8e020d */
[----:B------:R-:W-:Y:S01]  /*15580*/  IMAD R14, R3, UR4, R14 ;  /* 0x00000004030e7c24 */ /* 0x000fe2000f8e020e */
[----:B------:R-:W-:Y:S01]  /*15590*/  ULDC UR4, c[0x0][0x8b8] ;  /* 0x00022e0000047ab9 */ /* 0x000fe20000000800 */
[----:B------:R-:W-:Y:S01]  /*155a0*/  LOP3.LUT R3, R12, UR15, RZ, 0xc0, !PT ;  /* 0x0000000f0c037c12 */ /* 0x000fe2000f8ec0ff */
[----:B------:R-:W-:Y:S01]  /*155b0*/  IMAD R9, R4, UR4, R9 ;  /* 0x0000000404097c24 */ /* 0x000fe2000f8e0209 */
[----:B------:R-:W-:Y:S01]  /*155c0*/  ULDC UR4, c[0x0][0x8a8] ;  /* 0x00022a0000047ab9 */ /* 0x000fe20000000800 */
[----:B------:R-:W-:Y:S02]  /*155d0*/  MOV R4, 0x1 ;  /* 0x0000000100047802 */ /* 0x000fe40000000f00 */
[----:B------:R-:W-:-:S05]  /*155e0*/  IMAD R14, R14, UR4, R3 ;  /* 0x000000040e0e7c24 */ /* 0x000fca000f8e0203 */
[----:B------:R-:W-:Y:S02]  /*155f0*/  SEL R2, R14, R9, !P4 ;  /* 0x000000090e027207 */ /* 0x000fe40006000000 */
[----:B------:R-:W-:-:S07]  /*15600*/  SEL R3, R9, R14, !P4 ;  /* 0x0000000e09037207 */ /* 0x000fce0006000000 */
.L_x_345:
[----:B------:R-:W-:Y:S05]  /*15610*/  BSYNC B1 ;  /* 0x0000000000017941 */ /* 0x000fea0003800000 */
.L_x_344:
[----:B------:R-:W-:-:S13]  /*15620*/  LOP3.LUT P1, RZ, R4, 0xff, RZ, 0xc0, !PT ;  /* 0x000000ff04ff7812 */ /* 0x000fda000782c0ff */
[----:B------:R-:W-:Y:S05]  /*15630*/  @P1 BRA `(.L_x_348) ;  /* 0xfffffff400381947 */ /* 0x000fea000383ffff */
[----:B------:R-:W-:Y:S05]  /*15640*/  BSYNC B0 ;  /* 0x0000000000007941 */ /* 0x000fea0003800000 */
.L_x_336:
[----:B------:R-:W-:-:S03]  /*15650*/  UMOV UR4, 0xffffffff ;  /* 0xffffffff00047882 */ /* 0x000fc60000000000 */
[----:B------:R-:W-:Y:S05]  /*15660*/  BRA.DIV UR4, `(.L_x_349) ;  /* 0x00000012040c7947 */ /* 0x000fea000b800000 */
[----:B------:R-:W-:-:S13]  /*15670*/  ELECT P6, URZ, PT ;  /* 0x00000000003f782f */ /* 0x000fda00038c0000 */
.L_x_395:
[----:B------:R-:W-:Y:S05]  /*15680*/  @!P6 BRA `(.L_x_9) ;  /* 0x000000000084e947 */ /* 0x000fea0003800000 */
[----:B------:R-:W2:Y:S02]  /*15690*/  LDL.LU R2, [R1+0x208] ;  /* 0x0002080001027983 */ /* 0x000ea40000300800 */
[----:B--2---:R-:W-:-:S04]  /*156a0*/  LOP3.LUT R2, R2, 0x2, RZ, 0xfc, !PT ;  /* 0x0000000202027812 */ /* 0x004fc800078efcff */
[----:B------:R-:W-:-:S13]  /*156b0*/  ISETP.NE.AND P0, PT, R2, 0x3, PT ;  /* 0x000000030200780c */ /* 0x000fda0003f05270 */
[----:B------:R-:W-:Y:S05]  /*156c0*/  @!P0 BRA `(.L_x_350) ;  /* 0x0000000000048947 */ /* 0x000fea0003800000 */
[----:B------:R-:W-:Y:S01]  /*156d0*/  BPT.TRAP 0x1 ;  /* 0x000000040000795c */ /* 0x000fe20000300000 */
.L_x_350:
[----:B------:R-:W2:Y:S01]  /*156e0*/  S2R R3, SR_CgaCtaId ;  /* 0x0000000000037919 */ /* 0x000ea20000008800 */
[----:B------:R-:W-:-:S04]  /*156f0*/  MOV R2, 0x400 ;  /* 0x0000040000027802 */ /* 0x000fc80000000f00 */
[----:B--2---:R-:W-:Y:S02]  /*15700*/  LEA R3, R3, R2, 0x18 ;  /* 0x0000000203037211 */ /* 0x004fe400078ec0ff */
[----:B------:R-:W-:-:S03]  /*15710*/  SHF.L.U32 R2, R0, 0x1f, RZ ;  /* 0x0000001f00027819 */ /* 0x000fc600000006ff */
[----:B------:R-:W-:-:S05]  /*15720*/  VIADD R3, R3, 0x18 ;  /* 0x0000001803037836 */ /* 0x000fca0000000000 */
[----:B------:R-:W-:-:S04]  /*15730*/  LEA R5, R6, R3, 0x3 ;  /* 0x0000000306057211 */ /* 0x000fc800078e18ff */
[----:B------:R-:W2:Y:S02]  /*15740*/  SYNCS.PHASECHK.TRANS64.TRYWAIT P0, [R5+URZ], R2 ;  /* 0x00000002050075a7 */ /* 0x000ea4000800017f */
[----:B--2---:R-:W-:Y:S05]  /*15750*/  @!P0 BRA `(.L_x_351) ;  /* 0x0000000c00f08947 */ /* 0x004fea0003800000 */
.L_x_396:
[----:B------:R-:W-:-:S04]  /*15760*/  IADD3 R6, R6, 0x1, RZ ;  /* 0x0000000106067810 */ /* 0x000fc80007ffe0ff */
[----:B------:R-:W-:-:S04]  /*15770*/  ISETP.NE.AND P0, PT, R6, 0x3, PT ;  /* 0x000000030600780c */ /* 0x000fc80003f05270 */
[----:B--2---:R-:W-:Y:S02]  /*15780*/  SEL R5, RZ, 0x1, P0 ;  /* 0x00000001ff057807 */ /* 0x004fe40000000000 */
[----:B------:R-:W-:Y:S02]  /*15790*/  SEL R6, R6, RZ, P0 ;  /* 0x000000ff06067207 */ /* 0x000fe40000000000 */
[----:B------:R-:W-:-:S03]  /*157a0*/  LOP3.LUT R5, R0, R5, RZ, 0x3c, !PT ;  /* 0x0000000500057212 */ /* 0x000fc600078e3cff */
[----:B------:R-:W-:Y:S01]  /*157b0*/  IMAD R7, R6, 0x8, R3 ;  /* 0x0000000806077824 */ /* 0x000fe200078e0203 */
[----:B------:R-:W-:-:S04]  /*157c0*/  SHF.L.U32 R0, R5, 0x1f, RZ ;  /* 0x0000001f05007819 */ /* 0x000fc800000006ff */
[----:B------:R-:W2:Y:S02]  /*157d0*/  SYNCS.PHASECHK.TRANS64.TRYWAIT P0, [R7+URZ], R0 ;  /* 0x00000000070075a7 */ /* 0x000ea4000800017f */
[----:B--2---:R-:W-:Y:S05]  /*157e0*/  @!P0 BRA `(.L_x_352) ;  /* 0x0000000c00e08947 */ /* 0x004fea0003800000 */
.L_x_397:
[----:B--2---:R-:W-:-:S04]  /*157f0*/  IADD3 R0, R6, 0x1, RZ ;  /* 0x0000000106007810 */ /* 0x004fc80007ffe0ff */
[----:B------:R-:W-:-:S04]  /*15800*/  ISETP.NE.AND P0, PT, R0, 0x3, PT ;  /* 0x000000030000780c */ /* 0x000fc80003f05270 */
[----:B------:R-:W-:Y:S02]  /*15810*/  SEL R2, RZ, 0x1, P0 ;  /* 0x00000001ff027807 */ /* 0x000fe40000000000 */
[----:B------:R-:W-:Y:S02]  /*15820*/  SEL R0, R0, RZ, P0 ;  /* 0x000000ff00007207 */ /* 0x000fe40000000000 */
[----:B------:R-:W-:Y:S02]  /*15830*/  LOP3.LUT R2, R5, R2, RZ, 0x3c, !PT ;  /* 0x0000000205027212 */ /* 0x000fe400078e3cff */
[----:B------:R-:W-:Y:S02]  /*15840*/  LEA R3, R0, R3, 0x3 ;  /* 0x0000000300037211 */ /* 0x000fe400078e18ff */
[----:B------:R-:W-:-:S07]  /*15850*/  SHF.L.U32 R0, R2, 0x1f, RZ ;  /* 0x0000001f02007819 */ /* 0x000fce00000006ff */
.L_x_353:
[----:B--2---:R2:W3:Y:S02]  /*15860*/  SYNCS.PHASECHK.TRANS64.TRYWAIT P0, [R3+URZ], R0 ;  /* 0x00000000030075a7 */ /* 0x0044e4000800017f */
[----:B---3--:R-:W-:Y:S05]  /*15870*/  @!P0 NANOSLEEP.SYNCS 0x989680 ;  /* 0x009896800000895d */ /* 0x008fea0003900000 */
[----:B------:R-:W3:Y:S02]  /*15880*/  @!P0 SYNCS.PHASECHK.TRANS64 P0, [R3+URZ], R0 ;  /* 0x00000000030085a7 */ /* 0x000ee4000800007f */
[----:B---3--:R-:W-:Y:S05]  /*15890*/  @!P0 BRA `(.L_x_353) ;  /* 0xfffffffc00f08947 */ /* 0x008fea000383ffff */
.L_x_9:
[----:B------:R-:W-:Y:S05]  /*158a0*/  BSYNC B6 ;  /* 0x0000000000067941 */ /* 0x000fea0003800000 */
.L_x_7:
[----:B------:R-:W-:Y:S05]  /*158b0*/  EXIT ;  /* 0x000000000000794d */ /* 0x000fea0003800000 */
.L_x_22:
[----:B---3--:R3:W4:Y:S02]  /*158c0*/  SYNCS.PHASECHK.TRANS64.TRYWAIT P1, [R3+URZ], R0 ;  /* 0x00000000030075a7 */ /* 0x008724000802017f */
[----:B----4-:R-:W-:Y:S05]  /*158d0*/  @!P1 NANOSLEEP.SYNCS 0x989680 ;  /* 0x009896800000995d */ /* 0x010fea0003900000 */
[----:B------:R-:W4:Y:S02]  /*158e0*/  @!P1 SYNCS.PHASECHK.TRANS64 P1, [R3+URZ], R0 ;  /* 0x00000000030095a7 */ /* 0x000f24000802007f */
[----:B----4-:R-:W-:Y:S05]  /*158f0*/  @!P1 BRA `(.L_x_22) ;  /* 0xfffffffc00f09947 */ /* 0x010fea000383ffff */
[----:B------:R-:W-:Y:S05]  /*15900*/  BRA `(.L_x_21) ;  /* 0xfffffebc00b87947 */ /* 0x000fea000383ffff */
.L_x_27:
[----:B--2---:R-:W-:-:S04]  /*15910*/  IMAD.U32 R4, RZ, RZ, UR4 ;  /* 0x00000004ff047e24 */ /* 0x004fc8000f8e00ff */
[----:B------:R2:W3:Y:S03]  /*15920*/  SYNCS.PHASECHK.TRANS64.TRYWAIT P1, [R4+URZ], R3 ;  /* 0x00000003040075a7 */ /* 0x0004e6000802017f */
[----:B---3--:R-:W-:Y:S05]  /*15930*/  @!P1 NANOSLEEP.SYNCS 0x989680 ;  /* 0x009896800000995d */ /* 0x008fea0003900000 */
[----:B------:R-:W3:Y:S02]  /*15940*/  @!P1 SYNCS.PHASECHK.TRANS64 P1, [R4+URZ], R3 ;  /* 0x00000003040095a7 */ /* 0x000ee4000802007f */
[----:B---3--:R-:W-:Y:S05]  /*15950*/  @!P1 BRA `(.L_x_27) ;  /* 0xfffffffc00ec9947 */ /* 0x008fea000383ffff */
[----:B------:R-:W-:Y:S05]  /*15960*/  BRA `(.L_x_26) ;  /* 0xfffffef400487947 */ /* 0x000fea000383ffff */
.L_x_49:
[----:B-1----:R-:W-:-:S04]  /*15970*/  MOV R3, UR50 ;  /* 0x0000003200037c02 */ /* 0x002fc80008000f00 */
[----:B------:R1:W2:Y:S03]  /*15980*/  SYNCS.PHASECHK.TRANS64.TRYWAIT P3, [R3+URZ+0x30], R0 ;  /* 0x00003000030075a7 */ /* 0x0002a6000806017f */
[----:B--2---:R-:W-:Y:S05]  /*15990*/  @!P3 NANOSLEEP.SYNCS 0x989680 ;  /* 0x009896800000b95d */ /* 0x004fea0003900000 */
[----:B------:R-:W2:Y:S02]  /*159a0*/  @!P3 SYNCS.PHASECHK.TRANS64 P3, [R3+URZ+0x30], R0 ;  /* 0x000030000300b5a7 */ /* 0x000ea4000806007f */
[----:B--2---:R-:W-:Y:S05]  /*159b0*/  @!P3 BRA `(.L_x_49) ;  /* 0xfffffffc00ecb947 */ /* 0x004fea000383ffff */
[----:B------:R-:W-:Y:S05]  /*159c0*/  BRA `(.L_x_354) ;  /* 0xffffff4000007947 */ /* 0x000fea000383ffff */
.L_x_60:
[----:B-1----:R1:W2:Y:S02]  /*159d0*/  SYNCS.PHASECHK.TRANS64.TRYWAIT P4, [R2+URZ+0x30], R12 ;  /* 0x0000300c020075a7 */ /* 0x0022a4000808017f */
[----:B--2---:R-:W-:Y:S05]  /*159e0*/  @!P4 NANOSLEEP.SYNCS 0x989680 ;  /* 0x009896800000c95d */ /* 0x004fea0003900000 */
[----:B------:R-:W2:Y:S02]  /*159f0*/  @!P4 SYNCS.PHASECHK.TRANS64 P4, [R2+URZ+0x30], R12 ;  /* 0x0000300c0200c5a7 */ /* 0x000ea4000808007f */
[----:B--2---:R-:W-:Y:S05]  /*15a00*/  @!P4 BRA `(.L_x_60) ;  /* 0xfffffffc00f0c947 */ /* 0x004fea000383ffff */
[----:B------:R-:W-:Y:S05]  /*15a10*/  BRA `(.L_x_355) ;  /* 0xffffff4800647947 */ /* 0x000fea000383ffff */
.L_x_70:
[----:B-1----:R1:W2:Y:S02]  /*15a20*/  SYNCS.PHASECHK.TRANS64.TRYWAIT P4, [R2+URZ+0x30], R12 ;  /* 0x0000300c020075a7 */ /* 0x0022a4000808017f */
[----:B--2---:R-:W-:Y:S05]  /*15a30*/  @!P4 NANOSLEEP.SYNCS 0x989680 ;  /* 0x009896800000c95d */ /* 0x004fea0003900000 */
[----:B------:R-:W2:Y:S02]  /*15a40*/  @!P4 SYNCS.PHASECHK.TRANS64 P4, [R2+URZ+0x30], R12 ;  /* 0x0000300c0200c5a7 */ /* 0x000ea4000808007f */
[----:B--2---:R-:W-:Y:S05]  /*15a50*/  @!P4 BRA `(.L_x_70) ;  /* 0xfffffffc00f0c947 */ /* 0x004fea000383ffff */
[----:B------:R-:W-:Y:S05]  /*15a60*/  BRA `(.L_x_356) ;  /* 0xffffff5000147947 */ /* 0x000fea000383ffff */
.L_x_80:
[----:B-1----:R1:W2:Y:S02]  /*15a70*/  SYNCS.PHASECHK.TRANS64.TRYWAIT P4, [R12+URZ+0x30], R13 ;  /* 0x0000300d0c0075a7 */ /* 0x0022a4000808017f */
[----:B--2---:R-:W-:Y:S05]  /*15a80*/  @!P4 NANOSLEEP.SYNCS 0x989680 ;  /* 0x009896800000c95d */ /* 0x004fea0003900000 */
[----:B------:R-:W2:Y:S02]  /*15a90*/  @!P4 SYNCS.PHASECHK.TRANS64 P4, [R12+URZ+0x30], R13 ;  /* 0x0000300d0c00c5a7 */ /* 0x000ea4000808007f */
[----:B--2---:R-:W-:Y:S05]  /*15aa0*/  @!P4 BRA `(.L_x_80) ;  /* 0xfffffffc00f0c947 */ /* 0x004fea000383ffff */
[----:B------:R-:W-:Y:S05]  /*15ab0*/  BRA `(.L_x_357) ;  /* 0xffffff58000c7947 */ /* 0x000fea000383ffff */
.L_x_90:
[----:B-1----:R1:W2:Y:S02]  /*15ac0*/  SYNCS.PHASECHK.TRANS64.TRYWAIT P4, [R12+URZ+0x30], R13 ;  /* 0x0000300d0c0075a7 */ /* 0x0022a4000808017f */
[----:B--2---:R-:W-:Y:S05]  /*15ad0*/  @!P4 NANOSLEEP.SYNCS 0x989680 ;  /* 0x009896800000c95d */ /* 0x004fea0003900000 */
[----:B------:R-:W2:Y:S02]  /*15ae0*/  @!P4 SYNCS.PHASECHK.TRANS64 P4, [R12+URZ+0x30], R13 ;  /* 0x0000300d0c00c5a7 */ /* 0x000ea4000808007f */
[----:B--2---:R-:W-:Y:S05]  /*15af0*/  @!P4 BRA `(.L_x_90) ;  /* 0xfffffffc00f0c947 */ /* 0x004fea000383ffff */
[----:B------:R-:W-:Y:S05]  /*15b00*/  BRA `(.L_x_358) ;  /* 0xffffff5c00c87947 */ /* 0x000fea000383ffff */
.L_x_100:
[----:B-1----:R1:W2:Y:S02]  /*15b10*/  SYNCS.PHASECHK.TRANS64.TRYWAIT P4, [R12+URZ+0x30], R13 ;  /* 0x0000300d0c0075a7 */ /* 0x0022a4000808017f */
[----:B--2---:R-:W-:Y:S05]  /*15b20*/  @!P4 NANOSLEEP.SYNCS 0x989680 ;  /* 0x009896800000c95d */ /* 0x004fea0003900000 */
[----:B------:R-:W2:Y:S02]  /*15b30*/  @!P4 SYNCS.PHASECHK.TRANS64 P4, [R12+URZ+0x30], R13 ;  /* 0x0000300d0c00c5a7 */ /* 0x000ea4000808007f */
[----:B--2---:R-:W-:Y:S05]  /*15b40*/  @!P4 BRA `(.L_x_100) ;  /* 0xfffffffc00f0c947 */ /* 0x004fea000383ffff */
[----:B------:R-:W-:Y:S05]  /*15b50*/  BRA `(.L_x_359) ;  /* 0xffffff6400c47947 */ /* 0x000fea000383ffff */
.L_x_110:
[----:B-1----:R1:W2:Y:S02]  /*15b60*/  SYNCS.PHASECHK.TRANS64.TRYWAIT P4, [R12+URZ+0x30], R13 ;  /* 0x0000300d0c0075a7 */ /* 0x0022a4000808017f */
[----:B--2---:R-:W-:Y:S05]  /*15b70*/  @!P4 NANOSLEEP.SYNCS 0x989680 ;  /* 0x009896800000c95d */ /* 0x004fea0003900000 */
[----:B------:R-:W2:Y:S02]  /*15b80*/  @!P4 SYNCS.PHASECHK.TRANS64 P4, [R12+URZ+0x30], R13 ;  /* 0x0000300d0c00c5a7 */ /* 0x000ea4000808007f */
[----:B--2---:R-:W-:Y:S05]  /*15b90*/  @!P4 BRA `(.L_x_110) ;  /* 0xfffffffc00f0c947 */ /* 0x004fea000383ffff */
[----:B------:R-:W-:Y:S05]  /*15ba0*/  BRA `(.L_x_360) ;  /* 0xffffff6c00787947 */ /* 0x000fea000383ffff */
.L_x_120:
[----:B-1----:R1:W2:Y:S02]  /*15bb0*/  SYNCS.PHASECHK.TRANS64.TRYWAIT P4, [R12+URZ+0x30], R13 ;  /* 0x0000300d0c0075a7 */ /* 0x0022a4000808017f */
[----:B--2---:R-:W-:Y:S05]  /*15bc0*/  @!P4 NANOSLEEP.SYNCS 0x989680 ;  /* 0x009896800000c95d */ /* 0x004fea0003900000 */
[----:B------:R-:W2:Y:S02]  /*15bd0*/  @!P4 SYNCS.PHASECHK.TRANS64 P4, [R12+URZ+0x30], R13 ;  /* 0x0000300d0c00c5a7 */ /* 0x000ea4000808007f */
[----:B--2---:R-:W-:Y:S05]  /*15be0*/  @!P4 BRA `(.L_x_120) ;  /* 0xfffffffc00f0c947 */ /* 0x004fea000383ffff */
[----:B------:R-:W-:Y:S05]  /*15bf0*/  BRA `(.L_x_361) ;  /* 0xffffff74006c7947 */ /* 0x000fea000383ffff */
.L_x_130:
[----:B-1----:R1:W2:Y:S02]  /*15c00*/  SYNCS.PHASECHK.TRANS64.TRYWAIT P4, [R12+URZ+0x30], R13 ;  /* 0x0000300d0c0075a7 */ /* 0x0022a4000808017f */
[----:B--2---:R-:W-:Y:S05]  /*15c10*/  @!P4 NANOSLEEP.SYNCS 0x989680 ;  /* 0x009896800000c95d */ /* 0x004fea0003900000 */
[----:B------:R-:W2:Y:S02]  /*15c20*/  @!P4 SYNCS.PHASECHK.TRANS64 P4, [R12+URZ+0x30], R13 ;  /* 0x0000300d0c00c5a7 */ /* 0x000ea4000808007f */
[----:B--2---:R-:W-:Y:S05]  /*15c30*/  @!P4 BRA `(.L_x_130) ;  /* 0xfffffffc00f0c947 */ /* 0x004fea000383ffff */
[----:B------:R-:W-:Y:S05]  /*15c40*/  BRA `(.L_x_362) ;  /* 0xffffff7c00207947 */ /* 0x000fea000383ffff */
.L_x_140:
[----:B-1----:R1:W2:Y:S02]  /*15c50*/  SYNCS.PHASECHK.TRANS64.TRYWAIT P4, [R12+URZ+0x30], R13 ;  /* 0x0000300d0c0075a7 */ /* 0x0022a4000808017f */
[----:B--2---:R-:W-:Y:S05]  /*15c60*/  @!P4 NANOSLEEP.SYNCS 0x989680 ;  /* 0x009896800000c95d */ /* 0x004fea0003900000 */
[----:B------:R-:W2:Y:S02]  /*15c70*/  @!P4 SYNCS.PHASECHK.TRANS64 P4, [R12+URZ+0x30], R13 ;  /* 0x0000300d0c00c5a7 */ /* 0x000ea4000808007f */
[----:B--2---:R-:W-:Y:S05]  /*15c80*/  @!P4 BRA `(.L_x_140) ;  /* 0xfffffffc00f0c947 */ /* 0x004fea000383ffff */
[----:B------:R-:W-:Y:S05]  /*15c90*/  BRA `(.L_x_363) ;  /* 0xffffff8400147947 */ /* 0x000fea000383ffff */
.L_x_150:
[----:B-1----:R1:W2:Y:S02]  /*15ca0*/  SYNCS.PHASECHK.TRANS64.TRYWAIT P4, [R12+URZ+0x30], R13 ;  /* 0x0000300d0c0075a7 */ /* 0x0022a4000808017f */
[----:B--2---:R-:W-:Y:S05]  /*15cb0*/  @!P4 NANOSLEEP.SYNCS 0x989680 ;  /* 0x009896800000c95d */ /* 0x004fea0003900000 */
[----:B------:R-:W2:Y:S02]  /*15cc0*/  @!P4 SYNCS.PHASECHK.TRANS64 P4, [R12+URZ+0x30], R13 ;  /* 0x0000300d0c00c5a7 */ /* 0x000ea4000808007f */
[----:B--2---:R-:W-:Y:S05]  /*15cd0*/  @!P4 BRA `(.L_x_150) ;  /* 0xfffffffc00f0c947 */ /* 0x004fea000383ffff */
[----:B------:R-:W-:Y:S05]  /*15ce0*/  BRA `(.L_x_364) ;  /* 0xffffff8800c87947 */ /* 0x000fea000383ffff */
.L_x_160:
[----:B-1----:R1:W2:Y:S02]  /*15cf0*/  SYNCS.PHASECHK.TRANS64.TRYWAIT P4, [R12+URZ+0x30], R13 ;  /* 0x0000300d0c0075a7 */ /* 0x0022a4000808017f */
[----:B--2---:R-:W-:Y:S05]  /*15d00*/  @!P4 NANOSLEEP.SYNCS 0x989680 ;  /* 0x009896800000c95d */ /* 0x004fea0003900000 */
[----:B------:R-:W2:Y:S02]  /*15d10*/  @!P4 SYNCS.PHASECHK.TRANS64 P4, [R12+URZ+0x30], R13 ;  /* 0x0000300d0c00c5a7 */ /* 0x000ea4000808007f */
[----:B--2---:R-:W-:Y:S05]  /*15d20*/  @!P4 BRA `(.L_x_160) ;  /* 0xfffffffc00f0c947 */ /* 0x004fea000383ffff */
[----:B------:R-:W-:Y:S05]  /*15d30*/  BRA `(.L_x_365) ;  /* 0xffffff9000bc7947 */ /* 0x000fea000383ffff */
.L_x_170:
[----:B-1----:R1:W2:Y:S02]  /*15d40*/  SYNCS.PHASECHK.TRANS64.TRYWAIT P4, [R12+URZ+0x30], R13 ;  /* 0x0000300d0c0075a7 */ /* 0x0022a4000808017f */
[----:B--2---:R-:W-:Y:S05]  /*15d50*/  @!P4 NANOSLEEP.SYNCS 0x989680 ;  /* 0x009896800000c95d */ /* 0x004fea0003900000 */
[----:B------:R-:W2:Y:S02]  /*15d60*/  @!P4 SYNCS.PHASECHK.TRANS64 P4, [R12+URZ+0x30], R13 ;  /* 0x0000300d0c00c5a7 */ /* 0x000ea4000808007f */
[----:B--2---:R-:W-:Y:S05]  /*15d70*/  @!P4 BRA `(.L_x_170) ;  /* 0xfffffffc00f0c947 */ /* 0x004fea000383ffff */
[----:B------:R-:W-:Y:S05]  /*15d80*/  BRA `(.L_x_366) ;  /* 0xffffff9800707947 */ /* 0x000fea000383ffff */
.L_x_180:
[----:B-1----:R1:W2:Y:S02]  /*15d90*/  SYNCS.PHASECHK.TRANS64.TRYWAIT P4, [R12+URZ+0x30], R13 ;  /* 0x0000300d0c0075a7 */ /* 0x0022a4000808017f */
[----:B--2---:R-:W-:Y:S05]  /*15da0*/  @!P4 NANOSLEEP.SYNCS 0x989680 ;  /* 0x009896800000c95d */ /* 0x004fea0003900000 */
[----:B------:R-:W2:Y:S02]  /*15db0*/  @!P4 SYNCS.PHASECHK.TRANS64 P4, [R12+URZ+0x30], R13 ;  /* 0x0000300d0c00c5a7 */ /* 0x000ea4000808007f */
[----:B--2---:R-:W-:Y:S05]  /*15dc0*/  @!P4 BRA `(.L_x_180) ;  /* 0xfffffffc00f0c947 */ /* 0x004fea000383ffff */
[----:B------:R-:W-:Y:S05]  /*15dd0*/  BRA `(.L_x_367) ;  /* 0xffffffa000647947 */ /* 0x000fea000383ffff */
.L_x_190:
[----:B-1----:R1:W2:Y:S02]  /*15de0*/  SYNCS.PHASECHK.TRANS64.TRYWAIT P4, [R12+URZ+0x30], R13 ;  /* 0x0000300d0c0075a7 */ /* 0x0022a4000808017f */
[----:B--2---:R-:W-:Y:S05]  /*15df0*/  @!P4 NANOSLEEP.SYNCS 0x989680 ;  /* 0x009896800000c95d */ /* 0x004fea0003900000 */
[----:B------:R-:W2:Y:S02]  /*15e00*/  @!P4 SYNCS.PHASECHK.TRANS64 P4, [R12+URZ+0x30], R13 ;  /* 0x0000300d0c00c5a7 */ /* 0x000ea4000808007f */
[----:B--2---:R-:W-:Y:S05]  /*15e10*/  @!P4 BRA `(.L_x_190) ;  /* 0xfffffffc00f0c947 */ /* 0x004fea000383ffff */
[----:B------:R-:W-:Y:S05]  /*15e20*/  BRA `(.L_x_368) ;  /* 0xffffffa800187947 */ /* 0x000fea000383ffff */
.L_x_200:
[----:B-1----:R1:W2:Y:S02]  /*15e30*/  SYNCS.PHASECHK.TRANS64.TRYWAIT P4, [R13+URZ+0x30], R12 ;  /* 0x0000300c0d0075a7 */ /* 0x0022a4000808017f */
[----:B--2---:R-:W-:Y:S05]  /*15e40*/  @!P4 NANOSLEEP.SYNCS 0x989680 ;  /* 0x009896800000c95d */ /* 0x004fea0003900000 */
[----:B------:R-:W2:Y:S02]  /*15e50*/  @!P4 SYNCS.PHASECHK.TRANS64 P4, [R13+URZ+0x30], R12 ;  /* 0x0000300c0d00c5a7 */ /* 0x000ea4000808007f */
[----:B--2---:R-:W-:Y:S05]  /*15e60*/  @!P4 BRA `(.L_x_200) ;  /* 0xfffffffc00f0c947 */ /* 0x004fea000383ffff */
[----:B------:R-:W-:Y:S05]  /*15e70*/  BRA `(.L_x_369) ;  /* 0xffffffb0000c7947 */ /* 0x000fea000383ffff */
.L_x_220:
[----:B-1----:R-:W-:-:S04]  /*15e80*/  MOV R5, UR4 ;  /* 0x0000000400057c02 */ /* 0x002fc80008000f00 */
[----:B------:R1:W2:Y:S03]  /*15e90*/  SYNCS.PHASECHK.TRANS64.TRYWAIT P0, [R5+URZ+0x78], R0 ;  /* 0x00007800050075a7 */ /* 0x0002a6000800017f */
[----:B--2---:R-:W-:Y:S05]  /*15ea0*/  @!P0 NANOSLEEP.SYNCS 0x989680 ;  /* 0x009896800000895d */ /* 0x004fea0003900000 */
[----:B------:R-:W2:Y:S02]  /*15eb0*/  @!P0 SYNCS.PHASECHK.TRANS64 P0, [R5+URZ+0x78], R0 ;  /* 0x00007800050085a7 */ /* 0x000ea4000800007f */
[----:B--2---:R-:W-:Y:S05]  /*15ec0*/  @!P0 BRA `(.L_x_220) ;  /* 0xfffffffc00ec8947 */ /* 0x004fea000383ffff */
[----:B------:R-:W-:Y:S05]  /*15ed0*/  BRA `(.L_x_219) ;  /* 0xffffffc400ac7947 */ /* 0x000fea000383ffff */
.L_x_229:
[----:B-1----:R-:W-:-:S04]  /*15ee0*/  IMAD.U32 R3, RZ, RZ, UR13 ;  /* 0x0000000dff037e24 */ /* 0x002fc8000f8e00ff */
[----:B------:R1:W3:Y:S03]  /*15ef0*/  SYNCS.PHASECHK.TRANS64.TRYWAIT P1, [R3+URZ+0x50], R2 ;  /* 0x00005002030075a7 */ /* 0x0002e6000802017f */
[----:B---3--:R-:W-:Y:S05]  /*15f00*/  @!P1 NANOSLEEP.SYNCS 0x989680 ;  /* 0x009896800000995d */ /* 0x008fea0003900000 */
[----:B------:R-:W3:Y:S02]  /*15f10*/  @!P1 SYNCS.PHASECHK.TRANS64 P1, [R3+URZ+0x50], R2 ;  /* 0x00005002030095a7 */ /* 0x000ee4000802007f */
[----:B---3--:R-:W-:Y:S05]  /*15f20*/  @!P1 BRA `(.L_x_229) ;  /* 0xfffffffc00ec9947 */ /* 0x008fea000383ffff */
[----:B------:R-:W-:Y:S05]  /*15f30*/  BRA `(.L_x_370) ;  /* 0xffffffc800947947 */ /* 0x000fea000383ffff */
.L_x_235:
[----:B-1-3--:R-:W-:-:S04]  /*15f40*/  MOV R3, UR13 ;  /* 0x0000000d00037c02 */ /* 0x00afc80008000f00 */
[----:B------:R1:W3:Y:S03]  /*15f50*/  SYNCS.PHASECHK.TRANS64.TRYWAIT P1, [R3+URZ+0x58], R2 ;  /* 0x00005802030075a7 */ /* 0x0002e6000802017f */
[----:B---3--:R-:W-:Y:S05]  /*15f60*/  @!P1 NANOSLEEP.SYNCS 0x989680 ;  /* 0x009896800000995d */ /* 0x008fea0003900000 */
[----:B------:R-:W3:Y:S02]  /*15f70*/  @!P1 SYNCS.PHASECHK.TRANS64 P1, [R3+URZ+0x58], R2 ;  /* 0x00005802030095a7 */ /* 0x000ee4000802007f */
[----:B---3--:R-:W-:Y:S05]  /*15f80*/  @!P1 BRA `(.L_x_235) ;  /* 0xfffffffc00ec9947 */ /* 0x008fea000383ffff */
[----:B------:R-:W-:Y:S05]  /*15f90*/  BRA `(.L_x_371) ;  /* 0xffffffc800dc7947 */ /* 0x000fea000383ffff */
.L_x_241:
[----:B-1-34-:R-:W-:-:S04]  /*15fa0*/  MOV R3, UR13 ;  /* 0x0000000d00037c02 */ /* 0x01afc80008000f00 */
[----:B------:R1:W3:Y:S03]  /*15fb0*/  SYNCS.PHASECHK.TRANS64.TRYWAIT P1, [R3+URZ+0x60], R2 ;  /* 0x00006002030075a7 */ /* 0x0002e6000802017f */
[----:B---3--:R-:W-:Y:S05]  /*15fc0*/  @!P1 NANOSLEEP.SYNCS 0x989680 ;  /* 0x009896800000995d */ /* 0x008fea0003900000 */
[----:B------:R-:W3:Y:S02]  /*15fd0*/  @!P1 SYNCS.PHASECHK.TRANS64 P1, [R3+URZ+0x60], R2 ;  /* 0x00006002030095a7 */ /* 0x000ee4000802007f */
[----:B---3--:R-:W-:Y:S05]  /*15fe0*/  @!P1 BRA `(.L_x_241) ;  /* 0xfffffffc00ec9947 */ /* 0x008fea000383ffff */
[----:B------:R-:W-:Y:S05]  /*15ff0*/  BRA `(.L_x_372) ;  /* 0xffffffcc00307947 */ /* 0x000fea000383ffff */
.L_x_247:
[----:B-1-34-:R-:W-:-:S04]  /*16000*/  IMAD.U32 R3, RZ, RZ, UR13 ;  /* 0x0000000dff037e24 */ /* 0x01afc8000f8e00ff */
[----:B------:R1:W3:Y:S03]  /*16010*/  SYNCS.PHASECHK.TRANS64.TRYWAIT P1, [R3+URZ+0x68], R2 ;  /* 0x00006802030075a7 */ /* 0x0002e6000802017f */
[----:B---3--:R-:W-:Y:S05]  /*16020*/  @!P1 NANOSLEEP.SYNCS 0x989680 ;  /* 0x009896800000995d */ /* 0x008fea0003900000 */
[----:B------:R-:W3:Y:S02]  /*16030*/  @!P1 SYNCS.PHASECHK.TRANS64 P1, [R3+URZ+0x68], R2 ;  /* 0x00006802030095a7 */ /* 0x000ee4000802007f */
[----:B---3--:R-:W-:Y:S05]  /*16040*/  @!P1 BRA `(.L_x_247) ;  /* 0xfffffffc00ec9947 */ /* 0x008fea000383ffff */
[----:B------:R-:W-:Y:S05]  /*16050*/  BRA `(.L_x_373) ;  /* 0xffffffcc007c7947 */ /* 0x000fea000383ffff */
.L_x_253:
[----:B-1----:R-:W-:-:S04]  /*16060*/  MOV R4, UR13 ;  /* 0x0000000d00047c02 */ /* 0x002fc80008000f00 */
[----:B------:R1:W3:Y:S03]  /*16070*/  SYNCS.PHASECHK.TRANS64.TRYWAIT P1, [R4+URZ+0x50], R3 ;  /* 0x00005003040075a7 */ /* 0x0002e6000802017f */
[----:B---3--:R-:W-:Y:S05]  /*16080*/  @!P1 NANOSLEEP.SYNCS 0x989680 ;  /* 0x009896800000995d */ /* 0x008fea0003900000 */
[----:B------:R-:W3:Y:S02]  /*16090*/  @!P1 SYNCS.PHASECHK.TRANS64 P1, [R4+URZ+0x50], R3 ;  /* 0x00005003040095a7 */ /* 0x000ee4000802007f */
[----:B---3--:R-:W-:Y:S05]  /*160a0*/  @!P1 BRA `(.L_x_253) ;  /* 0xfffffffc00ec9947 */ /* 0x008fea000383ffff */
[----:B------:R-:W-:Y:S05]  /*160b0*/  BRA `(.L_x_374) ;  /* 0xffffffcc00d07947 */ /* 0x000fea000383ffff */
.L_x_259:
[----:B-1-3--:R-:W-:-:S04]  /*160c0*/  MOV R4, UR13 ;  /* 0x0000000d00047c02 */ /* 0x00afc80008000f00 */
[----:B------:R1:W3:Y:S03]  /*160d0*/  SYNCS.PHASECHK.TRANS64.TRYWAIT P1, [R4+URZ+0x58], R3 ;  /* 0x00005803040075a7 */ /* 0x0002e6000802017f */
[----:B---3--:R-:W-:Y:S05]  /*160e0*/  @!P1 NANOSLEEP.SYNCS 0x989680 ;  /* 0x009896800000995d */ /* 0x008fea0003900000 */
[----:B------:R-:W3:Y:S02]  /*160f0*/  @!P1 SYNCS.PHASECHK.TRANS64 P1, [R4+URZ+0x58], R3 ;  /* 0x00005803040095a7 */ /* 0x000ee4000802007f */
[----:B---3--:R-:W-:Y:S05]  /*16100*/  @!P1 BRA `(.L_x_259) ;  /* 0xfffffffc00ec9947 */ /* 0x008fea000383ffff */
[----:B------:R-:W-:Y:S05]  /*16110*/  BRA `(.L_x_375) ;  /* 0xffffffd000107947 */ /* 0x000fea000383ffff */
.L_x_265:
[----:B-1-34-:R-:W-:-:S04]  /*16120*/  IMAD.U32 R4, RZ, RZ, UR13 ;  /* 0x0000000dff047e24 */ /* 0x01afc8000f8e00ff */
[----:B------:R1:W3:Y:S03]  /*16130*/  SYNCS.PHASECHK.TRANS64.TRYWAIT P1, [R4+URZ+0x60], R3 ;  /* 0x00006003040075a7 */ /* 0x0002e6000802017f */
[----:B---3--:R-:W-:Y:S05]  /*16140*/  @!P1 NANOSLEEP.SYNCS 0x989680 ;  /* 0x009896800000995d */ /* 0x008fea0003900000 */
[----:B------:R-:W3:Y:S02]  /*16150*/  @!P1 SYNCS.PHASECHK.TRANS64 P1, [R4+URZ+0x60], R3 ;  /* 0x00006003040095a7 */ /* 0x000ee4000802007f */
[----:B---3--:R-:W-:Y:S05]  /*16160*/  @!P1 BRA `(.L_x_265) ;  /* 0xfffffffc00ec9947 */ /* 0x008fea000383ffff */
[----:B------:R-:W-:Y:S05]  /*16170*/  BRA `(.L_x_376) ;  /* 0xffffffd000587947 */ /* 0x000fea000383ffff */
.L_x_271:
[----:B-1-34-:R-:W-:-:S04]  /*16180*/  MOV R4, UR13 ;  /* 0x0000000d00047c02 */ /* 0x01afc80008000f00 */
[----:B------:R1:W3:Y:S03]  /*16190*/  SYNCS.PHASECHK.TRANS64.TRYWAIT P1, [R4+URZ+0x68], R3 ;  /* 0x00006803040075a7 */ /* 0x0002e6000802017f */
[----:B---3--:R-:W-:Y:S05]  /*161a0*/  @!P1 NANOSLEEP.SYNCS 0x989680 ;  /* 0x009896800000995d */ /* 0x008fea0003900000 */
[----:B------:R-:W3:Y:S02]  /*161b0*/  @!P1 SYNCS.PHASECHK.TRANS64 P1, [R4+URZ+0x68], R3 ;  /* 0x00006803040095a7 */ /* 0x000ee4000802007f */
[----:B---3--:R-:W-:Y:S05]  /*161c0*/  @!P1 BRA `(.L_x_271) ;  /* 0xfffffffc00ec9947 */ /* 0x008fea000383ffff */
[----:B------:R-:W-:Y:S05]  /*161d0*/  BRA `(.L_x_377) ;  /* 0xffffffd000987947 */ /* 0x000fea000383ffff */
.L_x_277:
[----:B------:R-:W-:-:S04]  /*161e0*/  MOV R5, UR13 ;  /* 0x0000000d00057c02 */ /* 0x000fc80008000f00 */
[----:B------:R1:W1:Y:S03]  /*161f0*/  SYNCS.PHASECHK.TRANS64.TRYWAIT P1, [R5+URZ+0x50], R2 ;  /* 0x00005002050075a7 */ /* 0x000266000802017f */
[----:B-1----:R-:W-:Y:S05]  /*16200*/  @!P1 NANOSLEEP.SYNCS 0x989680 ;  /* 0x009896800000995d */ /* 0x002fea0003900000 */
[----:B------:R-:W1:Y:S02]  /*16210*/  @!P1 SYNCS.PHASECHK.TRANS64 P1, [R5+URZ+0x50], R2 ;  /* 0x00005002050095a7 */ /* 0x000e64000802007f */
[----:B-1----:R-:W-:Y:S05]  /*16220*/  @!P1 BRA `(.L_x_277) ;  /* 0xfffffffc00ec9947 */ /* 0x002fea000383ffff */
[----:B------:R-:W-:Y:S05]  /*16230*/  BRA `(.L_x_378) ;  /* 0xffffffd000e07947 */ /* 0x000fea000383ffff */
.L_x_283:
[----:B------:R-:W-:-:S04]  /*16240*/  IMAD.U32 R5, RZ, RZ, UR13 ;  /* 0x0000000dff057e24 */ /* 0x000fc8000f8e00ff */
[----:B------:R1:W1:Y:S03]  /*16250*/  SYNCS.PHASECHK.TRANS64.TRYWAIT P1, [R5+URZ+0x58], R2 ;  /* 0x00005802050075a7 */ /* 0x000266000802017f */
[----:B-1----:R-:W-:Y:S05]  /*16260*/  @!P1 NANOSLEEP.SYNCS 0x989680 ;  /* 0x009896800000995d */ /* 0x002fea0003900000 */
[----:B------:R-:W1:Y:S02]  /*16270*/  @!P1 SYNCS.PHASECHK.TRANS64 P1, [R5+URZ+0x58], R2 ;  /* 0x00005802050095a7 */ /* 0x000e64000802007f */
[----:B-1----:R-:W-:Y:S05]  /*16280*/  @!P1 BRA `(.L_x_283) ;  /* 0xfffffffc00ec9947 */ /* 0x002fea000383ffff */
[----:B------:R-:W-:Y:S05]  /*16290*/  BRA `(.L_x_379) ;  /* 0xffffffd400247947 */ /* 0x000fea000383ffff */
.L_x_289:
[----:B------:R-:W-:-:S04]  /*162a0*/  MOV R5, UR13 ;  /* 0x0000000d00057c02 */ /* 0x000fc80008000f00 */
[----:B------:R1:W1:Y:S03]  /*162b0*/  SYNCS.PHASECHK.TRANS64.TRYWAIT P1, [R5+URZ+0x60], R2 ;  /* 0x00006002050075a7 */ /* 0x000266000802017f */
[----:B-1----:R-:W-:Y:S05]  /*162c0*/  @!P1 NANOSLEEP.SYNCS 0x989680 ;  /* 0x009896800000995d */ /* 0x002fea0003900000 */
[----:B------:R-:W1:Y:S02]  /*162d0*/  @!P1 SYNCS.PHASECHK.TRANS64 P1, [R5+URZ+0x60], R2 ;  /* 0x00006002050095a7 */ /* 0x000e64000802007f */
[----:B-1----:R-:W-:Y:S05]  /*162e0*/  @!P1 BRA `(.L_x_289) ;  /* 0xfffffffc00ec9947 */ /* 0x002fea000383ffff */
[----:B------:R-:W-:Y:S05]  /*162f0*/  BRA `(.L_x_380) ;  /* 0xffffffd4006c7947 */ /* 0x000fea000383ffff */
.L_x_295:
[----:B------:R-:W-:-:S04]  /*16300*/  MOV R5, UR13 ;  /* 0x0000000d00057c02 */ /* 0x000fc80008000f00 */
[----:B------:R1:W1:Y:S03]  /*16310*/  SYNCS.PHASECHK.TRANS64.TRYWAIT P1, [R5+URZ+0x68], R2 ;  /* 0x00006802050075a7 */ /* 0x000266000802017f */
[----:B-1----:R-:W-:Y:S05]  /*16320*/  @!P1 NANOSLEEP.SYNCS 0x989680 ;  /* 0x009896800000995d */ /* 0x002fea0003900000 */
[----:B------:R-:W1:Y:S02]  /*16330*/  @!P1 SYNCS.PHASECHK.TRANS64 P1, [R5+URZ+0x68], R2 ;  /* 0x00006802050095a7 */ /* 0x000e64000802007f */
[----:B-1----:R-:W-:Y:S05]  /*16340*/  @!P1 BRA `(.L_x_295) ;  /* 0xfffffffc00ec9947 */ /* 0x002fea000383ffff */
[----:B------:R-:W-:Y:S05]  /*16350*/  BRA `(.L_x_381) ;  /* 0xffffffd400b07947 */ /* 0x000fea000383ffff */
.L_x_301:
[----:B-1----:R-:W-:-:S04]  /*16360*/  IMAD.U32 R2, RZ, RZ, UR13 ;  /* 0x0000000dff027e24 */ /* 0x002fc8000f8e00ff */
[----:B------:R1:W1:Y:S03]  /*16370*/  SYNCS.PHASECHK.TRANS64.TRYWAIT P1, [R2+URZ+0x50], R3 ;  /* 0x00005003020075a7 */ /* 0x000266000802017f */
[----:B-1----:R-:W-:Y:S05]  /*16380*/  @!P1 NANOSLEEP.SYNCS 0x989680 ;  /* 0x009896800000995d */ /* 0x002fea0003900000 */
[----:B------:R-:W1:Y:S02]  /*16390*/  @!P1 SYNCS.PHASECHK.TRANS64 P1, [R2+URZ+0x50], R3 ;  /* 0x00005003020095a7 */ /* 0x000e64000802007f */
[----:B-1----:R-:W-:Y:S05]  /*163a0*/  @!P1 BRA `(.L_x_301) ;  /* 0xfffffffc00ec9947 */ /* 0x002fea000383ffff */
[----:B------:R-:W-:Y:S05]  /*163b0*/  BRA `(.L_x_382) ;  /* 0xffffffd400f87947 */ /* 0x000fea000383ffff */
.L_x_307:
[----:B-1----:R-:W-:-:S04]  /*163c0*/  MOV R2, UR13 ;  /* 0x0000000d00027c02 */ /* 0x002fc80008000f00 */
[----:B------:R1:W1:Y:S03]  /*163d0*/  SYNCS.PHASECHK.TRANS64.TRYWAIT P1, [R2+URZ+0x58], R3 ;  /* 0x00005803020075a7 */ /* 0x000266000802017f */
[----:B-1----:R-:W-:Y:S05]  /*163e0*/  @!P1 NANOSLEEP.SYNCS 0x989680 ;  /* 0x009896800000995d */ /* 0x002fea0003900000 */
[----:B------:R-:W1:Y:S02]  /*163f0*/  @!P1 SYNCS.PHASECHK.TRANS64 P1, [R2+URZ+0x58], R3 ;  /* 0x00005803020095a7 */ /* 0x000e64000802007f */
[----:B-1----:R-:W-:Y:S05]  /*16400*/  @!P1 BRA `(.L_x_307) ;  /* 0xfffffffc00ec9947 */ /* 0x002fea000383ffff */
[----:B------:R-:W-:Y:S05]  /*16410*/  BRA `(.L_x_383) ;  /* 0xffffffd8003c7947 */ /* 0x000fea000383ffff */
.L_x_313:
[----:B-1----:R-:W-:-:S04]  /*16420*/  MOV R2, UR13 ;  /* 0x0000000d00027c02 */ /* 0x002fc80008000f00 */
[----:B------:R1:W1:Y:S03]  /*16430*/  SYNCS.PHASECHK.TRANS64.TRYWAIT P1, [R2+URZ+0x60], R3 ;  /* 0x00006003020075a7 */ /* 0x000266000802017f */
[----:B-1----:R-:W-:Y:S05]  /*16440*/  @!P1 NANOSLEEP.SYNCS 0x989680 ;  /* 0x009896800000995d */ /* 0x002fea0003900000 */
[----:B------:R-:W1:Y:S02]  /*16450*/  @!P1 SYNCS.PHASECHK.TRANS64 P1, [R2+URZ+0x60], R3 ;  /* 0x00006003020095a7 */ /* 0x000e64000802007f */
[----:B-1----:R-:W-:Y:S05]  /*16460*/  @!P1 BRA `(.L_x_313) ;  /* 0xfffffffc00ec9947 */ /* 0x002fea000383ffff */
[----:B------:R-:W-:Y:S05]  /*16470*/  BRA `(.L_x_384) ;  /* 0xffffffd800847947 */ /* 0x000fea000383ffff */
.L_x_319:
[----:B-1----:R-:W-:-:S04]  /*16480*/  IMAD.U32 R2, RZ, RZ, UR13 ;  /* 0x0000000dff027e24 */ /* 0x002fc8000f8e00ff */
[----:B------:R1:W1:Y:S03]  /*16490*/  SYNCS.PHASECHK.TRANS64.TRYWAIT P1, [R2+URZ+0x68], R3 ;  /* 0x00006803020075a7 */ /* 0x000266000802017f */
[----:B-1----:R-:W-:Y:S05]  /*164a0*/  @!P1 NANOSLEEP.SYNCS 0x989680 ;  /* 0x009896800000995d */ /* 0x002fea0003900000 */
[----:B------:R-:W1:Y:S02]  /*164b0*/  @!P1 SYNCS.PHASECHK.TRANS64 P1, [R2+URZ+0x68], R3 ;  /* 0x00006803020095a7 */ /* 0x000e64000802007f */
[----:B-1----:R-:W-:Y:S05]  /*164c0*/  @!P1 BRA `(.L_x_319) ;  /* 0xfffffffc00ec9947 */ /* 0x002fea000383ffff */
[----:B------:R-:W-:Y:S05]  /*164d0*/  BRA `(.L_x_385) ;  /* 0xffffffd800c87947 */ /* 0x000fea000383ffff */
.L_x_329:
[----:B---3--:R3:W4:Y:S02]  /*164e0*/  SYNCS.PHASECHK.TRANS64.TRYWAIT P0, [R0+URZ+0x50], R3 ;  /* 0x00005003000075a7 */ /* 0x008724000800017f */
[----:B----4-:R-:W-:Y:S05]  /*164f0*/  @!P0 NANOSLEEP.SYNCS 0x989680 ;  /* 0x009896800000895d */ /* 0x010fea0003900000 */
[----:B------:R-:W4:Y:S02]  /*16500*/  @!P0 SYNCS.PHASECHK.TRANS64 P0, [R0+URZ+0x50], R3 ;  /* 0x00005003000085a7 */ /* 0x000f24000800007f */
[----:B----4-:R-:W-:Y:S05]  /*16510*/  @!P0 BRA `(.L_x_329) ;  /* 0xfffffffc00f08947 */ /* 0x010fea000383ffff */
[----:B------:R-:W-:Y:S05]  /*16520*/  BRA `(.L_x_386) ;  /* 0xffffffe000c87947 */ /* 0x000fea000383ffff */
.L_x_331:
[----:B----4-:R4:W1:Y:S02]  /*16530*/  SYNCS.PHASECHK.TRANS64.TRYWAIT P0, [R0+URZ+0x58], R3 ;  /* 0x00005803000075a7 */ /* 0x010864000800017f */
[----:B-1----:R-:W-:Y:S05]  /*16540*/  @!P0 NANOSLEEP.SYNCS 0x989680 ;  /* 0x009896800000895d */ /* 0x002fea0003900000 */
[----:B------:R-:W1:Y:S02]  /*16550*/  @!P0 SYNCS.PHASECHK.TRANS64 P0, [R0+URZ+0x58], R3 ;  /* 0x00005803000085a7 */ /* 0x000e64000800007f */
[----:B-1----:R-:W-:Y:S05]  /*16560*/  @!P0 BRA `(.L_x_331) ;  /* 0xfffffffc00f08947 */ /* 0x002fea000383ffff */
[----:B------:R-:W-:Y:S05]  /*16570*/  BRA `(.L_x_387) ;  /* 0xffffffe000c47947 */ /* 0x000fea000383ffff */
.L_x_333:
[----:B------:R1:W1:Y:S02]  /*16580*/  SYNCS.PHASECHK.TRANS64.TRYWAIT P0, [R0+URZ+0x60], R3 ;  /* 0x00006003000075a7 */ /* 0x000264000800017f */
[----:B-1----:R-:W-:Y:S05]  /*16590*/  @!P0 NANOSLEEP.SYNCS 0x989680 ;  /* 0x009896800000895d */ /* 0x002fea0003900000 */
[----:B------:R-:W1:Y:S02]  /*165a0*/  @!P0 SYNCS.PHASECHK.TRANS64 P0, [R0+URZ+0x60], R3 ;  /* 0x00006003000085a7 */ /* 0x000e64000800007f */
[----:B-1----:R-:W-:Y:S05]  /*165b0*/  @!P0 BRA `(.L_x_333) ;  /* 0xfffffffc00f08947 */ /* 0x002fea000383ffff */
[----:B------:R-:W-:Y:S05]  /*165c0*/  BRA `(.L_x_388) ;  /* 0xffffffe000c07947 */ /* 0x000fea000383ffff */
.L_x_337:
[----:B------:R-:W-:Y:S01]  /*165d0*/  BSSY B1, `(.L_x_389) ;  /* 0x0000006000017945 */ /* 0x000fe20003800000 */
[----:B------:R-:W-:-:S07]  /*165e0*/  MOV R15, 0xffffffff ;  /* 0xffffffff000f7802 */ /* 0x000fce0000000f00 */
[----:B------:R-:W-:Y:S05]  /*165f0*/  WARPSYNC.COLLECTIVE R15, `(.L_x_390) ;  /* 0x000000000f0c7348 */ /* 0x000fea0003c00000 */
[----:B------:R-:W-:Y:S02]  /*16600*/  ELECT P6, UR62, PT ;  /* 0x00000000003e782f */ /* 0x000fe400038c0000 */
[----:B------:R-:W-:Y:S01]  /*16610*/  MOV R14, UR62 ;  /* 0x0000003e000e7c02 */ /* 0x000fe20008000f00 */
[----:B------:R-:W-:Y:S10]  /*16620*/  ENDCOLLECTIVE ;  /* 0x000000000000791b */ /* 0x000ff40003800000 */
.L_x_390:
[----:B------:R-:W-:Y:S05]  /*16630*/  BSYNC B1 ;  /* 0x0000000000017941 */ /* 0x000fea0003800000 */
.L_x_389:
[----:B------:R-:W-:Y:S05]  /*16640*/  BRA `(.L_x_391) ;  /* 0xffffffe400407947 */ /* 0x000fea000383ffff */
.L_x_340:
[----:B-1----:R1:W2:Y:S02]  /*16650*/  SYNCS.PHASECHK.TRANS64.TRYWAIT P1, [R13+URZ+0x18], R18 ;  /* 0x000018120d0075a7 */ /* 0x0022a4000802017f */
[----:B--2---:R-:W-:Y:S05]  /*16660*/  @!P1 NANOSLEEP.SYNCS 0x989680 ;  /* 0x009896800000995d */ /* 0x004fea0003900000 */
[----:B------:R-:W2:Y:S02]  /*16670*/  @!P1 SYNCS.PHASECHK.TRANS64 P1, [R13+URZ+0x18], R18 ;  /* 0x000018120d0095a7 */ /* 0x000ea4000802007f */
[----:B--2---:R-:W-:Y:S05]  /*16680*/  @!P1 BRA `(.L_x_340) ;  /* 0xfffffffc00f09947 */ /* 0x004fea000383ffff */
[----:B------:R-:W-:Y:S05]  /*16690*/  BRA `(.L_x_392) ;  /* 0xffffffe400707947 */ /* 0x000fea000383ffff */
.L_x_349:
[----:B------:R-:W-:Y:S01]  /*166a0*/  BSSY B0, `(.L_x_393) ;  /* 0x0000006000007945 */ /* 0x000fe20003800000 */
[----:B------:R-:W-:-:S07]  /*166b0*/  MOV R15, 0xffffffff ;  /* 0xffffffff000f7802 */ /* 0x000fce0000000f00 */
[----:B-1----:R-:W-:Y:S05]  /*166c0*/  WARPSYNC.COLLECTIVE R15, `(.L_x_394) ;  /* 0x000000000f0c7348 */ /* 0x002fea0003c00000 */
[----:B------:R-:W-:Y:S02]  /*166d0*/  ELECT P6, UR62, PT ;  /* 0x00000000003e782f */ /* 0x000fe400038c0000 */
[----:B------:R-:W-:Y:S01]  /*166e0*/  MOV R14, UR62 ;  /* 0x0000003e000e7c02 */ /* 0x000fe20008000f00 */
[----:B-1----:R-:W-:Y:S10]  /*166f0*/  ENDCOLLECTIVE ;  /* 0x000000000000791b */ /* 0x002ff40003800000 */
.L_x_394:
[----:B------:R-:W-:Y:S05]  /*16700*/  BSYNC B0 ;  /* 0x0000000000007941 */ /* 0x000fea0003800000 */
.L_x_393:
[----:B------:R-:W-:Y:S05]  /*16710*/  BRA `(.L_x_395) ;  /* 0xffffffec00d87947 */ /* 0x000fea000383ffff */
.L_x_351:
[----:B--2---:R2:W3:Y:S02]  /*16720*/  SYNCS.PHASECHK.TRANS64.TRYWAIT P0, [R5+URZ], R2 ;  /* 0x00000002050075a7 */ /* 0x0044e4000800017f */
[----:B---3--:R-:W-:Y:S05]  /*16730*/  @!P0 NANOSLEEP.SYNCS 0x989680 ;  /* 0x009896800000895d */ /* 0x008fea0003900000 */
[----:B------:R-:W3:Y:S02]  /*16740*/  @!P0 SYNCS.PHASECHK.TRANS64 P0, [R5+URZ], R2 ;  /* 0x00000002050085a7 */ /* 0x000ee4000800007f */
[----:B---3--:R-:W-:Y:S05]  /*16750*/  @!P0 BRA `(.L_x_351) ;  /* 0xfffffffc00f08947 */ /* 0x008fea000383ffff */
[----:B------:R-:W-:Y:S05]  /*16760*/  BRA `(.L_x_396) ;  /* 0xffffffec00fc7947 */ /* 0x000fea000383ffff */
.L_x_352:
[----:B--2---:R2:W3:Y:S02]  /*16770*/  SYNCS.PHASECHK.TRANS64.TRYWAIT P0, [R7+URZ], R0 ;  /* 0x00000000070075a7 */ /* 0x0044e4000800017f */
[----:B---3--:R-:W-:Y:S05]  /*16780*/  @!P0 NANOSLEEP.SYNCS 0x989680 ;  /* 0x009896800000895d */ /* 0x008fea0003900000 */
[----:B------:R-:W3:Y:S02]  /*16790*/  @!P0 SYNCS.PHASECHK.TRANS64 P0, [R7+URZ], R0 ;  /* 0x00000000070085a7 */ /* 0x000ee4000800007f */
[----:B---3--:R-:W-:Y:S05]  /*167a0*/  @!P0 BRA `(.L_x_352) ;  /* 0xfffffffc00f08947 */ /* 0x008fea000383ffff */
[----:B------:R-:W-:Y:S05]  /*167b0*/  BRA `(.L_x_397) ;  /* 0xfffffff0000c7947 */ /* 0x000fea000383ffff */
.L_x_398:
[----:B------:R-:W-:-:S00]  /*167c0*/  BRA `(.L_x_398) ;  /* 0xfffffffc00fc7947 */ /* 0x000fc0000383ffff */
[----:B------:R-:W-:-:S00]  /*167d0*/  NOP ;  /* 0x0000000000007918 */ /* 0x000fc00000000000 */
        /* <DEDUP_REMOVED lines=10> */
.L_x_399:


//--------------------- .nv.global.init           --------------------------
	.section	.nv.global.init,"aw",@progbits
.nv.global.init:
	.type		$str$22,@object
	.size		$str$22,($str$26 - $str$22)
$str$22:
        /*0000*/ 	.byte	0x6b, 0x5f, 0x74, 0x69, 0x6c, 0x65, 0x5f, 0x63, 0x6f, 0x75, 0x6e, 0x74, 0x20, 0x3e, 0x3d, 0x20
        /*0010*/ 	.byte	0x31, 0x00
	.type		$str$26,@object
	.size		$str$26,($str$27 - $str$26)
$str$26:
        /*0012*/ 	.byte	0x28, 0x61, 0x64, 0x64, 0x72, 0x65, 0x73, 0x73, 0x20, 0x26, 0x20, 0x6d, 0x61, 0x73, 0x6b, 0x29
        /*0022*/ 	.byte	0x20, 0x3d, 0x3d, 0x20, 0x30, 0x00
	.type		$str$27,@object
	.size		$str$27,($str$23 - $str$27)
$str$27:
        /*0028*/ 	.byte	0x2f, 0x74, 0x6d, 0x70, 0x2f, 0x63, 0x75, 0x74, 0x6c, 0x61, 0x73, 0x73, 0x5f, 0x73, 0x77, 0x65
        /*0038*/ 	.byte	0x65, 0x70, 0x5f, 0x73, 0x72, 0x63, 0x2f, 0x69, 0x6e, 0x63, 0x6c, 0x75, 0x64, 0x65, 0x2f, 0x63
        /*0048*/ 	.byte	0x75, 0x74, 0x65, 0x2f, 0x70, 0x6f, 0x69, 0x6e, 0x74, 0x65, 0x72, 0x5f, 0x66, 0x6c, 0x61, 0x67
        /*0058*/ 	.byte	0x67, 0x65, 0x64, 0x2e, 0x68, 0x70, 0x70, 0x00
	.type		$str$23,@object
	.size		$str$23,(__unnamed_2 - $str$23)
$str$23:
        /*0060*/ 	.byte	0x2f, 0x74, 0x6d, 0x70, 0x2f, 0x63, 0x75, 0x74, 0x6c, 0x61, 0x73, 0x73, 0x5f, 0x73, 0x77, 0x65
        /*0070*/ 	.byte	0x65, 0x70, 0x5f, 0x73, 0x72, 0x63, 0x2f, 0x69, 0x6e, 0x63, 0x6c, 0x75, 0x64, 0x65, 0x2f, 0x63
        /*0080*/ 	.byte	0x75, 0x74, 0x6c, 0x61, 0x73, 0x73, 0x2f, 0x67, 0x65, 0x6d, 0x6d, 0x2f, 0x63, 0x6f, 0x6c, 0x6c
        /*0090*/ 	.byte	0x65, 0x63, 0x74, 0x69, 0x76, 0x65, 0x2f, 0x73, 0x6d, 0x39, 0x30, 0x5f, 0x6d, 0x6d, 0x61, 0x5f
        /*00a0*/ 	.byte	0x74, 0x6d, 0x61, 0x5f, 0x67, 0x6d, 0x6d, 0x61, 0x5f, 0x73, 0x73, 0x5f, 0x77, 0x61, 0x72, 0x70
        /*00b0*/ 	.byte	0x73, 0x70, 0x65, 0x63, 0x69, 0x61, 0x6c, 0x69, 0x7a, 0x65, 0x64, 0x2e, 0x68, 0x70, 0x70, 0x00
	.type		__unnamed_2,@object
	.size		__unnamed_2,(__unnamed_1 - __unnamed_2)
__unnamed_2:
        /* <DEDUP_REMOVED lines=28> */
        /*0280*/ 	.byte	0x36, 0x3e, 0x3e, 0x3e, 0x3e, 0x3e, 0x5d, 0x00
	.type		__unnamed_1,@object
	.size		__unnamed_1,(.L_0 - __unnamed_1)
__unnamed_1:
        /* <DEDUP_REMOVED lines=180> */
        /*0dc8*/ 	.byte	0x74, 0x65, 0x3a, 0x3a, 0x69, 0x64, 0x65, 0x6e, 0x74, 0x69, 0x74, 0x79, 0x5d, 0x00
.L_0:


//--------------------- .nv.shared._ZN7cutlass13device_kernelINS_4gemm6kernel13GemmUniversalIN4cute5tupleIJiiiiEEENS1_10collective13CollectiveMmaINS1_34MainloopSm90TmaGmmaWarpSpecializedILi3ENS5_IJNS4_1CILi1EEESB_SB_EEENS1_35KernelTmaWarpSpecializedCooperativeEEENS5_IJNSA_ILi256EEESF_NSA_ILi64EEEEEENS_6half_tENS5_IJlSB_lEEESI_SJ_NS4_8TiledMMAINS4_8MMA_AtomIJNS4_4SM904GMMA26MMA_64x256x16_F32F16F16_SSILNSN_5MajorE0ELSP_0ELNSN_7ScaleInE1ELSQ_1EEEEEENS4_6LayoutINS5_IJNSA_ILi2EEESB_SB_EEENS5_IJSB_NSA_ILi0EEESW_EEEEENS5_IJNS4_10UnderscoreESZ_SZ_EEEEENS4_13SM90_TMA_LOADENS4_14ComposedLayoutINS4_7SwizzleILi3ELi4ELi3EEENS4_18smem_ptr_flag_bitsILi16EEENST_INS5_IJNSA_ILi8EEESG_EEENS5_IJSG_SB_EEEEEEEvNS4_8identityES12_S1C_vS1D_EENS_8epilogue10collective18CollectiveEpilogueINS1F_22Sm90TmaWarpSpecializedILi4ELi2ELi16ELb1ELb0EEEJSH_NS5_IJNSA_ILi128EEENSA_ILi32EEEEEESI_SJ_SI_SJ_NS1F_6fusion15FusionCallbacksIS1J_NS1N_17LinearCombinationISI_fSI_fLNS_15FloatRoundStyleE2EEESH_S1M_JEEES12_NS13_INS14_ILi2ELi4ELi3EEES17_NST_INS5_IJS18_S1L_EEENS5_IJS1L_SB_EEEEEEENS4_17SM75_U32x4_LDSM_NENS4_14SM90_TMA_STOREES1X_NS4_17SM90_U32x4_STSM_NENS4_9Copy_AtomIJS20_SI_EEEvEEEvvEEEEvNT_6ParamsE --------------------------
	.section	.nv.shared._ZN7cutlass13device_kernelINS_4gemm6kernel13GemmUniversalIN4cute5tupleIJiiiiEEENS1_10collective13CollectiveMmaINS1_34MainloopSm90TmaGmmaWarpSpecializedILi3ENS5_IJNS4_1CILi1EEESB_SB_EEENS1_35KernelTmaWarpSpecializedCooperativeEEENS5_IJNSA_ILi256EEESF_NSA_ILi64EEEEEENS_6half_tENS5_IJlSB_lEEESI_SJ_NS4_8TiledMMAINS4_8MMA_AtomIJNS4_4SM904GMMA26MMA_64x256x16_F32F16F16_SSILNSN_5MajorE0ELSP_0ELNSN_7ScaleInE1ELSQ_1EEEEEENS4_6LayoutINS5_IJNSA_ILi2EEESB_SB_EEENS5_IJSB_NSA_ILi0EEESW_EEEEENS5_IJNS4_10UnderscoreESZ_SZ_EEEEENS4_13SM90_TMA_LOADENS4_14ComposedLayoutINS4_7SwizzleILi3ELi4ELi3EEENS4_18smem_ptr_flag_bitsILi16EEENST_INS5_IJNSA_ILi8EEESG_EEENS5_IJSG_SB_EEEEEEEvNS4_8identityES12_S1C_vS1D_EENS_8epilogue10collective18CollectiveEpilogueINS1F_22Sm90TmaWarpSpecializedILi4ELi2ELi16ELb1ELb0EEEJSH_NS5_IJNSA_ILi128EEENSA_ILi32EEEEEESI_SJ_SI_SJ_NS1F_6fusion15FusionCallbacksIS1J_NS1N_17LinearCombinationISI_fSI_fLNS_15FloatRoundStyleE2EEESH_S1M_JEEES12_NS13_INS14_ILi2ELi4ELi3EEES17_NST_INS5_IJS18_S1L_EEENS5_IJS1L_SB_EEEEEEENS4_17SM75_U32x4_LDSM_NENS4_14SM90_TMA_STOREES1X_NS4_17SM90_U32x4_STSM_NENS4_9Copy_AtomIJS20_SI_EEEvEEEvvEEEEvNT_6ParamsE,"aw",@nobits
	.sectionflags	@""
	.align	16
	.zero		1024


//--------------------- .nv.shared.reserved.0     --------------------------
	.section	.nv.shared.reserved.0,"aw",@nobits
	.weak		__nv_reservedSMEM_offset_0_alias
	.size		__nv_reservedSMEM_offset_0_alias, 0, 0
	.other		__nv_reservedSMEM_offset_0_alias,@"STO_CUDA_RESERVED_SHARED STV_DEFAULT"
__nv_reservedSMEM_offset_0_alias:
	.zero		0


//--------------------- .nv.global                --------------------------
	.section	.nv.global,"aw",@nobits
.nv.global:
	.type		_ZN39_INTERNAL_039549be_4_k_cu_9ae28900_31214cute1_E,@object
	.size		_ZN39_INTERNAL_039549be_4_k_cu_9ae28900_31214cute1_E,(_ZN39_INTERNAL_039549be_4_k_cu_9ae28900_31214cuda3std3__45__cpo6cbeginE - _ZN39_INTERNAL_039549be_4_k_cu_9ae28900_31214cute1_E)
_ZN39_INTERNAL_039549be_4_k_cu_9ae28900_31214cute1_E:
	.zero		1
	.type		_ZN39_INTERNAL_039549be_4_k_cu_9ae28900_31214cuda3std3__45__cpo6cbeginE,@object
	.size		_ZN39_INTERNAL_039549be_4_k_cu_9ae28900_31214cuda3std3__45__cpo6cbeginE,(_ZN39_INTERNAL_039549be_4_k_cu_9ae28900_31214cuda3std3__48in_placeE - _ZN39_INTERNAL_039549be_4_k_cu_9ae28900_31214cuda3std3__45__cpo6cbeginE)
_ZN39_INTERNAL_039549be_4_k_cu_9ae28900_31214cuda3std3__45__cpo6cbeginE:
	.zero		1
	.type		_ZN39_INTERNAL_039549be_4_k_cu_9ae28900_31214cuda3std3__48in_placeE,@object
	.size		_ZN39_INTERNAL_039549be_4_k_cu_9ae28900_31214cuda3std3__48in_placeE,(_ZN39_INTERNAL_039549be_4_k_cu_9ae28900_31214cuda3std6ranges3__45__cpo9iter_moveE - _ZN39_INTERNAL_039549be_4_k_cu_9ae28900_31214cuda3std3__48in_placeE)
_ZN39_INTERNAL_039549be_4_k_cu_9ae28900_31214cuda3std3__48in_placeE:
	.zero		1
	.type		_ZN39_INTERNAL_039549be_4_k_cu_9ae28900_31214cuda3std6ranges3__45__cpo9iter_moveE,@object
	.size		_ZN39_INTERNAL_039549be_4_k_cu_9ae28900_31214cuda3std6ranges3__45__cpo9iter_moveE,(_ZN39_INTERNAL_039549be_4_k_cu_9ae28900_31214cuda3std3__45__cpo5beginE - _ZN39_INTERNAL_039549be_4_k_cu_9ae28900_31214cuda3std6ranges3__45__cpo9iter_moveE)
_ZN39_INTERNAL_039549be_4_k_cu_9ae28900_31214cuda3std6ranges3__45__cpo9iter_moveE:
	.zero		1
	.type		_ZN39_INTERNAL_039549be_4_k_cu_9ae28900_31214cuda3std3__45__cpo5beginE,@object
	.size		_ZN39_INTERNAL_039549be_4_k_cu_9ae28900_31214cuda3std3__45__cpo5beginE,(_ZN39_INTERNAL_039549be_4_k_cu_9ae28900_31214cuda3std3__441_GLOBAL__N__039549be_4_k_cu_9ae28900_31216ignoreE - _ZN39_INTERNAL_039549be_4_k_cu_9ae28900_31214cuda3std3__45__cpo5beginE)
_ZN39_INTERNAL_039549be_4_k_cu_9ae28900_31214cuda3std3__45__cpo5beginE:
	.zero		1
	.type		_ZN39_INTERNAL_039549be_4_k_cu_9ae28900_31214cuda3std3__441_GLOBAL__N__039549be_4_k_cu_9ae28900_31216ignoreE,@object
	.size		_ZN39_INTERNAL_039549be_4_k_cu_9ae28900_31214cuda3std3__441_GLOBAL__N__039549be_4_k_cu_9ae28900_31216ignoreE,(_ZN39_INTERNAL_039549be_4_k_cu_9ae28900_31214cute7productE - _ZN39_INTERNAL_039549be_4_k_cu_9ae28900_31214cuda3std3__441_GLOBAL__N__039549be_4_k_cu_9ae28900_31216ignoreE)
_ZN39_INTERNAL_039549be_4_k_cu_9ae28900_31214cuda3std3__441_GLOBAL__N__039549be_4_k_cu_9ae28900_31216ignoreE:
	.zero		1
	.type		_ZN39_INTERNAL_039549be_4_k_cu_9ae28900_31214cute7productE,@object
	.size		_ZN39_INTERNAL_039549be_4_k_cu_9ae28900_31214cute7productE,(_ZN39_INTERNAL_039549be_4_k_cu_9ae28900_31214cuda3std3__45__cpo3endE - _ZN39_INTERNAL_039549be_4_k_cu_9ae28900_31214cute7productE)
_ZN39_INTERNAL_039549be_4_k_cu_9ae28900_31214cute7productE:
	.zero		1
	.type		_ZN39_INTERNAL_039549be_4_k_cu_9ae28900_31214cuda3std3__45__cpo3endE,@object
	.size		_ZN39_INTERNAL_039549be_4_k_cu_9ae28900_31214cuda3std3__45__cpo3endE,(_ZN39_INTERNAL_039549be_4_k_cu_9ae28900_31214cuda3std3__419piecewise_constructE - _ZN39_INTERNAL_039549be_4_k_cu_9ae28900_31214cuda3std3__45__cpo3endE)
_ZN39_INTERNAL_039549be_4_k_cu_9ae28900_31214cuda3std3__45__cpo3endE:
	.zero		1
	.type		_ZN39_INTERNAL_039549be_4_k_cu_9ae28900_31214cuda3std3__419piecewise_constructE,@object
	.size		_ZN39_INTERNAL_039549be_4_k_cu_9ae28900_31214cuda3std3__419piecewise_constructE,(_ZN39_INTERNAL_039549be_4_k_cu_9ae28900_31214cuda3std3__45__cpo4cendE - _ZN39_INTERNAL_039549be_4_k_cu_9ae28900_31214cuda3std3__419piecewise_constructE)
_ZN39_INTERNAL_039549be_4_k_cu_9ae28900_31214cuda3std3__419piecewise_constructE:
	.zero		1
	.type		_ZN39_INTERNAL_039549be_4_k_cu_9ae28900_31214cuda3std3__45__cpo4cendE,@object
	.size		_ZN39_INTERNAL_039549be_4_k_cu_9ae28900_31214cuda3std3__45__cpo4cendE,(_ZN39_INTERNAL_039549be_4_k_cu_9ae28900_31214cuda3std6ranges3__45__cpo4swapE - _ZN39_INTERNAL_039549be_4_k_cu_9ae28900_31214cuda3std3__45__cpo4cendE)
_ZN39_INTERNAL_039549be_4_k_cu_9ae28900_31214cuda3std3__45__cpo4cendE:
	.zero		1
	.type		_ZN39_INTERNAL_039549be_4_k_cu_9ae28900_31214cuda3std6ranges3__45__cpo4swapE,@object
	.size		_ZN39_INTERNAL_039549be_4_k_cu_9ae28900_31214cuda3std6ranges3__45__cpo4swapE,(.L_9 - _ZN39_INTERNAL_039549be_4_k_cu_9ae28900_31214cuda3std6ranges3__45__cpo4swapE)
_ZN39_INTERNAL_039549be_4_k_cu_9ae28900_31214cuda3std6ranges3__45__cpo4swapE:
	.zero		1
.L_9:


//--------------------- .nv.constant0._ZN7cutlass13device_kernelINS_4gemm6kernel13GemmUniversalIN4cute5tupleIJiiiiEEENS1_10collective13CollectiveMmaINS1_34MainloopSm90TmaGmmaWarpSpecializedILi3ENS5_IJNS4_1CILi1EEESB_SB_EEENS1_35KernelTmaWarpSpecializedCooperativeEEENS5_IJNSA_ILi256EEESF_NSA_ILi64EEEEEENS_6half_tENS5_IJlSB_lEEESI_SJ_NS4_8TiledMMAINS4_8MMA_AtomIJNS4_4SM904GMMA26MMA_64x256x16_F32F16F16_SSILNSN_5MajorE0ELSP_0ELNSN_7ScaleInE1ELSQ_1EEEEEENS4_6LayoutINS5_IJNSA_ILi2EEESB_SB_EEENS5_IJSB_NSA_ILi0EEESW_EEEEENS5_IJNS4_10UnderscoreESZ_SZ_EEEEENS4_13SM90_TMA_LOADENS4_14ComposedLayoutINS4_7SwizzleILi3ELi4ELi3EEENS4_18smem_ptr_flag_bitsILi16EEENST_INS5_IJNSA_ILi8EEESG_EEENS5_IJSG_SB_EEEEEEEvNS4_8identityES12_S1C_vS1D_EENS_8epilogue10collective18CollectiveEpilogueINS1F_22Sm90TmaWarpSpecializedILi4ELi2ELi16ELb1ELb0EEEJSH_NS5_IJNSA_ILi128EEENSA_ILi32EEEEEESI_SJ_SI_SJ_NS1F_6fusion15FusionCallbacksIS1J_NS1N_17LinearCombinationISI_fSI_fLNS_15FloatRoundStyleE2EEESH_S1M_JEEES12_NS13_INS14_ILi2ELi4ELi3EEES17_NST_INS5_IJS18_S1L_EEENS5_IJS1L_SB_EEEEEEENS4_17SM75_U32x4_LDSM_NENS4_14SM90_TMA_STOREES1X_NS4_17SM90_U32x4_STSM_NENS4_9Copy_AtomIJS20_SI_EEEvEEEvvEEEEvNT_6ParamsE --------------------------
	.section	.nv.constant0._ZN7cutlass13device_kernelINS_4gemm6kernel13GemmUniversalIN4cute5tupleIJiiiiEEENS1_10collective13CollectiveMmaINS1_34MainloopSm90TmaGmmaWarpSpecializedILi3ENS5_IJNS4_1CILi1EEESB_SB_EEENS1_35KernelTmaWarpSpecializedCooperativeEEENS5_IJNSA_ILi256EEESF_NSA_ILi64EEEEEENS_6half_tENS5_IJlSB_lEEESI_SJ_NS4_8TiledMMAINS4_8MMA_AtomIJNS4_4SM904GMMA26MMA_64x256x16_F32F16F16_SSILNSN_5MajorE0ELSP_0ELNSN_7ScaleInE1ELSQ_1EEEEEENS4_6LayoutINS5_IJNSA_ILi2EEESB_SB_EEENS5_IJSB_NSA_ILi0EEESW_EEEEENS5_IJNS4_10UnderscoreESZ_SZ_EEEEENS4_13SM90_TMA_LOADENS4_14ComposedLayoutINS4_7SwizzleILi3ELi4ELi3EEENS4_18smem_ptr_flag_bitsILi16EEENST_INS5_IJNSA_ILi8EEESG_EEENS5_IJSG_SB_EEEEEEEvNS4_8identityES12_S1C_vS1D_EENS_8epilogue10collective18CollectiveEpilogueINS1F_22Sm90TmaWarpSpecializedILi4ELi2ELi16ELb1ELb0EEEJSH_NS5_IJNSA_ILi128EEENSA_ILi32EEEEEESI_SJ_SI_SJ_NS1F_6fusion15FusionCallbacksIS1J_NS1N_17LinearCombinationISI_fSI_fLNS_15FloatRoundStyleE2EEESH_S1M_JEEES12_NS13_INS14_ILi2ELi4ELi3EEES17_NST_INS5_IJS18_S1L_EEENS5_IJS1L_SB_EEEEEEENS4_17SM75_U32x4_LDSM_NENS4_14SM90_TMA_STOREES1X_NS4_17SM90_U32x4_STSM_NENS4_9Copy_AtomIJS20_SI_EEEvEEEvvEEEEvNT_6ParamsE,"a",@progbits
	.sectionflags	@""
	.align	4
.nv.constant0._ZN7cutlass13device_kernelINS_4gemm6kernel13GemmUniversalIN4cute5tupleIJiiiiEEENS1_10collective13CollectiveMmaINS1_34MainloopSm90TmaGmmaWarpSpecializedILi3ENS5_IJNS4_1CILi1EEESB_SB_EEENS1_35KernelTmaWarpSpecializedCooperativeEEENS5_IJNSA_ILi256EEESF_NSA_ILi64EEEEEENS_6half_tENS5_IJlSB_lEEESI_SJ_NS4_8TiledMMAINS4_8MMA_AtomIJNS4_4SM904GMMA26MMA_64x256x16_F32F16F16_SSILNSN_5MajorE0ELSP_0ELNSN_7ScaleInE1ELSQ_1EEEEEENS4_6LayoutINS5_IJNSA_ILi2EEESB_SB_EEENS5_IJSB_NSA_ILi0EEESW_EEEEENS5_IJNS4_10UnderscoreESZ_SZ_EEEEENS4_13SM90_TMA_LOADENS4_14ComposedLayoutINS4_7SwizzleILi3ELi4ELi3EEENS4_18smem_ptr_flag_bitsILi16EEENST_INS5_IJNSA_ILi8EEESG_EEENS5_IJSG_SB_EEEEEEEvNS4_8identityES12_S1C_vS1D_EENS_8epilogue10collective18CollectiveEpilogueINS1F_22Sm90TmaWarpSpecializedILi4ELi2ELi16ELb1ELb0EEEJSH_NS5_IJNSA_ILi128EEENSA_ILi32EEEEEESI_SJ_SI_SJ_NS1F_6fusion15FusionCallbacksIS1J_NS1N_17LinearCombinationISI_fSI_fLNS_15FloatRoundStyleE2EEESH_S1M_JEEES12_NS13_INS14_ILi2ELi4ELi3EEES17_NST_INS5_IJS18_S1L_EEENS5_IJS1L_SB_EEEEEEENS4_17SM75_U32x4_LDSM_NENS4_14SM90_TMA_STOREES1X_NS4_17SM90_U32x4_STSM_NENS4_9Copy_AtomIJS20_SI_EEEvEEEvvEEEEvNT_6ParamsE:
	.zero		2432


//--------------------- SYMBOLS --------------------------

	.type		.nv.reservedSmem.offset0,@object
	.size		.nv.reservedSmem.offset0,0x4
	.type		__assertfail,@function
